// auto-generated by cutlass_sweep.gemm — config: {"arch": "sm_100", "cluster_m": 4, "cluster_n": 4, "dtype": "nvfp4", "dtype_b": "nvfp4", "layout": "nt", "stages": 0, "tile_k": 64, "tile_m": 128, "tile_n": 256}
#include "cutlass/cutlass.h"
#include "cutlass/gemm/collective/collective_builder.hpp"
#include "cutlass/gemm/device/gemm_universal_adapter.h"
#include "cutlass/gemm/kernel/gemm_universal.hpp"
#include "cutlass/epilogue/collective/collective_builder.hpp"

using ElemA = cutlass::nv_float4_t<cutlass::float_e2m1_t>;
using ElemB = cutlass::nv_float4_t<cutlass::float_e2m1_t>;
using ElemCD = cutlass::bfloat16_t;
using Acc  = float;
using TileShape    = cute::Shape<cute::_128, cute::_256, cute::_64>;
using ClusterShape = cute::Shape<cute::_4, cute::_4, cute::_1>;

using CollectiveEpilogue = typename cutlass::epilogue::collective::CollectiveBuilder<
    cutlass::arch::Sm100, cutlass::arch::OpClassTensorOp,
    TileShape, ClusterShape,
    cutlass::epilogue::collective::EpilogueTileAuto,
    Acc, Acc,
    ElemCD, cutlass::layout::RowMajor, 128 / cutlass::sizeof_bits<ElemCD>::value,
    ElemCD, cutlass::layout::RowMajor, 128 / cutlass::sizeof_bits<ElemCD>::value,
    cutlass::epilogue::collective::EpilogueScheduleAuto
  >::CollectiveOp;

using CollectiveMainloop = typename cutlass::gemm::collective::CollectiveBuilder<
    cutlass::arch::Sm100, cutlass::arch::OpClassBlockScaledTensorOp,
    ElemA, cutlass::layout::RowMajor, 32,
    ElemB, cutlass::layout::ColumnMajor, 32,
    Acc,
    TileShape, ClusterShape,
    cutlass::gemm::collective::StageCountAutoCarveout<static_cast<int>(sizeof(typename CollectiveEpilogue::SharedStorage))>,
    cutlass::gemm::collective::KernelScheduleAuto
  >::CollectiveOp;

using GemmKernel = cutlass::gemm::kernel::GemmUniversal<
    cute::Shape<int,int,int,int>,
    CollectiveMainloop,
    CollectiveEpilogue
>;
using Gemm = cutlass::gemm::device::GemmUniversalAdapter<GemmKernel>;

// Force the device kernel symbol into the cubin without needing a host main.
auto* _anchor = &cutlass::device_kernel<GemmKernel>;


// ===== COMPILED SASS (sm_100a) =====

	.target	sm_100a

	.elftype	@"ET_EXEC"


//--------------------- .note.nv.tkinfo           --------------------------
	.section	.note.nv.tkinfo,"",@"SHT_NOTE"
	.sectionflags	@"SHF_NOTE_NV_TKINFO"
	.tkinfo
        /*0018*/ 	.word	0x00000002
        /*0030*/ 	.string	""
        /*0030*/ 	.string	"ptxas"
        /*0030*/ 	.string	"Cuda compilation tools, release 13.0, V13.0.88"
        /*0030*/ 	.string	"Build cuda_13.0.r13.0/compiler.36424714_0"
        /*0030*/ 	.string	"-arch sm_100a -m 64 "



//--------------------- .note.nv.cuinfo           --------------------------
	.section	.note.nv.cuinfo,"",@"SHT_NOTE"
	.sectionflags	@"SHF_NOTE_NV_CUINFO"
        /*0018*/ 	.short	0x0002
        /*001a*/ 	.short	0x0064
        /*001c*/ 	.short	0x0082
	.zero		2


//--------------------- .nv.info                  --------------------------
	.section	.nv.info,"",@"SHT_CUDA_INFO"
	.align	4


	//----- nvinfo : EIATTR_REGCOUNT
	.align		4
        /*0000*/ 	.byte	0x04, 0x2f
        /*0002*/ 	.short	(.L_19 - .L_18)
	.align		4
.L_18:
        /*0004*/ 	.word	index@(_ZN7cutlass13device_kernelINS_4gemm6kernel13GemmUniversalIN4cute5tupleIJiiiiEEENS1_10collective13CollectiveMmaINS1_46MainloopSm100TmaUmmaWarpSpecializedBlockScaledILi14ELi2ELi1ENS5_IJNS4_1CILi4EEESB_NSA_ILi1EEEEEEEENS5_IJNSA_ILi128EEENSA_ILi256EEENSA_ILi64EEEEEENS5_IJNS_12float_e2m1_tENS_13float_ue4m3_tEEEENS5_IJNS5_IJlSC_lEEENS4_6LayoutINS5_IJNS5_IJNS5_IJNSA_ILi32EEESB_EEEiEEENS5_IJNS5_IJNSA_ILi16EEESB_EEEiEEENS5_IJSC_iEEEEEENS5_IJST_NS5_IJNS5_IJNSA_ILi0EEESC_EEENSA_ILi512EEEEEENS5_IJSW_iEEEEEEEEEEESL_S13_NS4_8TiledMMAINS4_8MMA_AtomIJNS4_17SM100_MMA_MXF4_SSISJ_SJ_fSK_Li128ELi256ELi16ELNS4_4UMMA5MajorE0ELS18_0ELNS17_7ScaleInE0ELS19_0EEEEEENSN_INS5_IJSC_SC_SC_EEENS5_IJSW_SW_SW_EEEEENS5_IJNS4_10UnderscoreES1F_S1F_EEEEENS5_IJNS4_23SM90_TMA_LOAD_MULTICASTES1I_EEENS5_IJNS4_14ComposedLayoutINS4_7SwizzleILi1ELi4ELi3EEENS4_18smem_ptr_flag_bitsILi4EEENSN_INS5_IJNSA_ILi8EEESH_EEENS5_IJSH_SC_EEEEEEENSN_INS5_IJNS5_IJNS5_IJSP_SC_EEESS_EEESC_NS5_IJSC_SC_EEEEEENS5_IJNS5_IJNS5_IJSS_SY_EEESX_EEESW_NS5_IJSB_SY_EEEEEEEEEEEvNS4_8identityES1J_NS5_IJS1T_NSN_INS5_IJNS5_IJNS5_IJSP_NSA_ILi2EEEEEESS_EEESC_S1W_EEENS5_IJS1Z_SW_NS5_IJSB_NSA_ILi1024EEEEEEEEEEEEEEvS24_EENS_8epilogue10collective18CollectiveEpilogueINS2F_23Sm100TmaWarpSpecializedILi4ELi2ELi32ELb1ELb0EEEJNS5_IJSH_SG_SH_EEENS5_IJNSN_ISH_SC_EENSN_INS5_IJSO_S25_EEENS5_IJSC_SF_EEEEEEEENS_10bfloat16_tESM_S2Q_SM_NS2F_6fusion15FusionCallbacksIS2J_NS2R_17LinearCombinationIS2Q_fS2Q_fLNS_15FloatRoundStyleE2EEES2K_S2P_JEEENS4_5SM1004TMEM4LOAD26SM100_TMEM_LOAD_32dp32b32xENS4_13SM90_TMA_LOADENS1K_INS1L_ILi2ELi4ELi3EEENS1N_ILi16EEENSN_INS5_IJS1P_SO_EEENS5_IJSO_SC_EEEEEEENS4_39AutoVectorizingCopyWithAssumedAlignmentILi128EEENS4_14SM90_TMA_STOREES37_S39_S39_EEEvvEEEEvNT_6ParamsE)
        /*0008*/ 	.word	0x000000de


	//----- nvinfo : EIATTR_FRAME_SIZE
	.align		4
.L_19:
        /*000c*/ 	.byte	0x04, 0x11
        /*000e*/ 	.short	(.L_21 - .L_20)
	.align		4
.L_20:
        /*0010*/ 	.word	index@($__internal_2_$__cuda_sm10x_tcgen05_guardrail_trap_unallocated_columns_being_dealloced)
        /*0014*/ 	.word	0x00000000


	//----- nvinfo : EIATTR_FRAME_SIZE
	.align		4
.L_21:
        /*0018*/ 	.byte	0x04, 0x11
        /*001a*/ 	.short	(.L_23 - .L_22)
	.align		4
.L_22:
        /*001c*/ 	.word	index@($__internal_1_$__cuda_sm10x_tcgen05_guardrail_trap_phase_invalid_during_alloc)
        /*0020*/ 	.word	0x00000000


	//----- nvinfo : EIATTR_FRAME_SIZE
	.align		4
.L_23:
        /*0024*/ 	.byte	0x04, 0x11
        /*0026*/ 	.short	(.L_25 - .L_24)
	.align		4
.L_24:
        /*0028*/ 	.word	index@($__internal_0_$__cuda_sm10x_tcgen05_guardrail_trap_col_being_dealloced_not_returned_by_alloc)
        /*002c*/ 	.word	0x00000000


	//----- nvinfo : EIATTR_FRAME_SIZE
	.align		4
.L_25:
        /*0030*/ 	.byte	0x04, 0x11
        /*0032*/ 	.short	(.L_27 - .L_26)
	.align		4
.L_26:
        /*0034*/ 	.word	index@(_ZN7cutlass13device_kernelINS_4gemm6kernel13GemmUniversalIN4cute5tupleIJiiiiEEENS1_10collective13CollectiveMmaINS1_46MainloopSm100TmaUmmaWarpSpecializedBlockScaledILi14ELi2ELi1ENS5_IJNS4_1CILi4EEESB_NSA_ILi1EEEEEEEENS5_IJNSA_ILi128EEENSA_ILi256EEENSA_ILi64EEEEEENS5_IJNS_12float_e2m1_tENS_13float_ue4m3_tEEEENS5_IJNS5_IJlSC_lEEENS4_6LayoutINS5_IJNS5_IJNS5_IJNSA_ILi32EEESB_EEEiEEENS5_IJNS5_IJNSA_ILi16EEESB_EEEiEEENS5_IJSC_iEEEEEENS5_IJST_NS5_IJNS5_IJNSA_ILi0EEESC_EEENSA_ILi512EEEEEENS5_IJSW_iEEEEEEEEEEESL_S13_NS4_8TiledMMAINS4_8MMA_AtomIJNS4_17SM100_MMA_MXF4_SSISJ_SJ_fSK_Li128ELi256ELi16ELNS4_4UMMA5MajorE0ELS18_0ELNS17_7ScaleInE0ELS19_0EEEEEENSN_INS5_IJSC_SC_SC_EEENS5_IJSW_SW_SW_EEEEENS5_IJNS4_10UnderscoreES1F_S1F_EEEEENS5_IJNS4_23SM90_TMA_LOAD_MULTICASTES1I_EEENS5_IJNS4_14ComposedLayoutINS4_7SwizzleILi1ELi4ELi3EEENS4_18smem_ptr_flag_bitsILi4EEENSN_INS5_IJNSA_ILi8EEESH_EEENS5_IJSH_SC_EEEEEEENSN_INS5_IJNS5_IJNS5_IJSP_SC_EEESS_EEESC_NS5_IJSC_SC_EEEEEENS5_IJNS5_IJNS5_IJSS_SY_EEESX_EEESW_NS5_IJSB_SY_EEEEEEEEEEEvNS4_8identityES1J_NS5_IJS1T_NSN_INS5_IJNS5_IJNS5_IJSP_NSA_ILi2EEEEEESS_EEESC_S1W_EEENS5_IJS1Z_SW_NS5_IJSB_NSA_ILi1024EEEEEEEEEEEEEEvS24_EENS_8epilogue10collective18CollectiveEpilogueINS2F_23Sm100TmaWarpSpecializedILi4ELi2ELi32ELb1ELb0EEEJNS5_IJSH_SG_SH_EEENS5_IJNSN_ISH_SC_EENSN_INS5_IJSO_S25_EEENS5_IJSC_SF_EEEEEEEENS_10bfloat16_tESM_S2Q_SM_NS2F_6fusion15FusionCallbacksIS2J_NS2R_17LinearCombinationIS2Q_fS2Q_fLNS_15FloatRoundStyleE2EEES2K_S2P_JEEENS4_5SM1004TMEM4LOAD26SM100_TMEM_LOAD_32dp32b32xENS4_13SM90_TMA_LOADENS1K_INS1L_ILi2ELi4ELi3EEENS1N_ILi16EEENSN_INS5_IJS1P_SO_EEENS5_IJSO_SC_EEEEEEENS4_39AutoVectorizingCopyWithAssumedAlignmentILi128EEENS4_14SM90_TMA_STOREES37_S39_S39_EEEvvEEEEvNT_6ParamsE)
        /*0038*/ 	.word	0x00000000


	//----- nvinfo : EIATTR_MIN_STACK_SIZE
	.align		4
.L_27:
        /*003c*/ 	.byte	0x04, 0x12
        /*003e*/ 	.short	(.L_29 - .L_28)
	.align		4
.L_28:
        /*0040*/ 	.word	index@(_ZN7cutlass13device_kernelINS_4gemm6kernel13GemmUniversalIN4cute5tupleIJiiiiEEENS1_10collective13CollectiveMmaINS1_46MainloopSm100TmaUmmaWarpSpecializedBlockScaledILi14ELi2ELi1ENS5_IJNS4_1CILi4EEESB_NSA_ILi1EEEEEEEENS5_IJNSA_ILi128EEENSA_ILi256EEENSA_ILi64EEEEEENS5_IJNS_12float_e2m1_tENS_13float_ue4m3_tEEEENS5_IJNS5_IJlSC_lEEENS4_6LayoutINS5_IJNS5_IJNS5_IJNSA_ILi32EEESB_EEEiEEENS5_IJNS5_IJNSA_ILi16EEESB_EEEiEEENS5_IJSC_iEEEEEENS5_IJST_NS5_IJNS5_IJNSA_ILi0EEESC_EEENSA_ILi512EEEEEENS5_IJSW_iEEEEEEEEEEESL_S13_NS4_8TiledMMAINS4_8MMA_AtomIJNS4_17SM100_MMA_MXF4_SSISJ_SJ_fSK_Li128ELi256ELi16ELNS4_4UMMA5MajorE0ELS18_0ELNS17_7ScaleInE0ELS19_0EEEEEENSN_INS5_IJSC_SC_SC_EEENS5_IJSW_SW_SW_EEEEENS5_IJNS4_10UnderscoreES1F_S1F_EEEEENS5_IJNS4_23SM90_TMA_LOAD_MULTICASTES1I_EEENS5_IJNS4_14ComposedLayoutINS4_7SwizzleILi1ELi4ELi3EEENS4_18smem_ptr_flag_bitsILi4EEENSN_INS5_IJNSA_ILi8EEESH_EEENS5_IJSH_SC_EEEEEEENSN_INS5_IJNS5_IJNS5_IJSP_SC_EEESS_EEESC_NS5_IJSC_SC_EEEEEENS5_IJNS5_IJNS5_IJSS_SY_EEESX_EEESW_NS5_IJSB_SY_EEEEEEEEEEEvNS4_8identityES1J_NS5_IJS1T_NSN_INS5_IJNS5_IJNS5_IJSP_NSA_ILi2EEEEEESS_EEESC_S1W_EEENS5_IJS1Z_SW_NS5_IJSB_NSA_ILi1024EEEEEEEEEEEEEEvS24_EENS_8epilogue10collective18CollectiveEpilogueINS2F_23Sm100TmaWarpSpecializedILi4ELi2ELi32ELb1ELb0EEEJNS5_IJSH_SG_SH_EEENS5_IJNSN_ISH_SC_EENSN_INS5_IJSO_S25_EEENS5_IJSC_SF_EEEEEEEENS_10bfloat16_tESM_S2Q_SM_NS2F_6fusion15FusionCallbacksIS2J_NS2R_17LinearCombinationIS2Q_fS2Q_fLNS_15FloatRoundStyleE2EEES2K_S2P_JEEENS4_5SM1004TMEM4LOAD26SM100_TMEM_LOAD_32dp32b32xENS4_13SM90_TMA_LOADENS1K_INS1L_ILi2ELi4ELi3EEENS1N_ILi16EEENSN_INS5_IJS1P_SO_EEENS5_IJSO_SC_EEEEEEENS4_39AutoVectorizingCopyWithAssumedAlignmentILi128EEENS4_14SM90_TMA_STOREES37_S39_S39_EEEvvEEEEvNT_6ParamsE)
        /*0044*/ 	.word	0x00000000
.L_29:


//--------------------- .nv.compat                --------------------------
	.section	.nv.compat,"",@"SHT_CUDA_COMPAT_INFO"
	.align	4
        /*0000*/ 	.byte	0x02, 0x09, 0x01, 0x00, 0x02, 0x02, 0x02, 0x00, 0x02, 0x05, 0x05, 0x00, 0x03, 0x07, 0x01, 0x01
        /*0010*/ 	.byte	0x02, 0x03, 0x01, 0x00, 0x02, 0x06, 0x01, 0x00, 0x04, 0x0b, 0x08, 0x00, 0x09, 0x00, 0x00, 0x00
        /*0020*/ 	.byte	0x00, 0x00, 0x00, 0x00


//--------------------- .nv.info._ZN7cutlass13device_kernelINS_4gemm6kernel13GemmUniversalIN4cute5tupleIJiiiiEEENS1_10collective13CollectiveMmaINS1_46MainloopSm100TmaUmmaWarpSpecializedBlockScaledILi14ELi2ELi1ENS5_IJNS4_1CILi4EEESB_NSA_ILi1EEEEEEEENS5_IJNSA_ILi128EEENSA_ILi256EEENSA_ILi64EEEEEENS5_IJNS_12float_e2m1_tENS_13float_ue4m3_tEEEENS5_IJNS5_IJlSC_lEEENS4_6LayoutINS5_IJNS5_IJNS5_IJNSA_ILi32EEESB_EEEiEEENS5_IJNS5_IJNSA_ILi16EEESB_EEEiEEENS5_IJSC_iEEEEEENS5_IJST_NS5_IJNS5_IJNSA_ILi0EEESC_EEENSA_ILi512EEEEEENS5_IJSW_iEEEEEEEEEEESL_S13_NS4_8TiledMMAINS4_8MMA_AtomIJNS4_17SM100_MMA_MXF4_SSISJ_SJ_fSK_Li128ELi256ELi16ELNS4_4UMMA5MajorE0ELS18_0ELNS17_7ScaleInE0ELS19_0EEEEEENSN_INS5_IJSC_SC_SC_EEENS5_IJSW_SW_SW_EEEEENS5_IJNS4_10UnderscoreES1F_S1F_EEEEENS5_IJNS4_23SM90_TMA_LOAD_MULTICASTES1I_EEENS5_IJNS4_14ComposedLayoutINS4_7SwizzleILi1ELi4ELi3EEENS4_18smem_ptr_flag_bitsILi4EEENSN_INS5_IJNSA_ILi8EEESH_EEENS5_IJSH_SC_EEEEEEENSN_INS5_IJNS5_IJNS5_IJSP_SC_EEESS_EEESC_NS5_IJSC_SC_EEEEEENS5_IJNS5_IJNS5_IJSS_SY_EEESX_EEESW_NS5_IJSB_SY_EEEEEEEEEEEvNS4_8identityES1J_NS5_IJS1T_NSN_INS5_IJNS5_IJNS5_IJSP_NSA_ILi2EEEEEESS_EEESC_S1W_EEENS5_IJS1Z_SW_NS5_IJSB_NSA_ILi1024EEEEEEEEEEEEEEvS24_EENS_8epilogue10collective18CollectiveEpilogueINS2F_23Sm100TmaWarpSpecializedILi4ELi2ELi32ELb1ELb0EEEJNS5_IJSH_SG_SH_EEENS5_IJNSN_ISH_SC_EENSN_INS5_IJSO_S25_EEENS5_IJSC_SF_EEEEEEEENS_10bfloat16_tESM_S2Q_SM_NS2F_6fusion15FusionCallbacksIS2J_NS2R_17LinearCombinationIS2Q_fS2Q_fLNS_15FloatRoundStyleE2EEES2K_S2P_JEEENS4_5SM1004TMEM4LOAD26SM100_TMEM_LOAD_32dp32b32xENS4_13SM90_TMA_LOADENS1K_INS1L_ILi2ELi4ELi3EEENS1N_ILi16EEENSN_INS5_IJS1P_SO_EEENS5_IJSO_SC_EEEEEEENS4_39AutoVectorizingCopyWithAssumedAlignmentILi128EEENS4_14SM90_TMA_STOREES37_S39_S39_EEEvvEEEEvNT_6ParamsE --------------------------
	.section	.nv.info._ZN7cutlass13device_kernelINS_4gemm6kernel13GemmUniversalIN4cute5tupleIJiiiiEEENS1_10collective13CollectiveMmaINS1_46MainloopSm100TmaUmmaWarpSpecializedBlockScaledILi14ELi2ELi1ENS5_IJNS4_1CILi4EEESB_NSA_ILi1EEEEEEEENS5_IJNSA_ILi128EEENSA_ILi256EEENSA_ILi64EEEEEENS5_IJNS_12float_e2m1_tENS_13float_ue4m3_tEEEENS5_IJNS5_IJlSC_lEEENS4_6LayoutINS5_IJNS5_IJNS5_IJNSA_ILi32EEESB_EEEiEEENS5_IJNS5_IJNSA_ILi16EEESB_EEEiEEENS5_IJSC_iEEEEEENS5_IJST_NS5_IJNS5_IJNSA_ILi0EEESC_EEENSA_ILi512EEEEEENS5_IJSW_iEEEEEEEEEEESL_S13_NS4_8TiledMMAINS4_8MMA_AtomIJNS4_17SM100_MMA_MXF4_SSISJ_SJ_fSK_Li128ELi256ELi16ELNS4_4UMMA5MajorE0ELS18_0ELNS17_7ScaleInE0ELS19_0EEEEEENSN_INS5_IJSC_SC_SC_EEENS5_IJSW_SW_SW_EEEEENS5_IJNS4_10UnderscoreES1F_S1F_EEEEENS5_IJNS4_23SM90_TMA_LOAD_MULTICASTES1I_EEENS5_IJNS4_14ComposedLayoutINS4_7SwizzleILi1ELi4ELi3EEENS4_18smem_ptr_flag_bitsILi4EEENSN_INS5_IJNSA_ILi8EEESH_EEENS5_IJSH_SC_EEEEEEENSN_INS5_IJNS5_IJNS5_IJSP_SC_EEESS_EEESC_NS5_IJSC_SC_EEEEEENS5_IJNS5_IJNS5_IJSS_SY_EEESX_EEESW_NS5_IJSB_SY_EEEEEEEEEEEvNS4_8identityES1J_NS5_IJS1T_NSN_INS5_IJNS5_IJNS5_IJSP_NSA_ILi2EEEEEESS_EEESC_S1W_EEENS5_IJS1Z_SW_NS5_IJSB_NSA_ILi1024EEEEEEEEEEEEEEvS24_EENS_8epilogue10collective18CollectiveEpilogueINS2F_23Sm100TmaWarpSpecializedILi4ELi2ELi32ELb1ELb0EEEJNS5_IJSH_SG_SH_EEENS5_IJNSN_ISH_SC_EENSN_INS5_IJSO_S25_EEENS5_IJSC_SF_EEEEEEEENS_10bfloat16_tESM_S2Q_SM_NS2F_6fusion15FusionCallbacksIS2J_NS2R_17LinearCombinationIS2Q_fS2Q_fLNS_15FloatRoundStyleE2EEES2K_S2P_JEEENS4_5SM1004TMEM4LOAD26SM100_TMEM_LOAD_32dp32b32xENS4_13SM90_TMA_LOADENS1K_INS1L_ILi2ELi4ELi3EEENS1N_ILi16EEENSN_INS5_IJS1P_SO_EEENS5_IJSO_SC_EEEEEEENS4_39AutoVectorizingCopyWithAssumedAlignmentILi128EEENS4_14SM90_TMA_STOREES37_S39_S39_EEEvvEEEEvNT_6ParamsE,"",@"SHT_CUDA_INFO"
	.sectionflags	@""
	.align	4


	//----- nvinfo : EIATTR_CUDA_API_VERSION
	.align		4
        /*0000*/ 	.byte	0x04, 0x37
        /*0002*/ 	.short	(.L_31 - .L_30)
.L_30:
        /*0004*/ 	.word	0x00000082


	//----- nvinfo : EIATTR_KPARAM_INFO
	.align		4
.L_31:
        /*0008*/ 	.byte	0x04, 0x17
        /*000a*/ 	.short	(.L_33 - .L_32)
.L_32:
        /*000c*/ 	.word	0x00000000
        /*0010*/ 	.short	0x0000
        /*0012*/ 	.short	0x0000
        /*0014*/ 	.byte	0x00, 0xf0, 0x01, 0x30


	//----- nvinfo : EIATTR_AT_ENTRY_FRAGMENTS
	.align		4
.L_33:
        /*0018*/ 	.byte	0x04, 0x4f
        /*001a*/ 	.short	(.L_35 - .L_34)


	//   ....[0]....
.L_34:
        /*001c*/ 	.word	0x00000006


	//----- nvinfo : EIATTR_RESERVED_SMEM_USED
	.align		4
.L_35:
        /*0020*/ 	.byte	0x01, 0x41
	.zero		2


	//----- nvinfo : EIATTR_SPARSE_MMA_MASK
	.align		4
        /*0024*/ 	.byte	0x03, 0x50
        /*0026*/ 	.short	0x0000


	//----- nvinfo : EIATTR_TCGEN05_1CTA_USED
	.align		4
        /*0028*/ 	.byte	0x01, 0x51
	.zero		2


	//----- nvinfo : EIATTR_MAXREG_COUNT
	.align		4
        /*002c*/ 	.byte	0x03, 0x1b
        /*002e*/ 	.short	0x00ff


	//----- nvinfo : EIATTR_NUM_BARRIERS
	.align		4
        /*0030*/ 	.byte	0x02, 0x4c
        /*0032*/ 	.byte	0x07
	.zero		1


	//----- nvinfo : EIATTR_EXTERNS
	.align		4
        /*0034*/ 	.byte	0x04, 0x0f
        /*0036*/ 	.short	(.L_37 - .L_36)


	//   ....[0]....
	.align		4
.L_36:
        /*0038*/ 	.word	index@(__assertfail)


	//----- nvinfo : EIATTR_MERCURY_ISA_VERSION
	.align		4
.L_37:
        /*003c*/ 	.byte	0x03, 0x5f
        /*003e*/ 	.short	0x0101


	//----- nvinfo : EIATTR_INT_WARP_WIDE_INSTR_OFFSETS
	.align		4
        /*0040*/ 	.byte	0x04, 0x31
        /*0042*/ 	.short	(.L_39 - .L_38)


	//   ....[0]....
.L_38:
        /*0044*/ 	.word	0x00000ef0


	//   ....[1]....
        /*0048*/ 	.word	0x00000fc0


	//   ....[2]....
        /*004c*/ 	.word	0x00004f00


	//   ....[3]....
        /*0050*/ 	.word	0x00004f20


	//   ....[4]....
        /*0054*/ 	.word	0x00004f50


	//   ....[5]....
        /*0058*/ 	.word	0x00005b00


	//   ....[6]....
        /*005c*/ 	.word	0x00005ba0


	//   ....[7]....
        /*0060*/ 	.word	0x00005c40


	//   ....[8]....
        /*0064*/ 	.word	0x00005cc0


	//   ....[9]....
        /*0068*/ 	.word	0x00005d80


	//   ....[10]....
        /*006c*/ 	.word	0x00005e20


	//   ....[11]....
        /*0070*/ 	.word	0x00005ec0


	//   ....[12]....
        /*0074*/ 	.word	0x00005fe0


	//   ....[13]....
        /*0078*/ 	.word	0x00006000


	//   ....[14]....
        /*007c*/ 	.word	0x00006080


	//   ....[15]....
        /*0080*/ 	.word	0x00006140


	//   ....[16]....
        /*0084*/ 	.word	0x000061f0


	//   ....[17]....
        /*0088*/ 	.word	0x00006270


	//   ....[18]....
        /*008c*/ 	.word	0x00006300


	//   ....[19]....
        /*0090*/ 	.word	0x000063e0


	//   ....[20]....
        /*0094*/ 	.word	0x00006450


	//   ....[21]....
        /*0098*/ 	.word	0x00006510


	//   ....[22]....
        /*009c*/ 	.word	0x000065b0


	//   ....[23]....
        /*00a0*/ 	.word	0x00006640


	//   ....[24]....
        /*00a4*/ 	.word	0x000066e0


	//   ....[25]....
        /*00a8*/ 	.word	0x000067a0


	//   ....[26]....
        /*00ac*/ 	.word	0x00006840


	//   ....[27]....
        /*00b0*/ 	.word	0x00006900


	//   ....[28]....
        /*00b4*/ 	.word	0x000069f0


	//----- nvinfo : EIATTR_COOP_GROUP_MASK_REGIDS
	.align		4
.L_39:
        /*00b8*/ 	.byte	0x04, 0x29
        /*00ba*/ 	.short	(.L_41 - .L_40)


	//   ....[0]....
.L_40:
        /*00bc*/ 	.word	0xffffffff


	//   ....[1]....
        /*00c0*/ 	.word	0xffffffff


	//   ....[2]....
        /*00c4*/ 	.word	0xffffffff


	//   ....[3]....
        /*00c8*/ 	.word	0xffffffff


	//   ....[4]....
        /*00cc*/ 	.word	0xffffffff


	//   ....[5]....
        /*00d0*/ 	.word	0xffffffff


	//   ....[6]....
        /*00d4*/ 	.word	0xffffffff


	//   ....[7]....
        /*00d8*/ 	.word	0xffffffff


	//   ....[8]....
        /*00dc*/ 	.word	0xffffffff


	//   ....[9]....
        /*00e0*/ 	.word	0xffffffff


	//   ....[10]....
        /*00e4*/ 	.word	0xffffffff


	//   ....[11]....
        /*00e8*/ 	.word	0xffffffff


	//   ....[12]....
        /*00ec*/ 	.word	0xffffffff


	//   ....[13]....
        /*00f0*/ 	.word	0xffffffff


	//----- nvinfo : EIATTR_COOP_GROUP_INSTR_OFFSETS
	.align		4
.L_41:
        /*00f4*/ 	.byte	0x04, 0x28
        /*00f6*/ 	.short	(.L_43 - .L_42)


	//   ....[0]....
.L_42:
        /*00f8*/ 	.word	0x00000080


	//   ....[1]....
        /*00fc*/ 	.word	0x00000540


	//   ....[2]....
        /*0100*/ 	.word	0x00000860


	//   ....[3]....
        /*0104*/ 	.word	0x00000a00


	//   ....[4]....
        /*0108*/ 	.word	0x00000b00


	//   ....[5]....
        /*010c*/ 	.word	0x00000c70


	//   ....[6]....
        /*0110*/ 	.word	0x00000db0


	//   ....[7]....
        /*0114*/ 	.word	0x00001020


	//   ....[8]....
        /*0118*/ 	.word	0x00002910


	//   ....[9]....
        /*011c*/ 	.word	0x00003da0


	//   ....[10]....
        /*0120*/ 	.word	0x00003fb0


	//   ....[11]....
        /*0124*/ 	.word	0x00003fe0


	//   ....[12]....
        /*0128*/ 	.word	0x00004de0


	//   ....[13]....
        /*012c*/ 	.word	0x00005010


	//----- nvinfo : EIATTR_VRC_CTA_INIT_COUNT
	.align		4
.L_43:
        /*0130*/ 	.byte	0x02, 0x4a
        /*0132*/ 	.byte	0x80
	.zero		1


	//----- nvinfo : EIATTR_SYSCALL_OFFSETS
	.align		4
        /*0134*/ 	.byte	0x04, 0x46
        /*0136*/ 	.short	(.L_45 - .L_44)


	//   ....[0]....
.L_44:
        /*0138*/ 	.word	0x000075e0


	//   ....[1]....
        /*013c*/ 	.word	0x000076d0


	//   ....[2]....
        /*0140*/ 	.word	0x00008230


	//   ....[3]....
        /*0144*/ 	.word	0x000083a0


	//   ....[4]....
        /*0148*/ 	.word	0x00009860


	//   ....[5]....
        /*014c*/ 	.word	0x000099d0


	//   ....[6]....
        /*0150*/ 	.word	0x0000aef0


	//   ....[7]....
        /*0154*/ 	.word	0x0000b060


	//   ....[8]....
        /*0158*/ 	.word	0x0000c510


	//   ....[9]....
        /*015c*/ 	.word	0x0000c680


	//   ....[10]....
        /*0160*/ 	.word	0x0000db90


	//   ....[11]....
        /*0164*/ 	.word	0x0000dd00


	//   ....[12]....
        /*0168*/ 	.word	0x0000f1d0


	//   ....[13]....
        /*016c*/ 	.word	0x0000f340


	//   ....[14]....
        /*0170*/ 	.word	0x00010840


	//   ....[15]....
        /*0174*/ 	.word	0x000109b0


	//   ....[16]....
        /*0178*/ 	.word	0x00011e10


	//   ....[17]....
        /*017c*/ 	.word	0x00011f80


	//----- nvinfo : EIATTR_MBARRIER_INSTR_OFFSETS
	.align		4
.L_45:
        /*0180*/ 	.byte	0x04, 0x39
        /*0182*/ 	.short	(.L_47 - .L_46)


	//   ....[0]....
.L_46:
        /*0184*/ 	.word	0x00000680
        /*0188*/ 	.word	0x000000ff
        /*018c*/ 	.word	0x00000000
        /*0190*/ 	.short	0x0100
        /*0192*/ 	.byte	0x04
	.zero		1


	//   ....[1]....
        /*0194*/ 	.word	0x00000690
        /*0198*/ 	.word	0x000000ff
        /*019c*/ 	.word	0x00000070
        /*01a0*/ 	.short	0x0100
        /*01a2*/ 	.byte	0x04
	.zero		1


	//   ....[2]....
        /*01a4*/ 	.word	0x000006a0
        /*01a8*/ 	.word	0x000000ff
        /*01ac*/ 	.word	0x00000008
        /*01b0*/ 	.short	0x0100
        /*01b2*/ 	.byte	0x04
	.zero		1


	//   ....[3]....
        /*01b4*/ 	.word	0x000006b0
        /*01b8*/ 	.word	0x000000ff
        /*01bc*/ 	.word	0x00000078
        /*01c0*/ 	.short	0x0100
        /*01c2*/ 	.byte	0x04
	.zero		1


	//   ....[4]....
        /*01c4*/ 	.word	0x000006c0
        /*01c8*/ 	.word	0x000000ff
        /*01cc*/ 	.word	0x00000010
        /*01d0*/ 	.short	0x0100
        /*01d2*/ 	.byte	0x04
	.zero		1


	//   ....[5]....
        /*01d4*/ 	.word	0x000006d0
        /*01d8*/ 	.word	0x000000ff
        /*01dc*/ 	.word	0x00000080
        /*01e0*/ 	.short	0x0100
        /*01e2*/ 	.byte	0x04
	.zero		1


	//   ....[6]....
        /*01e4*/ 	.word	0x000006e0
        /*01e8*/ 	.word	0x000000ff
        /*01ec*/ 	.word	0x00000018
        /*01f0*/ 	.short	0x0100
        /*01f2*/ 	.byte	0x04
	.zero		1


	//   ....[7]....
        /*01f4*/ 	.word	0x000006f0
        /*01f8*/ 	.word	0x000000ff
        /*01fc*/ 	.word	0x00000088
        /*0200*/ 	.short	0x0100
        /*0202*/ 	.byte	0x04
	.zero		1


	//   ....[8]....
        /*0204*/ 	.word	0x00000700
        /*0208*/ 	.word	0x000000ff
        /*020c*/ 	.word	0x00000020
        /*0210*/ 	.short	0x0100
        /*0212*/ 	.byte	0x04
	.zero		1


	//   ....[9]....
        /*0214*/ 	.word	0x00000710
        /*0218*/ 	.word	0x000000ff
        /*021c*/ 	.word	0x00000090
        /*0220*/ 	.short	0x0100
        /*0222*/ 	.byte	0x04
	.zero		1


	//   ....[10]....
        /*0224*/ 	.word	0x00000720
        /*0228*/ 	.word	0x000000ff
        /*022c*/ 	.word	0x00000028
        /*0230*/ 	.short	0x0100
        /*0232*/ 	.byte	0x04
	.zero		1


	//   ....[11]....
        /*0234*/ 	.word	0x00000730
        /*0238*/ 	.word	0x000000ff
        /*023c*/ 	.word	0x00000098
        /*0240*/ 	.short	0x0100
        /*0242*/ 	.byte	0x04
	.zero		1


	//   ....[12]....
        /*0244*/ 	.word	0x00000740
        /*0248*/ 	.word	0x000000ff
        /*024c*/ 	.word	0x00000030
        /*0250*/ 	.short	0x0100
        /*0252*/ 	.byte	0x04
	.zero		1


	//   ....[13]....
        /*0254*/ 	.word	0x00000750
        /*0258*/ 	.word	0x000000ff
        /*025c*/ 	.word	0x000000a0
        /*0260*/ 	.short	0x0100
        /*0262*/ 	.byte	0x04
	.zero		1


	//   ....[14]....
        /*0264*/ 	.word	0x00000760
        /*0268*/ 	.word	0x000000ff
        /*026c*/ 	.word	0x00000038
        /*0270*/ 	.short	0x0100
        /*0272*/ 	.byte	0x04
	.zero		1


	//   ....[15]....
        /*0274*/ 	.word	0x00000770
        /*0278*/ 	.word	0x000000ff
        /*027c*/ 	.word	0x000000a8
        /*0280*/ 	.short	0x0100
        /*0282*/ 	.byte	0x04
	.zero		1


	//   ....[16]....
        /*0284*/ 	.word	0x00000780
        /*0288*/ 	.word	0x000000ff
        /*028c*/ 	.word	0x00000040
        /*0290*/ 	.short	0x0100
        /*0292*/ 	.byte	0x04
	.zero		1


	//   ....[17]....
        /*0294*/ 	.word	0x00000790
        /*0298*/ 	.word	0x000000ff
        /*029c*/ 	.word	0x000000b0
        /*02a0*/ 	.short	0x0100
        /*02a2*/ 	.byte	0x04
	.zero		1


	//   ....[18]....
        /*02a4*/ 	.word	0x000007a0
        /*02a8*/ 	.word	0x000000ff
        /*02ac*/ 	.word	0x00000048
        /*02b0*/ 	.short	0x0100
        /*02b2*/ 	.byte	0x04
	.zero		1


	//   ....[19]....
        /*02b4*/ 	.word	0x000007b0
        /*02b8*/ 	.word	0x000000ff
        /*02bc*/ 	.word	0x000000b8
        /*02c0*/ 	.short	0x0100
        /*02c2*/ 	.byte	0x04
	.zero		1


	//   ....[20]....
        /*02c4*/ 	.word	0x000007c0
        /*02c8*/ 	.word	0x000000ff
        /*02cc*/ 	.word	0x00000050
        /*02d0*/ 	.short	0x0100
        /*02d2*/ 	.byte	0x04
	.zero		1


	//   ....[21]....
        /*02d4*/ 	.word	0x000007d0
        /*02d8*/ 	.word	0x000000ff
        /*02dc*/ 	.word	0x000000c0
        /*02e0*/ 	.short	0x0100
        /*02e2*/ 	.byte	0x04
	.zero		1


	//   ....[22]....
        /*02e4*/ 	.word	0x000007e0
        /*02e8*/ 	.word	0x000000ff
        /*02ec*/ 	.word	0x00000058
        /*02f0*/ 	.short	0x0100
        /*02f2*/ 	.byte	0x04
	.zero		1


	//   ....[23]....
        /*02f4*/ 	.word	0x000007f0
        /*02f8*/ 	.word	0x000000ff
        /*02fc*/ 	.word	0x000000c8
        /*0300*/ 	.short	0x0100
        /*0302*/ 	.byte	0x04
	.zero		1


	//   ....[24]....
        /*0304*/ 	.word	0x00000800
        /*0308*/ 	.word	0x000000ff
        /*030c*/ 	.word	0x00000060
        /*0310*/ 	.short	0x0100
        /*0312*/ 	.byte	0x04
	.zero		1


	//   ....[25]....
        /*0314*/ 	.word	0x00000810
        /*0318*/ 	.word	0x000000ff
        /*031c*/ 	.word	0x000000d0
        /*0320*/ 	.short	0x0100
        /*0322*/ 	.byte	0x04
	.zero		1


	//   ....[26]....
        /*0324*/ 	.word	0x00000820
        /*0328*/ 	.word	0x000000ff
        /*032c*/ 	.word	0x00000068
        /*0330*/ 	.short	0x0100
        /*0332*/ 	.byte	0x04
	.zero		1


	//   ....[27]....
        /*0334*/ 	.word	0x00000830
        /*0338*/ 	.word	0x000000ff
        /*033c*/ 	.word	0x000000d8
        /*0340*/ 	.short	0x0100
        /*0342*/ 	.byte	0x04
	.zero		1


	//   ....[28]....
        /*0344*/ 	.word	0x00000970
        /*0348*/ 	.word	0x000000ff
        /*034c*/ 	.word	0x000000e0
        /*0350*/ 	.short	0x0100
        /*0352*/ 	.byte	0x04
	.zero		1


	//   ....[29]....
        /*0354*/ 	.word	0x00000980
        /*0358*/ 	.word	0x000000ff
        /*035c*/ 	.word	0x00000100
        /*0360*/ 	.short	0x0100
        /*0362*/ 	.byte	0x04
	.zero		1


	//   ....[30]....
        /*0364*/ 	.word	0x00000990
        /*0368*/ 	.word	0x000000ff
        /*036c*/ 	.word	0x000000e8
        /*0370*/ 	.short	0x0100
        /*0372*/ 	.byte	0x04
	.zero		1


	//   ....[31]....
        /*0374*/ 	.word	0x000009a0
        /*0378*/ 	.word	0x000000ff
        /*037c*/ 	.word	0x00000108
        /*0380*/ 	.short	0x0100
        /*0382*/ 	.byte	0x04
	.zero		1


	//   ....[32]....
        /*0384*/ 	.word	0x000009b0
        /*0388*/ 	.word	0x000000ff
        /*038c*/ 	.word	0x000000f0
        /*0390*/ 	.short	0x0100
        /*0392*/ 	.byte	0x04
	.zero		1


	//   ....[33]....
        /*0394*/ 	.word	0x000009c0
        /*0398*/ 	.word	0x000000ff
        /*039c*/ 	.word	0x00000110
        /*03a0*/ 	.short	0x0100
        /*03a2*/ 	.byte	0x04
	.zero		1


	//   ....[34]....
        /*03a4*/ 	.word	0x000009d0
        /*03a8*/ 	.word	0x000000ff
        /*03ac*/ 	.word	0x000000f8
        /*03b0*/ 	.short	0x0100
        /*03b2*/ 	.byte	0x04
	.zero		1


	//   ....[35]....
        /*03b4*/ 	.word	0x000009e0
        /*03b8*/ 	.word	0x000000ff
        /*03bc*/ 	.word	0x00000118
        /*03c0*/ 	.short	0x0100
        /*03c2*/ 	.byte	0x04
	.zero		1


	//   ....[36]....
        /*03c4*/ 	.word	0x00000ad0
        /*03c8*/ 	.word	0x000000ff
        /*03cc*/ 	.word	0x00000120
        /*03d0*/ 	.short	0x0100
        /*03d2*/ 	.byte	0x06
	.zero		1


	//   ....[37]....
        /*03d4*/ 	.word	0x00000ae0
        /*03d8*/ 	.word	0x000000ff
        /*03dc*/ 	.word	0x00000128
        /*03e0*/ 	.short	0x0100
        /*03e2*/ 	.byte	0x06
	.zero		1


	//   ....[38]....
        /*03e4*/ 	.word	0x00000c20
        /*03e8*/ 	.word	0x000000ff
        /*03ec*/ 	.word	0x00000130
        /*03f0*/ 	.short	0x0100
        /*03f2*/ 	.byte	0x06
	.zero		1


	//   ....[39]....
        /*03f4*/ 	.word	0x00000c30
        /*03f8*/ 	.word	0x000000ff
        /*03fc*/ 	.word	0x00000140
        /*0400*/ 	.short	0x0100
        /*0402*/ 	.byte	0x06
	.zero		1


	//   ....[40]....
        /*0404*/ 	.word	0x00000c40
        /*0408*/ 	.word	0x000000ff
        /*040c*/ 	.word	0x00000138
        /*0410*/ 	.short	0x0100
        /*0412*/ 	.byte	0x06
	.zero		1


	//   ....[41]....
        /*0414*/ 	.word	0x00000c50
        /*0418*/ 	.word	0x000000ff
        /*041c*/ 	.word	0x00000148
        /*0420*/ 	.short	0x0100
        /*0422*/ 	.byte	0x06
	.zero		1


	//   ....[42]....
        /*0424*/ 	.word	0x00000d80
        /*0428*/ 	.word	0x000000ff
        /*042c*/ 	.word	0x00000150
        /*0430*/ 	.short	0x0100
        /*0432*/ 	.byte	0x04
	.zero		1


	//   ....[43]....
        /*0434*/ 	.word	0x00000d90
        /*0438*/ 	.word	0x000000ff
        /*043c*/ 	.word	0x00000158
        /*0440*/ 	.short	0x0100
        /*0442*/ 	.byte	0x04
	.zero		1


	//   ....[44]....
        /*0444*/ 	.word	0x00000e90
        /*0448*/ 	.word	0x000000ff
        /*044c*/ 	.word	0x00000160
        /*0450*/ 	.short	0x0100
        /*0452*/ 	.byte	0x04
	.zero		1


	//   ....[45]....
        /*0454*/ 	.word	0x00000ea0
        /*0458*/ 	.word	0x000000ff
        /*045c*/ 	.word	0x00000170
        /*0460*/ 	.short	0x0100
        /*0462*/ 	.byte	0x04
	.zero		1


	//   ....[46]....
        /*0464*/ 	.word	0x00000eb0
        /*0468*/ 	.word	0x000000ff
        /*046c*/ 	.word	0x00000168
        /*0470*/ 	.short	0x0100
        /*0472*/ 	.byte	0x04
	.zero		1


	//   ....[47]....
        /*0474*/ 	.word	0x00000ec0
        /*0478*/ 	.word	0x000000ff
        /*047c*/ 	.word	0x00000178
        /*0480*/ 	.short	0x0100
        /*0482*/ 	.byte	0x04
	.zero		1


	//   ....[48]....
        /*0484*/ 	.word	0x00000fe0
        /*0488*/ 	.word	0x000000ff
        /*048c*/ 	.word	0x00000180
        /*0490*/ 	.short	0x0100
        /*0492*/ 	.byte	0x06
	.zero		1


	//   ....[49]....
        /*0494*/ 	.word	0x00001f10
        /*0498*/ 	.word	0x00000000
        /*049c*/ 	.word	0x00000170
        /*04a0*/ 	.short	0x010a
        /*04a2*/ 	.byte	0xff
	.zero		1


	//   ....[50]....
        /*04a4*/ 	.word	0x00001f30
        /*04a8*/ 	.word	0x00000000
        /*04ac*/ 	.word	0x00000160
        /*04b0*/ 	.short	0x0101
        /*04b2*/ 	.byte	0xff
	.zero		1


	//   ....[51]....
        /*04b4*/ 	.word	0x00001ff0
        /*04b8*/ 	.word	0x000000ff
        /*04bc*/ 	.word	0x00000070
        /*04c0*/ 	.short	0x010a
        /*04c2*/ 	.byte	0x04
	.zero		1


	//   ....[52]....
        /*04c4*/ 	.word	0x00002090
        /*04c8*/ 	.word	0x000000ff
        /*04cc*/ 	.word	0x00000070
        /*04d0*/ 	.short	0x010a
        /*04d2*/ 	.byte	0x29
	.zero		1


	//   ....[53]....
        /*04d4*/ 	.word	0x000021d0
        /*04d8*/ 	.word	0x000000ff
        /*04dc*/ 	.word	0x00000070
        /*04e0*/ 	.short	0x010a
        /*04e2*/ 	.byte	0x05
	.zero		1


	//   ....[54]....
        /*04e4*/ 	.word	0x00002490
        /*04e8*/ 	.word	0x000000ff
        /*04ec*/ 	.word	0x00000128
        /*04f0*/ 	.short	0x0101
        /*04f2*/ 	.byte	0x06
	.zero		1


	//   ....[55]....
        /*04f4*/ 	.word	0x000024b0
        /*04f8*/ 	.word	0x000000ff
        /*04fc*/ 	.word	0x00000070
        /*0500*/ 	.short	0x010a
        /*0502*/ 	.byte	0x04
	.zero		1


	//   ....[56]....
        /*0504*/ 	.word	0x00002530
        /*0508*/ 	.word	0x000000ff
        /*050c*/ 	.word	0x00000070
        /*0510*/ 	.short	0x010a
        /*0512*/ 	.byte	0x29
	.zero		1


	//   ....[57]....
        /*0514*/ 	.word	0x00002670
        /*0518*/ 	.word	0x000000ff
        /*051c*/ 	.word	0x00000070
        /*0520*/ 	.short	0x010a
        /*0522*/ 	.byte	0x05
	.zero		1


	//   ....[58]....
        /*0524*/ 	.word	0x00002940
        /*0528*/ 	.word	0x00000003
        /*052c*/ 	.word	0x00000130
        /*0530*/ 	.short	0x010a
        /*0532*/ 	.byte	0xff
	.zero		1


	//   ....[59]....
        /*0534*/ 	.word	0x00002a90
        /*0538*/ 	.word	0x00000000
        /*053c*/ 	.word	0x00000000
        /*0540*/ 	.short	0x0101
        /*0542*/ 	.byte	0xff
	.zero		1


	//   ....[60]....
        /*0544*/ 	.word	0x00003050
        /*0548*/ 	.word	0x000000ff
        /*054c*/ 	.word	0x00000000
        /*0550*/ 	.short	0x010a
        /*0552*/ 	.byte	0x04
	.zero		1


	//   ....[61]....
        /*0554*/ 	.word	0x000030e0
        /*0558*/ 	.word	0x000000ff
        /*055c*/ 	.word	0x00000000
        /*0560*/ 	.short	0x010a
        /*0562*/ 	.byte	0x05
	.zero		1


	//   ....[62]....
        /*0564*/ 	.word	0x00003170
        /*0568*/ 	.word	0x000000ff
        /*056c*/ 	.word	0x00000000
        /*0570*/ 	.short	0x010a
        /*0572*/ 	.byte	0x05
	.zero		1


	//   ....[63]....
        /*0574*/ 	.word	0x00003200
        /*0578*/ 	.word	0x000000ff
        /*057c*/ 	.word	0x00000000
        /*0580*/ 	.short	0x010a
        /*0582*/ 	.byte	0x05
	.zero		1


	//   ....[64]....
        /*0584*/ 	.word	0x00003290
        /*0588*/ 	.word	0x000000ff
        /*058c*/ 	.word	0x00000000
        /*0590*/ 	.short	0x010a
        /*0592*/ 	.byte	0x05
	.zero		1


	//   ....[65]....
        /*0594*/ 	.word	0x00003320
        /*0598*/ 	.word	0x000000ff
        /*059c*/ 	.word	0x00000000
        /*05a0*/ 	.short	0x010a
        /*05a2*/ 	.byte	0x05
	.zero		1


	//   ....[66]....
        /*05a4*/ 	.word	0x000033b0
        /*05a8*/ 	.word	0x000000ff
        /*05ac*/ 	.word	0x00000000
        /*05b0*/ 	.short	0x010a
        /*05b2*/ 	.byte	0x05
	.zero		1


	//   ....[67]....
        /*05b4*/ 	.word	0x00003440
        /*05b8*/ 	.word	0x000000ff
        /*05bc*/ 	.word	0x00000000
        /*05c0*/ 	.short	0x010a
        /*05c2*/ 	.byte	0x05
	.zero		1


	//   ....[68]....
        /*05c4*/ 	.word	0x000034d0
        /*05c8*/ 	.word	0x000000ff
        /*05cc*/ 	.word	0x00000000
        /*05d0*/ 	.short	0x010a
        /*05d2*/ 	.byte	0x05
	.zero		1


	//   ....[69]....
        /*05d4*/ 	.word	0x00003560
        /*05d8*/ 	.word	0x000000ff
        /*05dc*/ 	.word	0x00000000
        /*05e0*/ 	.short	0x010a
        /*05e2*/ 	.byte	0x05
	.zero		1


	//   ....[70]....
        /*05e4*/ 	.word	0x000035f0
        /*05e8*/ 	.word	0x000000ff
        /*05ec*/ 	.word	0x00000000
        /*05f0*/ 	.short	0x010a
        /*05f2*/ 	.byte	0x05
	.zero		1


	//   ....[71]....
        /*05f4*/ 	.word	0x00003680
        /*05f8*/ 	.word	0x000000ff
        /*05fc*/ 	.word	0x00000000
        /*0600*/ 	.short	0x010a
        /*0602*/ 	.byte	0x05
	.zero		1


	//   ....[72]....
        /*0604*/ 	.word	0x00003710
        /*0608*/ 	.word	0x000000ff
        /*060c*/ 	.word	0x00000000
        /*0610*/ 	.short	0x010a
        /*0612*/ 	.byte	0x05
	.zero		1


	//   ....[73]....
        /*0614*/ 	.word	0x000037b0
        /*0618*/ 	.word	0x00000000
        /*061c*/ 	.word	0x00000000
        /*0620*/ 	.short	0x010a
        /*0622*/ 	.byte	0xff
	.zero		1


	//   ....[74]....
        /*0624*/ 	.word	0x000038f0
        /*0628*/ 	.word	0x00000000
        /*062c*/ 	.word	0x00000160
        /*0630*/ 	.short	0x010a
        /*0632*/ 	.byte	0xff
	.zero		1


	//   ....[75]....
        /*0634*/ 	.word	0x00003950
        /*0638*/ 	.word	0x00000004
        /*063c*/ 	.word	0x00000000
        /*0640*/ 	.short	0x0101
        /*0642*/ 	.byte	0xff
	.zero		1


	//   ....[76]....
        /*0644*/ 	.word	0x00003970
        /*0648*/ 	.word	0x000000ff
        /*064c*/ 	.word	0x00000140
        /*0650*/ 	.short	0x010a
        /*0652*/ 	.byte	0x04
	.zero		1


	//   ....[77]....
        /*0654*/ 	.word	0x00003a90
        /*0658*/ 	.word	0x00000000
        /*065c*/ 	.word	0x00000130
        /*0660*/ 	.short	0x010a
        /*0662*/ 	.byte	0xff
	.zero		1


	//   ....[78]....
        /*0664*/ 	.word	0x00003ba0
        /*0668*/ 	.word	0x00000000
        /*066c*/ 	.word	0x00000000
        /*0670*/ 	.short	0x0101
        /*0672*/ 	.byte	0xff
	.zero		1


	//   ....[79]....
        /*0674*/ 	.word	0x00003c30
        /*0678*/ 	.word	0x000000ff
        /*067c*/ 	.word	0x00000140
        /*0680*/ 	.short	0x0106
        /*0682*/ 	.byte	0x04
	.zero		1


	//   ....[80]....
        /*0684*/ 	.word	0x00003c50
        /*0688*/ 	.word	0x000000ff
        /*068c*/ 	.word	0x00000140
        /*0690*/ 	.short	0x010a
        /*0692*/ 	.byte	0x04
	.zero		1


	//   ....[81]....
        /*0694*/ 	.word	0x00003ce0
        /*0698*/ 	.word	0x000000ff
        /*069c*/ 	.word	0x00000140
        /*06a0*/ 	.short	0x0106
        /*06a2*/ 	.byte	0x07
	.zero		1


	//   ....[82]....
        /*06a4*/ 	.word	0x00003d20
        /*06a8*/ 	.word	0x00000000
        /*06ac*/ 	.word	0x00000140
        /*06b0*/ 	.short	0x010a
        /*06b2*/ 	.byte	0xff
	.zero		1


	//   ....[83]....
        /*06b4*/ 	.word	0x000042b0
        /*06b8*/ 	.word	0x00000009
        /*06bc*/ 	.word	0x00000130
        /*06c0*/ 	.short	0x010a
        /*06c2*/ 	.byte	0xff
	.zero		1


	//   ....[84]....
        /*06c4*/ 	.word	0x000043c0
        /*06c8*/ 	.word	0x00000009
        /*06cc*/ 	.word	0x00000000
        /*06d0*/ 	.short	0x0101
        /*06d2*/ 	.byte	0xff
	.zero		1


	//   ....[85]....
        /*06d4*/ 	.word	0x00004430
        /*06d8*/ 	.word	0x00000004
        /*06dc*/ 	.word	0x00000000
        /*06e0*/ 	.short	0x010a
        /*06e2*/ 	.byte	0xff
	.zero		1


	//   ....[86]....
        /*06e4*/ 	.word	0x00004450
        /*06e8*/ 	.word	0x00000004
        /*06ec*/ 	.word	0x00000000
        /*06f0*/ 	.short	0x010a
        /*06f2*/ 	.byte	0xff
	.zero		1


	//   ....[87]....
        /*06f4*/ 	.word	0x00004660
        /*06f8*/ 	.word	0x00000007
        /*06fc*/ 	.word	0x00000000
        /*0700*/ 	.short	0x010a
        /*0702*/ 	.byte	0xff
	.zero		1


	//   ....[88]....
        /*0704*/ 	.word	0x000046a0
        /*0708*/ 	.word	0x00000008
        /*070c*/ 	.word	0x00000158
        /*0710*/ 	.short	0x010a
        /*0712*/ 	.byte	0xff
	.zero		1


	//   ....[89]....
        /*0714*/ 	.word	0x00004910
        /*0718*/ 	.word	0x00000004
        /*071c*/ 	.word	0x00000000
        /*0720*/ 	.short	0x010a
        /*0722*/ 	.byte	0xff
	.zero		1


	//   ....[90]....
        /*0724*/ 	.word	0x000049b0
        /*0728*/ 	.word	0x00000005
        /*072c*/ 	.word	0x00000000
        /*0730*/ 	.short	0x010a
        /*0732*/ 	.byte	0xff
	.zero		1


	//   ....[91]....
        /*0734*/ 	.word	0x00004dc0
        /*0738*/ 	.word	0x00000008
        /*073c*/ 	.word	0x00000180
        /*0740*/ 	.short	0x010a
        /*0742*/ 	.byte	0xff
	.zero		1


	//   ....[92]....
        /*0744*/ 	.word	0x000052d0
        /*0748*/ 	.word	0x0000000c
        /*074c*/ 	.word	0x00000130
        /*0750*/ 	.short	0x010a
        /*0752*/ 	.byte	0xff
	.zero		1


	//   ....[93]....
        /*0754*/ 	.word	0x00005440
        /*0758*/ 	.word	0x00000000
        /*075c*/ 	.word	0x00000000
        /*0760*/ 	.short	0x0101
        /*0762*/ 	.byte	0xff
	.zero		1


	//   ....[94]....
        /*0764*/ 	.word	0x000058d0
        /*0768*/ 	.word	0x000000ff
        /*076c*/ 	.word	0x00000128
        /*0770*/ 	.short	0x010a
        /*0772*/ 	.byte	0x15
	.zero		1


	//   ....[95]....
        /*0774*/ 	.word	0x00005a50
        /*0778*/ 	.word	0x000000ff
        /*077c*/ 	.word	0x00000100
        /*0780*/ 	.short	0x010a
        /*0782*/ 	.byte	0x15
	.zero		1


	//   ....[96]....
        /*0784*/ 	.word	0x00005c60
        /*0788*/ 	.word	0x000000ff
        /*078c*/ 	.word	0x000000e0
        /*0790*/ 	.short	0x010b
        /*0792*/ 	.byte	0x15
	.zero		1


	//   ....[97]....
        /*0794*/ 	.word	0x00005c70
        /*0798*/ 	.word	0x000000ff
        /*079c*/ 	.word	0x00000000
        /*07a0*/ 	.short	0x0101
        /*07a2*/ 	.byte	0x2e
	.zero		1


	//   ....[98]....
        /*07a4*/ 	.word	0x00005c90
        /*07a8*/ 	.word	0x000000ff
        /*07ac*/ 	.word	0x00000108
        /*07b0*/ 	.short	0x010a
        /*07b2*/ 	.byte	0x15
	.zero		1


	//   ....[99]....
        /*07b4*/ 	.word	0x00005e40
        /*07b8*/ 	.word	0x000000ff
        /*07bc*/ 	.word	0x000000e8
        /*07c0*/ 	.short	0x010b
        /*07c2*/ 	.byte	0x15
	.zero		1


	//   ....[100]....
        /*07c4*/ 	.word	0x00005e50
        /*07c8*/ 	.word	0x000000ff
        /*07cc*/ 	.word	0x00000000
        /*07d0*/ 	.short	0x0101
        /*07d2*/ 	.byte	0x2d
	.zero		1


	//   ....[101]....
        /*07d4*/ 	.word	0x00005e70
        /*07d8*/ 	.word	0x000000ff
        /*07dc*/ 	.word	0x00000110
        /*07e0*/ 	.short	0x010a
        /*07e2*/ 	.byte	0x15
	.zero		1


	//   ....[102]....
        /*07e4*/ 	.word	0x00006020
        /*07e8*/ 	.word	0x000000ff
        /*07ec*/ 	.word	0x000000f0
        /*07f0*/ 	.short	0x010b
        /*07f2*/ 	.byte	0x15
	.zero		1


	//   ....[103]....
        /*07f4*/ 	.word	0x00006030
        /*07f8*/ 	.word	0x000000ff
        /*07fc*/ 	.word	0x00000000
        /*0800*/ 	.short	0x0101
        /*0802*/ 	.byte	0x26
	.zero		1


	//   ....[104]....
        /*0804*/ 	.word	0x00006050
        /*0808*/ 	.word	0x000000ff
        /*080c*/ 	.word	0x00000118
        /*0810*/ 	.short	0x010a
        /*0812*/ 	.byte	0x15
	.zero		1


	//   ....[105]....
        /*0814*/ 	.word	0x00006210
        /*0818*/ 	.word	0x000000ff
        /*081c*/ 	.word	0x000000f8
        /*0820*/ 	.short	0x010b
        /*0822*/ 	.byte	0x15
	.zero		1


	//   ....[106]....
        /*0824*/ 	.word	0x00006220
        /*0828*/ 	.word	0x000000ff
        /*082c*/ 	.word	0x00000000
        /*0830*/ 	.short	0x0101
        /*0832*/ 	.byte	0x25
	.zero		1


	//   ....[107]....
        /*0834*/ 	.word	0x00006230
        /*0838*/ 	.word	0x000000ff
        /*083c*/ 	.word	0x00000100
        /*0840*/ 	.short	0x010a
        /*0842*/ 	.byte	0x15
	.zero		1


	//   ....[108]....
        /*0844*/ 	.word	0x00006400
        /*0848*/ 	.word	0x000000ff
        /*084c*/ 	.word	0x000000e0
        /*0850*/ 	.short	0x010b
        /*0852*/ 	.byte	0x15
	.zero		1


	//   ....[109]....
        /*0854*/ 	.word	0x00006410
        /*0858*/ 	.word	0x000000ff
        /*085c*/ 	.word	0x00000000
        /*0860*/ 	.short	0x0101
        /*0862*/ 	.byte	0x2e
	.zero		1


	//   ....[110]....
        /*0864*/ 	.word	0x00006420
        /*0868*/ 	.word	0x000000ff
        /*086c*/ 	.word	0x00000108
        /*0870*/ 	.short	0x010a
        /*0872*/ 	.byte	0x15
	.zero		1


	//   ....[111]....
        /*0874*/ 	.word	0x000065d0
        /*0878*/ 	.word	0x000000ff
        /*087c*/ 	.word	0x000000e8
        /*0880*/ 	.short	0x010b
        /*0882*/ 	.byte	0x15
	.zero		1


	//   ....[112]....
        /*0884*/ 	.word	0x00006600
        /*0888*/ 	.word	0x000000ff
        /*088c*/ 	.word	0x00000000
        /*0890*/ 	.short	0x0101
        /*0892*/ 	.byte	0x2d
	.zero		1


	//   ....[113]....
        /*0894*/ 	.word	0x00006610
        /*0898*/ 	.word	0x000000ff
        /*089c*/ 	.word	0x00000110
        /*08a0*/ 	.short	0x010a
        /*08a2*/ 	.byte	0x15
	.zero		1


	//   ....[114]....
        /*08a4*/ 	.word	0x000067c0
        /*08a8*/ 	.word	0x000000ff
        /*08ac*/ 	.word	0x000000f0
        /*08b0*/ 	.short	0x010b
        /*08b2*/ 	.byte	0x15
	.zero		1


	//   ....[115]....
        /*08b4*/ 	.word	0x000067d0
        /*08b8*/ 	.word	0x000000ff
        /*08bc*/ 	.word	0x00000000
        /*08c0*/ 	.short	0x0101
        /*08c2*/ 	.byte	0x26
	.zero		1


	//   ....[116]....
        /*08c4*/ 	.word	0x000067e0
        /*08c8*/ 	.word	0x000000ff
        /*08cc*/ 	.word	0x00000118
        /*08d0*/ 	.short	0x010a
        /*08d2*/ 	.byte	0x15
	.zero		1


	//   ....[117]....
        /*08d4*/ 	.word	0x00006a10
        /*08d8*/ 	.word	0x000000ff
        /*08dc*/ 	.word	0x000000f8
        /*08e0*/ 	.short	0x010b
        /*08e2*/ 	.byte	0x15
	.zero		1


	//   ....[118]....
        /*08e4*/ 	.word	0x00006a20
        /*08e8*/ 	.word	0x000000ff
        /*08ec*/ 	.word	0x00000000
        /*08f0*/ 	.short	0x0101
        /*08f2*/ 	.byte	0x25
	.zero		1


	//   ....[119]....
        /*08f4*/ 	.word	0x00006a60
        /*08f8*/ 	.word	0x000000ff
        /*08fc*/ 	.word	0x00000100
        /*0900*/ 	.short	0x010a
        /*0902*/ 	.byte	0x15
	.zero		1


	//   ....[120]....
        /*0904*/ 	.word	0x00006a80
        /*0908*/ 	.word	0x000000ff
        /*090c*/ 	.word	0x00000108
        /*0910*/ 	.short	0x010a
        /*0912*/ 	.byte	0x15
	.zero		1


	//   ....[121]....
        /*0914*/ 	.word	0x00006aa0
        /*0918*/ 	.word	0x000000ff
        /*091c*/ 	.word	0x00000110
        /*0920*/ 	.short	0x010a
        /*0922*/ 	.byte	0x15
	.zero		1


	//   ....[122]....
        /*0924*/ 	.word	0x00006af0
        /*0928*/ 	.word	0x00000002
        /*092c*/ 	.word	0x00000118
        /*0930*/ 	.short	0x010a
        /*0932*/ 	.byte	0xff
	.zero		1


	//   ....[123]....
        /*0934*/ 	.word	0x00006e50
        /*0938*/ 	.word	0x00000000
        /*093c*/ 	.word	0x00000130
        /*0940*/ 	.short	0x010a
        /*0942*/ 	.byte	0xff
	.zero		1


	//   ....[124]....
        /*0944*/ 	.word	0x00006f20
        /*0948*/ 	.word	0x00000000
        /*094c*/ 	.word	0x00000000
        /*0950*/ 	.short	0x0101
        /*0952*/ 	.byte	0xff
	.zero		1


	//   ....[125]....
        /*0954*/ 	.word	0x00007b70
        /*0958*/ 	.word	0x000000ff
        /*095c*/ 	.word	0x000000e0
        /*0960*/ 	.short	0x010a
        /*0962*/ 	.byte	0x2d
	.zero		1


	//   ....[126]....
        /*0964*/ 	.word	0x00007c50
        /*0968*/ 	.word	0x000000ff
        /*096c*/ 	.word	0x00000150
        /*0970*/ 	.short	0x010a
        /*0972*/ 	.byte	0x2d
	.zero		1


	//   ....[127]....
        /*0974*/ 	.word	0x00007dc0
        /*0978*/ 	.word	0x000000ff
        /*097c*/ 	.word	0x000000e0
        /*0980*/ 	.short	0x010a
        /*0982*/ 	.byte	0x2d
	.zero		1


	//   ....[128]....
        /*0984*/ 	.word	0x00007ee0
        /*0988*/ 	.word	0x000000ff
        /*098c*/ 	.word	0x00000150
        /*0990*/ 	.short	0x010a
        /*0992*/ 	.byte	0x2d
	.zero		1


	//   ....[129]....
        /*0994*/ 	.word	0x00009520
        /*0998*/ 	.word	0x00000000
        /*099c*/ 	.word	0x00000000
        /*09a0*/ 	.short	0x0101
        /*09a2*/ 	.byte	0xff
	.zero		1


	//   ....[130]....
        /*09a4*/ 	.word	0x00009530
        /*09a8*/ 	.word	0x00000003
        /*09ac*/ 	.word	0x000000e0
        /*09b0*/ 	.short	0x010a
        /*09b2*/ 	.byte	0xff
	.zero		1


	//   ....[131]....
        /*09b4*/ 	.word	0x00009600
        /*09b8*/ 	.word	0x00000003
        /*09bc*/ 	.word	0x000000e0
        /*09c0*/ 	.short	0x010a
        /*09c2*/ 	.byte	0xff
	.zero		1


	//   ....[132]....
        /*09c4*/ 	.word	0x00009d30
        /*09c8*/ 	.word	0x000000ff
        /*09cc*/ 	.word	0x00000000
        /*09d0*/ 	.short	0x0101
        /*09d2*/ 	.byte	0x04
	.zero		1


	//   ....[133]....
        /*09d4*/ 	.word	0x0000ab60
        /*09d8*/ 	.word	0x0000000c
        /*09dc*/ 	.word	0x00000000
        /*09e0*/ 	.short	0x0101
        /*09e2*/ 	.byte	0xff
	.zero		1


	//   ....[134]....
        /*09e4*/ 	.word	0x0000abc0
        /*09e8*/ 	.word	0x0000000b
        /*09ec*/ 	.word	0x000000e0
        /*09f0*/ 	.short	0x010a
        /*09f2*/ 	.byte	0xff
	.zero		1


	//   ....[135]....
        /*09f4*/ 	.word	0x0000acc0
        /*09f8*/ 	.word	0x0000000b
        /*09fc*/ 	.word	0x000000e0
        /*0a00*/ 	.short	0x010a
        /*0a02*/ 	.byte	0xff
	.zero		1


	//   ....[136]....
        /*0a04*/ 	.word	0x0000c190
        /*0a08*/ 	.word	0x00000004
        /*0a0c*/ 	.word	0x00000000
        /*0a10*/ 	.short	0x0101
        /*0a12*/ 	.byte	0xff
	.zero		1


	//   ....[137]....
        /*0a14*/ 	.word	0x0000c1b0
        /*0a18*/ 	.word	0x00000000
        /*0a1c*/ 	.word	0x000000e0
        /*0a20*/ 	.short	0x010a
        /*0a22*/ 	.byte	0xff
	.zero		1


	//   ....[138]....
        /*0a24*/ 	.word	0x0000c270
        /*0a28*/ 	.word	0x00000000
        /*0a2c*/ 	.word	0x000000e0
        /*0a30*/ 	.short	0x010a
        /*0a32*/ 	.byte	0xff
	.zero		1


	//   ....[139]....
        /*0a34*/ 	.word	0x0000d7b0
        /*0a38*/ 	.word	0x00000000
        /*0a3c*/ 	.word	0x00000000
        /*0a40*/ 	.short	0x0101
        /*0a42*/ 	.byte	0xff
	.zero		1


	//   ....[140]....
        /*0a44*/ 	.word	0x0000d810
        /*0a48*/ 	.word	0x00000009
        /*0a4c*/ 	.word	0x000000e0
        /*0a50*/ 	.short	0x010a
        /*0a52*/ 	.byte	0xff
	.zero		1


	//   ....[141]....
        /*0a54*/ 	.word	0x0000d910
        /*0a58*/ 	.word	0x00000009
        /*0a5c*/ 	.word	0x000000e0
        /*0a60*/ 	.short	0x010a
        /*0a62*/ 	.byte	0xff
	.zero		1


	//   ....[142]....
        /*0a64*/ 	.word	0x0000ee40
        /*0a68*/ 	.word	0x00000000
        /*0a6c*/ 	.word	0x00000000
        /*0a70*/ 	.short	0x0101
        /*0a72*/ 	.byte	0xff
	.zero		1


	//   ....[143]....
        /*0a74*/ 	.word	0x0000ee60
        /*0a78*/ 	.word	0x00000009
        /*0a7c*/ 	.word	0x000000e0
        /*0a80*/ 	.short	0x010a
        /*0a82*/ 	.byte	0xff
	.zero		1


	//   ....[144]....
        /*0a84*/ 	.word	0x0000ef20
        /*0a88*/ 	.word	0x00000009
        /*0a8c*/ 	.word	0x000000e0
        /*0a90*/ 	.short	0x010a
        /*0a92*/ 	.byte	0xff
	.zero		1


	//   ....[145]....
        /*0a94*/ 	.word	0x000104e0
        /*0a98*/ 	.word	0x00000004
        /*0a9c*/ 	.word	0x00000000
        /*0aa0*/ 	.short	0x0101
        /*0aa2*/ 	.byte	0xff
	.zero		1


	//   ....[146]....
        /*0aa4*/ 	.word	0x00010500
        /*0aa8*/ 	.word	0x00000000
        /*0aac*/ 	.word	0x000000e0
        /*0ab0*/ 	.short	0x010a
        /*0ab2*/ 	.byte	0xff
	.zero		1


	//   ....[147]....
        /*0ab4*/ 	.word	0x000105c0
        /*0ab8*/ 	.word	0x00000000
        /*0abc*/ 	.word	0x000000e0
        /*0ac0*/ 	.short	0x010a
        /*0ac2*/ 	.byte	0xff
	.zero		1


	//   ....[148]....
        /*0ac4*/ 	.word	0x00011ad0
        /*0ac8*/ 	.word	0x00000000
        /*0acc*/ 	.word	0x00000000
        /*0ad0*/ 	.short	0x0101
        /*0ad2*/ 	.byte	0xff
	.zero		1


	//   ....[149]....
        /*0ad4*/ 	.word	0x00011af0
        /*0ad8*/ 	.word	0x00000003
        /*0adc*/ 	.word	0x000000e0
        /*0ae0*/ 	.short	0x010a
        /*0ae2*/ 	.byte	0xff
	.zero		1


	//   ....[150]....
        /*0ae4*/ 	.word	0x00011ba0
        /*0ae8*/ 	.word	0x00000003
        /*0aec*/ 	.word	0x000000e0
        /*0af0*/ 	.short	0x010a
        /*0af2*/ 	.byte	0xff
	.zero		1


	//   ....[151]....
        /*0af4*/ 	.word	0x000130c0
        /*0af8*/ 	.word	0x00000000
        /*0afc*/ 	.word	0x00000000
        /*0b00*/ 	.short	0x0101
        /*0b02*/ 	.byte	0xff
	.zero		1


	//   ....[152]....
        /*0b04*/ 	.word	0x000131c0
        /*0b08*/ 	.word	0x000000ff
        /*0b0c*/ 	.word	0x00000180
        /*0b10*/ 	.short	0x0101
        /*0b12*/ 	.byte	0x2d
	.zero		1


	//   ....[153]....
        /*0b14*/ 	.word	0x00013370
        /*0b18*/ 	.word	0x000000ff
        /*0b1c*/ 	.word	0x00000000
        /*0b20*/ 	.short	0x0101
        /*0b22*/ 	.byte	0x06
	.zero		1


	//   ....[154]....
        /*0b24*/ 	.word	0x00013390
        /*0b28*/ 	.word	0x00000000
        /*0b2c*/ 	.word	0x00000170
        /*0b30*/ 	.short	0x010a
        /*0b32*/ 	.byte	0xff
	.zero		1


	//   ....[155]....
        /*0b34*/ 	.word	0x000133f0
        /*0b38*/ 	.word	0x00000000
        /*0b3c*/ 	.word	0x00000070
        /*0b40*/ 	.short	0x010a
        /*0b42*/ 	.byte	0xff
	.zero		1


	//   ....[156]....
        /*0b44*/ 	.word	0x00013450
        /*0b48*/ 	.word	0x00000000
        /*0b4c*/ 	.word	0x00000070
        /*0b50*/ 	.short	0x010a
        /*0b52*/ 	.byte	0xff
	.zero		1


	//   ....[157]....
        /*0b54*/ 	.word	0x000134a0
        /*0b58*/ 	.word	0x00000003
        /*0b5c*/ 	.word	0x00000130
        /*0b60*/ 	.short	0x010a
        /*0b62*/ 	.byte	0xff
	.zero		1


	//   ....[158]....
        /*0b64*/ 	.word	0x00013500
        /*0b68*/ 	.word	0x00000000
        /*0b6c*/ 	.word	0x00000000
        /*0b70*/ 	.short	0x010a
        /*0b72*/ 	.byte	0xff
	.zero		1


	//   ....[159]....
        /*0b74*/ 	.word	0x00013560
        /*0b78*/ 	.word	0x00000000
        /*0b7c*/ 	.word	0x00000000
        /*0b80*/ 	.short	0x010a
        /*0b82*/ 	.byte	0xff
	.zero		1


	//   ....[160]....
        /*0b84*/ 	.word	0x000135c0
        /*0b88*/ 	.word	0x00000000
        /*0b8c*/ 	.word	0x00000000
        /*0b90*/ 	.short	0x010a
        /*0b92*/ 	.byte	0xff
	.zero		1


	//   ....[161]....
        /*0b94*/ 	.word	0x00013620
        /*0b98*/ 	.word	0x00000000
        /*0b9c*/ 	.word	0x00000000
        /*0ba0*/ 	.short	0x010a
        /*0ba2*/ 	.byte	0xff
	.zero		1


	//   ....[162]....
        /*0ba4*/ 	.word	0x00013680
        /*0ba8*/ 	.word	0x00000000
        /*0bac*/ 	.word	0x00000000
        /*0bb0*/ 	.short	0x010a
        /*0bb2*/ 	.byte	0xff
	.zero		1


	//   ....[163]....
        /*0bb4*/ 	.word	0x000136e0
        /*0bb8*/ 	.word	0x00000000
        /*0bbc*/ 	.word	0x00000000
        /*0bc0*/ 	.short	0x010a
        /*0bc2*/ 	.byte	0xff
	.zero		1


	//   ....[164]....
        /*0bc4*/ 	.word	0x00013740
        /*0bc8*/ 	.word	0x00000000
        /*0bcc*/ 	.word	0x00000000
        /*0bd0*/ 	.short	0x010a
        /*0bd2*/ 	.byte	0xff
	.zero		1


	//   ....[165]....
        /*0bd4*/ 	.word	0x000137a0
        /*0bd8*/ 	.word	0x00000000
        /*0bdc*/ 	.word	0x00000000
        /*0be0*/ 	.short	0x010a
        /*0be2*/ 	.byte	0xff
	.zero		1


	//   ....[166]....
        /*0be4*/ 	.word	0x00013800
        /*0be8*/ 	.word	0x00000000
        /*0bec*/ 	.word	0x00000000
        /*0bf0*/ 	.short	0x010a
        /*0bf2*/ 	.byte	0xff
	.zero		1


	//   ....[167]....
        /*0bf4*/ 	.word	0x00013860
        /*0bf8*/ 	.word	0x00000000
        /*0bfc*/ 	.word	0x00000000
        /*0c00*/ 	.short	0x010a
        /*0c02*/ 	.byte	0xff
	.zero		1


	//   ....[168]....
        /*0c04*/ 	.word	0x000138c0
        /*0c08*/ 	.word	0x00000000
        /*0c0c*/ 	.word	0x00000000
        /*0c10*/ 	.short	0x010a
        /*0c12*/ 	.byte	0xff
	.zero		1


	//   ....[169]....
        /*0c14*/ 	.word	0x00013920
        /*0c18*/ 	.word	0x00000000
        /*0c1c*/ 	.word	0x00000000
        /*0c20*/ 	.short	0x010a
        /*0c22*/ 	.byte	0xff
	.zero		1


	//   ....[170]....
        /*0c24*/ 	.word	0x00013980
        /*0c28*/ 	.word	0x00000000
        /*0c2c*/ 	.word	0x00000000
        /*0c30*/ 	.short	0x010a
        /*0c32*/ 	.byte	0xff
	.zero		1


	//   ....[171]....
        /*0c34*/ 	.word	0x000139d0
        /*0c38*/ 	.word	0x00000000
        /*0c3c*/ 	.word	0x00000160
        /*0c40*/ 	.short	0x010a
        /*0c42*/ 	.byte	0xff
	.zero		1


	//   ....[172]....
        /*0c44*/ 	.word	0x00013a30
        /*0c48*/ 	.word	0x00000000
        /*0c4c*/ 	.word	0x00000140
        /*0c50*/ 	.short	0x010a
        /*0c52*/ 	.byte	0xff
	.zero		1


	//   ....[173]....
        /*0c54*/ 	.word	0x00013a80
        /*0c58*/ 	.word	0x00000000
        /*0c5c*/ 	.word	0x00000130
        /*0c60*/ 	.short	0x010a
        /*0c62*/ 	.byte	0xff
	.zero		1


	//   ....[174]....
        /*0c64*/ 	.word	0x00013ae0
        /*0c68*/ 	.word	0x00000000
        /*0c6c*/ 	.word	0x00000140
        /*0c70*/ 	.short	0x010a
        /*0c72*/ 	.byte	0xff
	.zero		1


	//   ....[175]....
        /*0c74*/ 	.word	0x00013b30
        /*0c78*/ 	.word	0x00000009
        /*0c7c*/ 	.word	0x00000130
        /*0c80*/ 	.short	0x010a
        /*0c82*/ 	.byte	0xff
	.zero		1


	//   ....[176]....
        /*0c84*/ 	.word	0x00013b80
        /*0c88*/ 	.word	0x00000004
        /*0c8c*/ 	.word	0x00000000
        /*0c90*/ 	.short	0x010a
        /*0c92*/ 	.byte	0xff
	.zero		1


	//   ....[177]....
        /*0c94*/ 	.word	0x00013bd0
        /*0c98*/ 	.word	0x00000008
        /*0c9c*/ 	.word	0x00000158
        /*0ca0*/ 	.short	0x010a
        /*0ca2*/ 	.byte	0xff
	.zero		1


	//   ....[178]....
        /*0ca4*/ 	.word	0x00013c20
        /*0ca8*/ 	.word	0x00000004
        /*0cac*/ 	.word	0x00000000
        /*0cb0*/ 	.short	0x010a
        /*0cb2*/ 	.byte	0xff
	.zero		1


	//   ....[179]....
        /*0cb4*/ 	.word	0x00013c70
        /*0cb8*/ 	.word	0x00000008
        /*0cbc*/ 	.word	0x00000180
        /*0cc0*/ 	.short	0x010a
        /*0cc2*/ 	.byte	0xff
	.zero		1


	//   ....[180]....
        /*0cc4*/ 	.word	0x00013cc0
        /*0cc8*/ 	.word	0x0000000c
        /*0ccc*/ 	.word	0x00000130
        /*0cd0*/ 	.short	0x010a
        /*0cd2*/ 	.byte	0xff
	.zero		1


	//   ....[181]....
        /*0cd4*/ 	.word	0x00013d20
        /*0cd8*/ 	.word	0x00000000
        /*0cdc*/ 	.word	0x00000128
        /*0ce0*/ 	.short	0x010a
        /*0ce2*/ 	.byte	0xff
	.zero		1


	//   ....[182]....
        /*0ce4*/ 	.word	0x00013d80
        /*0ce8*/ 	.word	0x00000009
        /*0cec*/ 	.word	0x00000100
        /*0cf0*/ 	.short	0x010a
        /*0cf2*/ 	.byte	0xff
	.zero		1


	//   ....[183]....
        /*0cf4*/ 	.word	0x00013de0
        /*0cf8*/ 	.word	0x00000009
        /*0cfc*/ 	.word	0x00000108
        /*0d00*/ 	.short	0x010a
        /*0d02*/ 	.byte	0xff
	.zero		1


	//   ....[184]....
        /*0d04*/ 	.word	0x00013e40
        /*0d08*/ 	.word	0x00000009
        /*0d0c*/ 	.word	0x00000110
        /*0d10*/ 	.short	0x010a
        /*0d12*/ 	.byte	0xff
	.zero		1


	//   ....[185]....
        /*0d14*/ 	.word	0x00013ea0
        /*0d18*/ 	.word	0x00000009
        /*0d1c*/ 	.word	0x00000118
        /*0d20*/ 	.short	0x010a
        /*0d22*/ 	.byte	0xff
	.zero		1


	//   ....[186]....
        /*0d24*/ 	.word	0x00013f00
        /*0d28*/ 	.word	0x00000000
        /*0d2c*/ 	.word	0x00000100
        /*0d30*/ 	.short	0x010a
        /*0d32*/ 	.byte	0xff
	.zero		1


	//   ....[187]....
        /*0d34*/ 	.word	0x00013f60
        /*0d38*/ 	.word	0x00000000
        /*0d3c*/ 	.word	0x00000108
        /*0d40*/ 	.short	0x010a
        /*0d42*/ 	.byte	0xff
	.zero		1


	//   ....[188]....
        /*0d44*/ 	.word	0x00013fc0
        /*0d48*/ 	.word	0x00000000
        /*0d4c*/ 	.word	0x00000110
        /*0d50*/ 	.short	0x010a
        /*0d52*/ 	.byte	0xff
	.zero		1


	//   ....[189]....
        /*0d54*/ 	.word	0x00014020
        /*0d58*/ 	.word	0x00000000
        /*0d5c*/ 	.word	0x00000118
        /*0d60*/ 	.short	0x010a
        /*0d62*/ 	.byte	0xff
	.zero		1


	//   ....[190]....
        /*0d64*/ 	.word	0x00014080
        /*0d68*/ 	.word	0x00000003
        /*0d6c*/ 	.word	0x00000100
        /*0d70*/ 	.short	0x010a
        /*0d72*/ 	.byte	0xff
	.zero		1


	//   ....[191]....
        /*0d74*/ 	.word	0x000140e0
        /*0d78*/ 	.word	0x00000003
        /*0d7c*/ 	.word	0x00000108
        /*0d80*/ 	.short	0x010a
        /*0d82*/ 	.byte	0xff
	.zero		1


	//   ....[192]....
        /*0d84*/ 	.word	0x00014140
        /*0d88*/ 	.word	0x00000003
        /*0d8c*/ 	.word	0x00000110
        /*0d90*/ 	.short	0x010a
        /*0d92*/ 	.byte	0xff
	.zero		1


	//   ....[193]....
        /*0d94*/ 	.word	0x00014190
        /*0d98*/ 	.word	0x00000000
        /*0d9c*/ 	.word	0x00000130
        /*0da0*/ 	.short	0x010a
        /*0da2*/ 	.byte	0xff
	.zero		1


	//   ....[194]....
        /*0da4*/ 	.word	0x000141f0
        /*0da8*/ 	.word	0x00000003
        /*0dac*/ 	.word	0x000000e0
        /*0db0*/ 	.short	0x010a
        /*0db2*/ 	.byte	0xff
	.zero		1


	//   ....[195]....
        /*0db4*/ 	.word	0x00014250
        /*0db8*/ 	.word	0x00000003
        /*0dbc*/ 	.word	0x00000150
        /*0dc0*/ 	.short	0x010a
        /*0dc2*/ 	.byte	0xff
	.zero		1


	//   ....[196]....
        /*0dc4*/ 	.word	0x000142a0
        /*0dc8*/ 	.word	0x00000003
        /*0dcc*/ 	.word	0x000000e0
        /*0dd0*/ 	.short	0x010a
        /*0dd2*/ 	.byte	0xff
	.zero		1


	//   ....[197]....
        /*0dd4*/ 	.word	0x000142f0
        /*0dd8*/ 	.word	0x0000000b
        /*0ddc*/ 	.word	0x000000e0
        /*0de0*/ 	.short	0x010a
        /*0de2*/ 	.byte	0xff
	.zero		1


	//   ....[198]....
        /*0de4*/ 	.word	0x00014340
        /*0de8*/ 	.word	0x00000000
        /*0dec*/ 	.word	0x000000e0
        /*0df0*/ 	.short	0x010a
        /*0df2*/ 	.byte	0xff
	.zero		1


	//   ....[199]....
        /*0df4*/ 	.word	0x00014390
        /*0df8*/ 	.word	0x00000009
        /*0dfc*/ 	.word	0x000000e0
        /*0e00*/ 	.short	0x010a
        /*0e02*/ 	.byte	0xff
	.zero		1


	//   ....[200]....
        /*0e04*/ 	.word	0x000143e0
        /*0e08*/ 	.word	0x00000009
        /*0e0c*/ 	.word	0x000000e0
        /*0e10*/ 	.short	0x010a
        /*0e12*/ 	.byte	0xff
	.zero		1


	//   ....[201]....
        /*0e14*/ 	.word	0x00014430
        /*0e18*/ 	.word	0x00000000
        /*0e1c*/ 	.word	0x000000e0
        /*0e20*/ 	.short	0x010a
        /*0e22*/ 	.byte	0xff
	.zero		1


	//   ....[202]....
        /*0e24*/ 	.word	0x00014480
        /*0e28*/ 	.word	0x00000003
        /*0e2c*/ 	.word	0x000000e0
        /*0e30*/ 	.short	0x010a
        /*0e32*/ 	.byte	0xff
	.zero		1


	//----- nvinfo : EIATTR_NUM_MBARRIERS
	.align		4
.L_47:
        /*0e34*/ 	.byte	0x03, 0x38
        /*0e36*/ 	.short	0x0031


	//----- nvinfo : EIATTR_EXIT_INSTR_OFFSETS
	.align		4
        /*0e38*/ 	.byte	0x04, 0x1c
        /*0e3a*/ 	.short	(.L_49 - .L_48)


	//   ....[0]....
.L_48:
        /*0e3c*/ 	.word	0x000037e0


	//   ....[1]....
        /*0e40*/ 	.word	0x00003cf0


	//   ....[2]....
        /*0e44*/ 	.word	0x00003d50


	//   ....[3]....
        /*0e48*/ 	.word	0x00005020


	//   ....[4]....
        /*0e4c*/ 	.word	0x00006b20


	//   ....[5]....
        /*0e50*/ 	.word	0x00006b60


	//   ....[6]....
        /*0e54*/ 	.word	0x00013260


	//   ....[7]....
        /*0e58*/ 	.word	0x000132d0


	//   ....[8]....
        /*0e5c*/ 	.word	0x00013300


	//   ....[9]....
        /*0e60*/ 	.word	0x00013380


	//----- nvinfo : EIATTR_MAX_THREADS
	.align		4
.L_49:
        /*0e64*/ 	.byte	0x04, 0x05
        /*0e66*/ 	.short	(.L_51 - .L_50)
.L_50:
        /*0e68*/ 	.word	0x00000100
        /*0e6c*/ 	.word	0x00000001
        /*0e70*/ 	.word	0x00000001


	//----- nvinfo : EIATTR_CRS_STACK_SIZE
	.align		4
.L_51:
        /*0e74*/ 	.byte	0x04, 0x1e
        /*0e76*/ 	.short	(.L_53 - .L_52)
.L_52:
        /*0e78*/ 	.word	0x00000000


	//----- nvinfo : EIATTR_CBANK_PARAM_SIZE
	.align		4
.L_53:
        /*0e7c*/ 	.byte	0x03, 0x19
        /*0e7e*/ 	.short	0x0c00


	//----- nvinfo : EIATTR_PARAM_CBANK
	.align		4
        /*0e80*/ 	.byte	0x04, 0x0a
        /*0e82*/ 	.short	(.L_55 - .L_54)
	.align		4
.L_54:
        /*0e84*/ 	.word	index@(.nv.constant0._ZN7cutlass13device_kernelINS_4gemm6kernel13GemmUniversalIN4cute5tupleIJiiiiEEENS1_10collective13CollectiveMmaINS1_46MainloopSm100TmaUmmaWarpSpecializedBlockScaledILi14ELi2ELi1ENS5_IJNS4_1CILi4EEESB_NSA_ILi1EEEEEEEENS5_IJNSA_ILi128EEENSA_ILi256EEENSA_ILi64EEEEEENS5_IJNS_12float_e2m1_tENS_13float_ue4m3_tEEEENS5_IJNS5_IJlSC_lEEENS4_6LayoutINS5_IJNS5_IJNS5_IJNSA_ILi32EEESB_EEEiEEENS5_IJNS5_IJNSA_ILi16EEESB_EEEiEEENS5_IJSC_iEEEEEENS5_IJST_NS5_IJNS5_IJNSA_ILi0EEESC_EEENSA_ILi512EEEEEENS5_IJSW_iEEEEEEEEEEESL_S13_NS4_8TiledMMAINS4_8MMA_AtomIJNS4_17SM100_MMA_MXF4_SSISJ_SJ_fSK_Li128ELi256ELi16ELNS4_4UMMA5MajorE0ELS18_0ELNS17_7ScaleInE0ELS19_0EEEEEENSN_INS5_IJSC_SC_SC_EEENS5_IJSW_SW_SW_EEEEENS5_IJNS4_10UnderscoreES1F_S1F_EEEEENS5_IJNS4_23SM90_TMA_LOAD_MULTICASTES1I_EEENS5_IJNS4_14ComposedLayoutINS4_7SwizzleILi1ELi4ELi3EEENS4_18smem_ptr_flag_bitsILi4EEENSN_INS5_IJNSA_ILi8EEESH_EEENS5_IJSH_SC_EEEEEEENSN_INS5_IJNS5_IJNS5_IJSP_SC_EEESS_EEESC_NS5_IJSC_SC_EEEEEENS5_IJNS5_IJNS5_IJSS_SY_EEESX_EEESW_NS5_IJSB_SY_EEEEEEEEEEEvNS4_8identityES1J_NS5_IJS1T_NSN_INS5_IJNS5_IJNS5_IJSP_NSA_ILi2EEEEEESS_EEESC_S1W_EEENS5_IJS1Z_SW_NS5_IJSB_NSA_ILi1024EEEEEEEEEEEEEEvS24_EENS_8epilogue10collective18CollectiveEpilogueINS2F_23Sm100TmaWarpSpecializedILi4ELi2ELi32ELb1ELb0EEEJNS5_IJSH_SG_SH_EEENS5_IJNSN_ISH_SC_EENSN_INS5_IJSO_S25_EEENS5_IJSC_SF_EEEEEEEENS_10bfloat16_tESM_S2Q_SM_NS2F_6fusion15FusionCallbacksIS2J_NS2R_17LinearCombinationIS2Q_fS2Q_fLNS_15FloatRoundStyleE2EEES2K_S2P_JEEENS4_5SM1004TMEM4LOAD26SM100_TMEM_LOAD_32dp32b32xENS4_13SM90_TMA_LOADENS1K_INS1L_ILi2ELi4ELi3EEENS1N_ILi16EEENSN_INS5_IJS1P_SO_EEENS5_IJSO_SC_EEEEEEENS4_39AutoVectorizingCopyWithAssumedAlignmentILi128EEENS4_14SM90_TMA_STOREES37_S39_S39_EEEvvEEEEvNT_6ParamsE)
        /*0e88*/ 	.short	0x0380
        /*0e8a*/ 	.short	0x0c00


	//----- nvinfo : EIATTR_SW_WAR
	.align		4
.L_55:
        /*0e8c*/ 	.byte	0x04, 0x36
        /*0e8e*/ 	.short	(.L_57 - .L_56)
.L_56:
        /*0e90*/ 	.word	0x00000008
.L_57:


//--------------------- .nv.callgraph             --------------------------
	.section	.nv.callgraph,"",@"SHT_CUDA_CALLGRAPH"
	.align	4
	.sectionentsize	8
	.align		4
        /*0000*/ 	.word	0x00000000
	.align		4
        /*0004*/ 	.word	0xffffffff
	.align		4
        /*0008*/ 	.word	index@(_ZN7cutlass13device_kernelINS_4gemm6kernel13GemmUniversalIN4cute5tupleIJiiiiEEENS1_10collective13CollectiveMmaINS1_46MainloopSm100TmaUmmaWarpSpecializedBlockScaledILi14ELi2ELi1ENS5_IJNS4_1CILi4EEESB_NSA_ILi1EEEEEEEENS5_IJNSA_ILi128EEENSA_ILi256EEENSA_ILi64EEEEEENS5_IJNS_12float_e2m1_tENS_13float_ue4m3_tEEEENS5_IJNS5_IJlSC_lEEENS4_6LayoutINS5_IJNS5_IJNS5_IJNSA_ILi32EEESB_EEEiEEENS5_IJNS5_IJNSA_ILi16EEESB_EEEiEEENS5_IJSC_iEEEEEENS5_IJST_NS5_IJNS5_IJNSA_ILi0EEESC_EEENSA_ILi512EEEEEENS5_IJSW_iEEEEEEEEEEESL_S13_NS4_8TiledMMAINS4_8MMA_AtomIJNS4_17SM100_MMA_MXF4_SSISJ_SJ_fSK_Li128ELi256ELi16ELNS4_4UMMA5MajorE0ELS18_0ELNS17_7ScaleInE0ELS19_0EEEEEENSN_INS5_IJSC_SC_SC_EEENS5_IJSW_SW_SW_EEEEENS5_IJNS4_10UnderscoreES1F_S1F_EEEEENS5_IJNS4_23SM90_TMA_LOAD_MULTICASTES1I_EEENS5_IJNS4_14ComposedLayoutINS4_7SwizzleILi1ELi4ELi3EEENS4_18smem_ptr_flag_bitsILi4EEENSN_INS5_IJNSA_ILi8EEESH_EEENS5_IJSH_SC_EEEEEEENSN_INS5_IJNS5_IJNS5_IJSP_SC_EEESS_EEESC_NS5_IJSC_SC_EEEEEENS5_IJNS5_IJNS5_IJSS_SY_EEESX_EEESW_NS5_IJSB_SY_EEEEEEEEEEEvNS4_8identityES1J_NS5_IJS1T_NSN_INS5_IJNS5_IJNS5_IJSP_NSA_ILi2EEEEEESS_EEESC_S1W_EEENS5_IJS1Z_SW_NS5_IJSB_NSA_ILi1024EEEEEEEEEEEEEEvS24_EENS_8epilogue10collective18CollectiveEpilogueINS2F_23Sm100TmaWarpSpecializedILi4ELi2ELi32ELb1ELb0EEEJNS5_IJSH_SG_SH_EEENS5_IJNSN_ISH_SC_EENSN_INS5_IJSO_S25_EEENS5_IJSC_SF_EEEEEEEENS_10bfloat16_tESM_S2Q_SM_NS2F_6fusion15FusionCallbacksIS2J_NS2R_17LinearCombinationIS2Q_fS2Q_fLNS_15FloatRoundStyleE2EEES2K_S2P_JEEENS4_5SM1004TMEM4LOAD26SM100_TMEM_LOAD_32dp32b32xENS4_13SM90_TMA_LOADENS1K_INS1L_ILi2ELi4ELi3EEENS1N_ILi16EEENSN_INS5_IJS1P_SO_EEENS5_IJSO_SC_EEEEEEENS4_39AutoVectorizingCopyWithAssumedAlignmentILi128EEENS4_14SM90_TMA_STOREES37_S39_S39_EEEvvEEEEvNT_6ParamsE)
	.align		4
        /*000c*/ 	.word	index@(__assertfail)
	.align		4
        /*0010*/ 	.word	0x00000000
	.align		4
        /*0014*/ 	.word	0xfffffffe
	.align		4
        /*0018*/ 	.word	0x00000000
	.align		4
        /*001c*/ 	.word	0xfffffffd
	.align		4
        /*0020*/ 	.word	0x00000000
	.align		4
        /*0024*/ 	.word	0xfffffffc


//--------------------- .nv.constant4             --------------------------
	.section	.nv.constant4,"a",@progbits
	.align	8
	.align		8
.nv.constant4:
        /*0000*/ 	.dword	__assertfail
	.align		8
        /*0008*/ 	.dword	__unnamed_1
	.align		8
        /*0010*/ 	.dword	__unnamed_2
	.align		8
        /*0018*/ 	.dword	_ZN40_INTERNAL_4306a639_4_k_cu_c41f66f6_206574cuda3std3__45__cpo5beginE
	.align		8
        /*0020*/ 	.dword	_ZN40_INTERNAL_4306a639_4_k_cu_c41f66f6_206574cuda3std3__45__cpo3endE
	.align		8
        /*0028*/ 	.dword	_ZN40_INTERNAL_4306a639_4_k_cu_c41f66f6_206574cuda3std3__45__cpo6cbeginE
	.align		8
        /*0030*/ 	.dword	_ZN40_INTERNAL_4306a639_4_k_cu_c41f66f6_206574cuda3std3__45__cpo4cendE
	.align		8
        /*0038*/ 	.dword	_ZN40_INTERNAL_4306a639_4_k_cu_c41f66f6_206574cuda3std3__442_GLOBAL__N__4306a639_4_k_cu_c41f66f6_206576ignoreE
	.align		8
        /*0040*/ 	.dword	_ZN40_INTERNAL_4306a639_4_k_cu_c41f66f6_206574cuda3std3__419piecewise_constructE
	.align		8
        /*0048*/ 	.dword	_ZN40_INTERNAL_4306a639_4_k_cu_c41f66f6_206574cuda3std3__48in_placeE
	.align		8
        /*0050*/ 	.dword	_ZN40_INTERNAL_4306a639_4_k_cu_c41f66f6_206574cuda3std6ranges3__45__cpo4swapE
	.align		8
        /*0058*/ 	.dword	_ZN40_INTERNAL_4306a639_4_k_cu_c41f66f6_206574cuda3std6ranges3__45__cpo9iter_moveE
	.align		8
        /*0060*/ 	.dword	_ZN40_INTERNAL_4306a639_4_k_cu_c41f66f6_206574cute7productE
	.align		8
        /*0068*/ 	.dword	_ZN40_INTERNAL_4306a639_4_k_cu_c41f66f6_206574cute1_E
	.align		8
        /*0070*/ 	.dword	$str$25
	.align		8
        /*0078*/ 	.dword	$str$26
	.align		8
        /*0080*/ 	.dword	$str$29
	.align		8
        /*0088*/ 	.dword	$str$30


//--------------------- .text._ZN7cutlass13device_kernelINS_4gemm6kernel13GemmUniversalIN4cute5tupleIJiiiiEEENS1_10collective13CollectiveMmaINS1_46MainloopSm100TmaUmmaWarpSpecializedBlockScaledILi14ELi2ELi1ENS5_IJNS4_1CILi4EEESB_NSA_ILi1EEEEEEEENS5_IJNSA_ILi128EEENSA_ILi256EEENSA_ILi64EEEEEENS5_IJNS_12float_e2m1_tENS_13float_ue4m3_tEEEENS5_IJNS5_IJlSC_lEEENS4_6LayoutINS5_IJNS5_IJNS5_IJNSA_ILi32EEESB_EEEiEEENS5_IJNS5_IJNSA_ILi16EEESB_EEEiEEENS5_IJSC_iEEEEEENS5_IJST_NS5_IJNS5_IJNSA_ILi0EEESC_EEENSA_ILi512EEEEEENS5_IJSW_iEEEEEEEEEEESL_S13_NS4_8TiledMMAINS4_8MMA_AtomIJNS4_17SM100_MMA_MXF4_SSISJ_SJ_fSK_Li128ELi256ELi16ELNS4_4UMMA5MajorE0ELS18_0ELNS17_7ScaleInE0ELS19_0EEEEEENSN_INS5_IJSC_SC_SC_EEENS5_IJSW_SW_SW_EEEEENS5_IJNS4_10UnderscoreES1F_S1F_EEEEENS5_IJNS4_23SM90_TMA_LOAD_MULTICASTES1I_EEENS5_IJNS4_14ComposedLayoutINS4_7SwizzleILi1ELi4ELi3EEENS4_18smem_ptr_flag_bitsILi4EEENSN_INS5_IJNSA_ILi8EEESH_EEENS5_IJSH_SC_EEEEEEENSN_INS5_IJNS5_IJNS5_IJSP_SC_EEESS_EEESC_NS5_IJSC_SC_EEEEEENS5_IJNS5_IJNS5_IJSS_SY_EEESX_EEESW_NS5_IJSB_SY_EEEEEEEEEEEvNS4_8identityES1J_NS5_IJS1T_NSN_INS5_IJNS5_IJNS5_IJSP_NSA_ILi2EEEEEESS_EEESC_S1W_EEENS5_IJS1Z_SW_NS5_IJSB_NSA_ILi1024EEEEEEEEEEEEEEvS24_EENS_8epilogue10collective18CollectiveEpilogueINS2F_23Sm100TmaWarpSpecializedILi4ELi2ELi32ELb1ELb0EEEJNS5_IJSH_SG_SH_EEENS5_IJNSN_ISH_SC_EENSN_INS5_IJSO_S25_EEENS5_IJSC_SF_EEEEEEEENS_10bfloat16_tESM_S2Q_SM_NS2F_6fusion15FusionCallbacksIS2J_NS2R_17LinearCombinationIS2Q_fS2Q_fLNS_15FloatRoundStyleE2EEES2K_S2P_JEEENS4_5SM1004TMEM4LOAD26SM100_TMEM_LOAD_32dp32b32xENS4_13SM90_TMA_LOADENS1K_INS1L_ILi2ELi4ELi3EEENS1N_ILi16EEENSN_INS5_IJS1P_SO_EEENS5_IJSO_SC_EEEEEEENS4_39AutoVectorizingCopyWithAssumedAlignmentILi128EEENS4_14SM90_TMA_STOREES37_S39_S39_EEEvvEEEEvNT_6ParamsE --------------------------
	.section	.text._ZN7cutlass13device_kernelINS_4gemm6kernel13GemmUniversalIN4cute5tupleIJiiiiEEENS1_10collective13CollectiveMmaINS1_46MainloopSm100TmaUmmaWarpSpecializedBlockScaledILi14ELi2ELi1ENS5_IJNS4_1CILi4EEESB_NSA_ILi1EEEEEEEENS5_IJNSA_ILi128EEENSA_ILi256EEENSA_ILi64EEEEEENS5_IJNS_12float_e2m1_tENS_13float_ue4m3_tEEEENS5_IJNS5_IJlSC_lEEENS4_6LayoutINS5_IJNS5_IJNS5_IJNSA_ILi32EEESB_EEEiEEENS5_IJNS5_IJNSA_ILi16EEESB_EEEiEEENS5_IJSC_iEEEEEENS5_IJST_NS5_IJNS5_IJNSA_ILi0EEESC_EEENSA_ILi512EEEEEENS5_IJSW_iEEEEEEEEEEESL_S13_NS4_8TiledMMAINS4_8MMA_AtomIJNS4_17SM100_MMA_MXF4_SSISJ_SJ_fSK_Li128ELi256ELi16ELNS4_4UMMA5MajorE0ELS18_0ELNS17_7ScaleInE0ELS19_0EEEEEENSN_INS5_IJSC_SC_SC_EEENS5_IJSW_SW_SW_EEEEENS5_IJNS4_10UnderscoreES1F_S1F_EEEEENS5_IJNS4_23SM90_TMA_LOAD_MULTICASTES1I_EEENS5_IJNS4_14ComposedLayoutINS4_7SwizzleILi1ELi4ELi3EEENS4_18smem_ptr_flag_bitsILi4EEENSN_INS5_IJNSA_ILi8EEESH_EEENS5_IJSH_SC_EEEEEEENSN_INS5_IJNS5_IJNS5_IJSP_SC_EEESS_EEESC_NS5_IJSC_SC_EEEEEENS5_IJNS5_IJNS5_IJSS_SY_EEESX_EEESW_NS5_IJSB_SY_EEEEEEEEEEEvNS4_8identityES1J_NS5_IJS1T_NSN_INS5_IJNS5_IJNS5_IJSP_NSA_ILi2EEEEEESS_EEESC_S1W_EEENS5_IJS1Z_SW_NS5_IJSB_NSA_ILi1024EEEEEEEEEEEEEEvS24_EENS_8epilogue10collective18CollectiveEpilogueINS2F_23Sm100TmaWarpSpecializedILi4ELi2ELi32ELb1ELb0EEEJNS5_IJSH_SG_SH_EEENS5_IJNSN_ISH_SC_EENSN_INS5_IJSO_S25_EEENS5_IJSC_SF_EEEEEEEENS_10bfloat16_tESM_S2Q_SM_NS2F_6fusion15FusionCallbacksIS2J_NS2R_17LinearCombinationIS2Q_fS2Q_fLNS_15FloatRoundStyleE2EEES2K_S2P_JEEENS4_5SM1004TMEM4LOAD26SM100_TMEM_LOAD_32dp32b32xENS4_13SM90_TMA_LOADENS1K_INS1L_ILi2ELi4ELi3EEENS1N_ILi16EEENSN_INS5_IJS1P_SO_EEENS5_IJSO_SC_EEEEEEENS4_39AutoVectorizingCopyWithAssumedAlignmentILi128EEENS4_14SM90_TMA_STOREES37_S39_S39_EEEvvEEEEvNT_6ParamsE,"ax",@progbits
	.align	128
.text._ZN7cutlass13device_kernelINS_4gemm6kernel13GemmUniversalIN4cute5tupleIJiiiiEEENS1_10collective13CollectiveMmaINS1_46MainloopSm100TmaUmmaWarpSpecializedBlockScaledILi14ELi2ELi1ENS5_IJNS4_1CILi4EEESB_NSA_ILi1EEEEEEEENS5_IJNSA_ILi128EEENSA_ILi256EEENSA_ILi64EEEEEENS5_IJNS_12float_e2m1_tENS_13float_ue4m3_tEEEENS5_IJNS5_IJlSC_lEEENS4_6LayoutINS5_IJNS5_IJNS5_IJNSA_ILi32EEESB_EEEiEEENS5_IJNS5_IJNSA_ILi16EEESB_EEEiEEENS5_IJSC_iEEEEEENS5_IJST_NS5_IJNS5_IJNSA_ILi0EEESC_EEENSA_ILi512EEEEEENS5_IJSW_iEEEEEEEEEEESL_S13_NS4_8TiledMMAINS4_8MMA_AtomIJNS4_17SM100_MMA_MXF4_SSISJ_SJ_fSK_Li128ELi256ELi16ELNS4_4UMMA5MajorE0ELS18_0ELNS17_7ScaleInE0ELS19_0EEEEEENSN_INS5_IJSC_SC_SC_EEENS5_IJSW_SW_SW_EEEEENS5_IJNS4_10UnderscoreES1F_S1F_EEEEENS5_IJNS4_23SM90_TMA_LOAD_MULTICASTES1I_EEENS5_IJNS4_14ComposedLayoutINS4_7SwizzleILi1ELi4ELi3EEENS4_18smem_ptr_flag_bitsILi4EEENSN_INS5_IJNSA_ILi8EEESH_EEENS5_IJSH_SC_EEEEEEENSN_INS5_IJNS5_IJNS5_IJSP_SC_EEESS_EEESC_NS5_IJSC_SC_EEEEEENS5_IJNS5_IJNS5_IJSS_SY_EEESX_EEESW_NS5_IJSB_SY_EEEEEEEEEEEvNS4_8identityES1J_NS5_IJS1T_NSN_INS5_IJNS5_IJNS5_IJSP_NSA_ILi2EEEEEESS_EEESC_S1W_EEENS5_IJS1Z_SW_NS5_IJSB_NSA_ILi1024EEEEEEEEEEEEEEvS24_EENS_8epilogue10collective18CollectiveEpilogueINS2F_23Sm100TmaWarpSpecializedILi4ELi2ELi32ELb1ELb0EEEJNS5_IJSH_SG_SH_EEENS5_IJNSN_ISH_SC_EENSN_INS5_IJSO_S25_EEENS5_IJSC_SF_EEEEEEEENS_10bfloat16_tESM_S2Q_SM_NS2F_6fusion15FusionCallbacksIS2J_NS2R_17LinearCombinationIS2Q_fS2Q_fLNS_15FloatRoundStyleE2EEES2K_S2P_JEEENS4_5SM1004TMEM4LOAD26SM100_TMEM_LOAD_32dp32b32xENS4_13SM90_TMA_LOADENS1K_INS1L_ILi2ELi4ELi3EEENS1N_ILi16EEENSN_INS5_IJS1P_SO_EEENS5_IJSO_SC_EEEEEEENS4_39AutoVectorizingCopyWithAssumedAlignmentILi128EEENS4_14SM90_TMA_STOREES37_S39_S39_EEEvvEEEEvNT_6ParamsE:
        .type           _ZN7cutlass13device_kernelINS_4gemm6kernel13GemmUniversalIN4cute5tupleIJiiiiEEENS1_10collective13CollectiveMmaINS1_46MainloopSm100TmaUmmaWarpSpecializedBlockScaledILi14ELi2ELi1ENS5_IJNS4_1CILi4EEESB_NSA_ILi1EEEEEEEENS5_IJNSA_ILi128EEENSA_ILi256EEENSA_ILi64EEEEEENS5_IJNS_12float_e2m1_tENS_13float_ue4m3_tEEEENS5_IJNS5_IJlSC_lEEENS4_6LayoutINS5_IJNS5_IJNS5_IJNSA_ILi32EEESB_EEEiEEENS5_IJNS5_IJNSA_ILi16EEESB_EEEiEEENS5_IJSC_iEEEEEENS5_IJST_NS5_IJNS5_IJNSA_ILi0EEESC_EEENSA_ILi512EEEEEENS5_IJSW_iEEEEEEEEEEESL_S13_NS4_8TiledMMAINS4_8MMA_AtomIJNS4_17SM100_MMA_MXF4_SSISJ_SJ_fSK_Li128ELi256ELi16ELNS4_4UMMA5MajorE0ELS18_0ELNS17_7ScaleInE0ELS19_0EEEEEENSN_INS5_IJSC_SC_SC_EEENS5_IJSW_SW_SW_EEEEENS5_IJNS4_10UnderscoreES1F_S1F_EEEEENS5_IJNS4_23SM90_TMA_LOAD_MULTICASTES1I_EEENS5_IJNS4_14ComposedLayoutINS4_7SwizzleILi1ELi4ELi3EEENS4_18smem_ptr_flag_bitsILi4EEENSN_INS5_IJNSA_ILi8EEESH_EEENS5_IJSH_SC_EEEEEEENSN_INS5_IJNS5_IJNS5_IJSP_SC_EEESS_EEESC_NS5_IJSC_SC_EEEEEENS5_IJNS5_IJNS5_IJSS_SY_EEESX_EEESW_NS5_IJSB_SY_EEEEEEEEEEEvNS4_8identityES1J_NS5_IJS1T_NSN_INS5_IJNS5_IJNS5_IJSP_NSA_ILi2EEEEEESS_EEESC_S1W_EEENS5_IJS1Z_SW_NS5_IJSB_NSA_ILi1024EEEEEEEEEEEEEEvS24_EENS_8epilogue10collective18CollectiveEpilogueINS2F_23Sm100TmaWarpSpecializedILi4ELi2ELi32ELb1ELb0EEEJNS5_IJSH_SG_SH_EEENS5_IJNSN_ISH_SC_EENSN_INS5_IJSO_S25_EEENS5_IJSC_SF_EEEEEEEENS_10bfloat16_tESM_S2Q_SM_NS2F_6fusion15FusionCallbacksIS2J_NS2R_17LinearCombinationIS2Q_fS2Q_fLNS_15FloatRoundStyleE2EEES2K_S2P_JEEENS4_5SM1004TMEM4LOAD26SM100_TMEM_LOAD_32dp32b32xENS4_13SM90_TMA_LOADENS1K_INS1L_ILi2ELi4ELi3EEENS1N_ILi16EEENSN_INS5_IJS1P_SO_EEENS5_IJSO_SC_EEEEEEENS4_39AutoVectorizingCopyWithAssumedAlignmentILi128EEENS4_14SM90_TMA_STOREES37_S39_S39_EEEvvEEEEvNT_6ParamsE,@function
        .size           _ZN7cutlass13device_kernelINS_4gemm6kernel13GemmUniversalIN4cute5tupleIJiiiiEEENS1_10collective13CollectiveMmaINS1_46MainloopSm100TmaUmmaWarpSpecializedBlockScaledILi14ELi2ELi1ENS5_IJNS4_1CILi4EEESB_NSA_ILi1EEEEEEEENS5_IJNSA_ILi128EEENSA_ILi256EEENSA_ILi64EEEEEENS5_IJNS_12float_e2m1_tENS_13float_ue4m3_tEEEENS5_IJNS5_IJlSC_lEEENS4_6LayoutINS5_IJNS5_IJNS5_IJNSA_ILi32EEESB_EEEiEEENS5_IJNS5_IJNSA_ILi16EEESB_EEEiEEENS5_IJSC_iEEEEEENS5_IJST_NS5_IJNS5_IJNSA_ILi0EEESC_EEENSA_ILi512EEEEEENS5_IJSW_iEEEEEEEEEEESL_S13_NS4_8TiledMMAINS4_8MMA_AtomIJNS4_17SM100_MMA_MXF4_SSISJ_SJ_fSK_Li128ELi256ELi16ELNS4_4UMMA5MajorE0ELS18_0ELNS17_7ScaleInE0ELS19_0EEEEEENSN_INS5_IJSC_SC_SC_EEENS5_IJSW_SW_SW_EEEEENS5_IJNS4_10UnderscoreES1F_S1F_EEEEENS5_IJNS4_23SM90_TMA_LOAD_MULTICASTES1I_EEENS5_IJNS4_14ComposedLayoutINS4_7SwizzleILi1ELi4ELi3EEENS4_18smem_ptr_flag_bitsILi4EEENSN_INS5_IJNSA_ILi8EEESH_EEENS5_IJSH_SC_EEEEEEENSN_INS5_IJNS5_IJNS5_IJSP_SC_EEESS_EEESC_NS5_IJSC_SC_EEEEEENS5_IJNS5_IJNS5_IJSS_SY_EEESX_EEESW_NS5_IJSB_SY_EEEEEEEEEEEvNS4_8identityES1J_NS5_IJS1T_NSN_INS5_IJNS5_IJNS5_IJSP_NSA_ILi2EEEEEESS_EEESC_S1W_EEENS5_IJS1Z_SW_NS5_IJSB_NSA_ILi1024EEEEEEEEEEEEEEvS24_EENS_8epilogue10collective18CollectiveEpilogueINS2F_23Sm100TmaWarpSpecializedILi4ELi2ELi32ELb1ELb0EEEJNS5_IJSH_SG_SH_EEENS5_IJNSN_ISH_SC_EENSN_INS5_IJSO_S25_EEENS5_IJSC_SF_EEEEEEEENS_10bfloat16_tESM_S2Q_SM_NS2F_6fusion15FusionCallbacksIS2J_NS2R_17LinearCombinationIS2Q_fS2Q_fLNS_15FloatRoundStyleE2EEES2K_S2P_JEEENS4_5SM1004TMEM4LOAD26SM100_TMEM_LOAD_32dp32b32xENS4_13SM90_TMA_LOADENS1K_INS1L_ILi2ELi4ELi3EEENS1N_ILi16EEENSN_INS5_IJS1P_SO_EEENS5_IJSO_SC_EEEEEEENS4_39AutoVectorizingCopyWithAssumedAlignmentILi128EEENS4_14SM90_TMA_STOREES37_S39_S39_EEEvvEEEEvNT_6ParamsE,(.L_x_269 - _ZN7cutlass13device_kernelINS_4gemm6kernel13GemmUniversalIN4cute5tupleIJiiiiEEENS1_10collective13CollectiveMmaINS1_46MainloopSm100TmaUmmaWarpSpecializedBlockScaledILi14ELi2ELi1ENS5_IJNS4_1CILi4EEESB_NSA_ILi1EEEEEEEENS5_IJNSA_ILi128EEENSA_ILi256EEENSA_ILi64EEEEEENS5_IJNS_12float_e2m1_tENS_13float_ue4m3_tEEEENS5_IJNS5_IJlSC_lEEENS4_6LayoutINS5_IJNS5_IJNS5_IJNSA_ILi32EEESB_EEEiEEENS5_IJNS5_IJNSA_ILi16EEESB_EEEiEEENS5_IJSC_iEEEEEENS5_IJST_NS5_IJNS5_IJNSA_ILi0EEESC_EEENSA_ILi512EEEEEENS5_IJSW_iEEEEEEEEEEESL_S13_NS4_8TiledMMAINS4_8MMA_AtomIJNS4_17SM100_MMA_MXF4_SSISJ_SJ_fSK_Li128ELi256ELi16ELNS4_4UMMA5MajorE0ELS18_0ELNS17_7ScaleInE0ELS19_0EEEEEENSN_INS5_IJSC_SC_SC_EEENS5_IJSW_SW_SW_EEEEENS5_IJNS4_10UnderscoreES1F_S1F_EEEEENS5_IJNS4_23SM90_TMA_LOAD_MULTICASTES1I_EEENS5_IJNS4_14ComposedLayoutINS4_7SwizzleILi1ELi4ELi3EEENS4_18smem_ptr_flag_bitsILi4EEENSN_INS5_IJNSA_ILi8EEESH_EEENS5_IJSH_SC_EEEEEEENSN_INS5_IJNS5_IJNS5_IJSP_SC_EEESS_EEESC_NS5_IJSC_SC_EEEEEENS5_IJNS5_IJNS5_IJSS_SY_EEESX_EEESW_NS5_IJSB_SY_EEEEEEEEEEEvNS4_8identityES1J_NS5_IJS1T_NSN_INS5_IJNS5_IJNS5_IJSP_NSA_ILi2EEEEEESS_EEESC_S1W_EEENS5_IJS1Z_SW_NS5_IJSB_NSA_ILi1024EEEEEEEEEEEEEEvS24_EENS_8epilogue10collective18CollectiveEpilogueINS2F_23Sm100TmaWarpSpecializedILi4ELi2ELi32ELb1ELb0EEEJNS5_IJSH_SG_SH_EEENS5_IJNSN_ISH_SC_EENSN_INS5_IJSO_S25_EEENS5_IJSC_SF_EEEEEEEENS_10bfloat16_tESM_S2Q_SM_NS2F_6fusion15FusionCallbacksIS2J_NS2R_17LinearCombinationIS2Q_fS2Q_fLNS_15FloatRoundStyleE2EEES2K_S2P_JEEENS4_5SM1004TMEM4LOAD26SM100_TMEM_LOAD_32dp32b32xENS4_13SM90_TMA_LOADENS1K_INS1L_ILi2ELi4ELi3EEENS1N_ILi16EEENSN_INS5_IJS1P_SO_EEENS5_IJSO_SC_EEEEEEENS4_39AutoVectorizingCopyWithAssumedAlignmentILi128EEENS4_14SM90_TMA_STOREES37_S39_S39_EEEvvEEEEvNT_6ParamsE)
        .other          _ZN7cutlass13device_kernelINS_4gemm6kernel13GemmUniversalIN4cute5tupleIJiiiiEEENS1_10collective13CollectiveMmaINS1_46MainloopSm100TmaUmmaWarpSpecializedBlockScaledILi14ELi2ELi1ENS5_IJNS4_1CILi4EEESB_NSA_ILi1EEEEEEEENS5_IJNSA_ILi128EEENSA_ILi256EEENSA_ILi64EEEEEENS5_IJNS_12float_e2m1_tENS_13float_ue4m3_tEEEENS5_IJNS5_IJlSC_lEEENS4_6LayoutINS5_IJNS5_IJNS5_IJNSA_ILi32EEESB_EEEiEEENS5_IJNS5_IJNSA_ILi16EEESB_EEEiEEENS5_IJSC_iEEEEEENS5_IJST_NS5_IJNS5_IJNSA_ILi0EEESC_EEENSA_ILi512EEEEEENS5_IJSW_iEEEEEEEEEEESL_S13_NS4_8TiledMMAINS4_8MMA_AtomIJNS4_17SM100_MMA_MXF4_SSISJ_SJ_fSK_Li128ELi256ELi16ELNS4_4UMMA5MajorE0ELS18_0ELNS17_7ScaleInE0ELS19_0EEEEEENSN_INS5_IJSC_SC_SC_EEENS5_IJSW_SW_SW_EEEEENS5_IJNS4_10UnderscoreES1F_S1F_EEEEENS5_IJNS4_23SM90_TMA_LOAD_MULTICASTES1I_EEENS5_IJNS4_14ComposedLayoutINS4_7SwizzleILi1ELi4ELi3EEENS4_18smem_ptr_flag_bitsILi4EEENSN_INS5_IJNSA_ILi8EEESH_EEENS5_IJSH_SC_EEEEEEENSN_INS5_IJNS5_IJNS5_IJSP_SC_EEESS_EEESC_NS5_IJSC_SC_EEEEEENS5_IJNS5_IJNS5_IJSS_SY_EEESX_EEESW_NS5_IJSB_SY_EEEEEEEEEEEvNS4_8identityES1J_NS5_IJS1T_NSN_INS5_IJNS5_IJNS5_IJSP_NSA_ILi2EEEEEESS_EEESC_S1W_EEENS5_IJS1Z_SW_NS5_IJSB_NSA_ILi1024EEEEEEEEEEEEEEvS24_EENS_8epilogue10collective18CollectiveEpilogueINS2F_23Sm100TmaWarpSpecializedILi4ELi2ELi32ELb1ELb0EEEJNS5_IJSH_SG_SH_EEENS5_IJNSN_ISH_SC_EENSN_INS5_IJSO_S25_EEENS5_IJSC_SF_EEEEEEEENS_10bfloat16_tESM_S2Q_SM_NS2F_6fusion15FusionCallbacksIS2J_NS2R_17LinearCombinationIS2Q_fS2Q_fLNS_15FloatRoundStyleE2EEES2K_S2P_JEEENS4_5SM1004TMEM4LOAD26SM100_TMEM_LOAD_32dp32b32xENS4_13SM90_TMA_LOADENS1K_INS1L_ILi2ELi4ELi3EEENS1N_ILi16EEENSN_INS5_IJS1P_SO_EEENS5_IJSO_SC_EEEEEEENS4_39AutoVectorizingCopyWithAssumedAlignmentILi128EEENS4_14SM90_TMA_STOREES37_S39_S39_EEEvvEEEEvNT_6ParamsE,@"STO_CUDA_ENTRY STV_DEFAULT"
_ZN7cutlass13device_kernelINS_4gemm6kernel13GemmUniversalIN4cute5tupleIJiiiiEEENS1_10collective13CollectiveMmaINS1_46MainloopSm100TmaUmmaWarpSpecializedBlockScaledILi14ELi2ELi1ENS5_IJNS4_1CILi4EEESB_NSA_ILi1EEEEEEEENS5_IJNSA_ILi128EEENSA_ILi256EEENSA_ILi64EEEEEENS5_IJNS_12float_e2m1_tENS_13float_ue4m3_tEEEENS5_IJNS5_IJlSC_lEEENS4_6LayoutINS5_IJNS5_IJNS5_IJNSA_ILi32EEESB_EEEiEEENS5_IJNS5_IJNSA_ILi16EEESB_EEEiEEENS5_IJSC_iEEEEEENS5_IJST_NS5_IJNS5_IJNSA_ILi0EEESC_EEENSA_ILi512EEEEEENS5_IJSW_iEEEEEEEEEEESL_S13_NS4_8TiledMMAINS4_8MMA_AtomIJNS4_17SM100_MMA_MXF4_SSISJ_SJ_fSK_Li128ELi256ELi16ELNS4_4UMMA5MajorE0ELS18_0ELNS17_7ScaleInE0ELS19_0EEEEEENSN_INS5_IJSC_SC_SC_EEENS5_IJSW_SW_SW_EEEEENS5_IJNS4_10UnderscoreES1F_S1F_EEEEENS5_IJNS4_23SM90_TMA_LOAD_MULTICASTES1I_EEENS5_IJNS4_14ComposedLayoutINS4_7SwizzleILi1ELi4ELi3EEENS4_18smem_ptr_flag_bitsILi4EEENSN_INS5_IJNSA_ILi8EEESH_EEENS5_IJSH_SC_EEEEEEENSN_INS5_IJNS5_IJNS5_IJSP_SC_EEESS_EEESC_NS5_IJSC_SC_EEEEEENS5_IJNS5_IJNS5_IJSS_SY_EEESX_EEESW_NS5_IJSB_SY_EEEEEEEEEEEvNS4_8identityES1J_NS5_IJS1T_NSN_INS5_IJNS5_IJNS5_IJSP_NSA_ILi2EEEEEESS_EEESC_S1W_EEENS5_IJS1Z_SW_NS5_IJSB_NSA_ILi1024EEEEEEEEEEEEEEvS24_EENS_8epilogue10collective18CollectiveEpilogueINS2F_23Sm100TmaWarpSpecializedILi4ELi2ELi32ELb1ELb0EEEJNS5_IJSH_SG_SH_EEENS5_IJNSN_ISH_SC_EENSN_INS5_IJSO_S25_EEENS5_IJSC_SF_EEEEEEEENS_10bfloat16_tESM_S2Q_SM_NS2F_6fusion15FusionCallbacksIS2J_NS2R_17LinearCombinationIS2Q_fS2Q_fLNS_15FloatRoundStyleE2EEES2K_S2P_JEEENS4_5SM1004TMEM4LOAD26SM100_TMEM_LOAD_32dp32b32xENS4_13SM90_TMA_LOADENS1K_INS1L_ILi2ELi4ELi3EEENS1N_ILi16EEENSN_INS5_IJS1P_SO_EEENS5_IJSO_SC_EEEEEEENS4_39AutoVectorizingCopyWithAssumedAlignmentILi128EEENS4_14SM90_TMA_STOREES37_S39_S39_EEEvvEEEEvNT_6ParamsE:
[----:B------:R-:W1:Y:S01]  /*0000*/  LDC R1, c[0x0][0x37c] ;  /* 0x0000df00ff017b82 */ /* 0x000e620000000800 */
[----:B------:R-:W2:Y:S01]  /*0010*/  S2R R187, SR_TID.X ;  /* 0x0000000000bb7919 */ /* 0x000ea20000002100 */
[----:B------:R-:W3:Y:S01]  /*0020*/  LDCU.64 UR12, c[0x0][0xc90] ;  /* 0x00019200ff0c77ac */ /* 0x000ee20008000a00 */
[----:B------:R-:W-:Y:S02]  /*0030*/  PRMT R180, RZ, 0x7610, R180 ;  /* 0x00007610ffb47816 */ /* 0x000fe400000000b4 */
[----:B------:R-:W-:Y:S02]  /*0040*/  ELECT P4, URZ, PT ;  /* 0x0000000000ff782f */ /* 0x000fe40003880000 */
[----:B---3--:R-:W-:-:S04]  /*0050*/  ISETP.NE.U32.AND P0, PT, RZ, UR12, PT ;  /* 0x0000000cff007c0c */ /* 0x008fc8000bf05070 */
[----:B------:R-:W-:Y:S02]  /*0060*/  ISETP.NE.AND.EX P1, PT, RZ, UR13, PT, P0 ;  /* 0x0000000dff007c0c */ /* 0x000fe4000bf25300 */
[----:B--2---:R-:W-:-:S05]  /*0070*/  SHF.R.U32.HI R181, RZ, 0x5, R187 ;  /* 0x00000005ffb57819 */ /* 0x004fca00000116bb */
[----:B------:R-:W2:Y:S02]  /*0080*/  SHFL.IDX PT, R0, R181, RZ, 0x1f ;  /* 0x00001fffb5007589 */ /* 0x000ea400000e0000 */
[----:B--2---:R-:W-:-:S04]  /*0090*/  R2UR UR21, R0 ;  /* 0x00000000001572ca */ /* 0x004fc800000e0000 */
[----:B-1----:R-:W-:Y:S05]  /*00a0*/  @P1 BRA `(.L_x_0) ;  /* 0x0000000000301947 */ /* 0x002fea0003800000 */
[----:B------:R-:W1:Y:S02]  /*00b0*/  LDCU.64 UR4, c[0x0][0xc88] ;  /* 0x00019100ff0477ac */ /* 0x000e640008000a00 */
[----:B-1----:R-:W-:-:S04]  /*00c0*/  UISETP.NE.U32.AND UP0, UPT, UR4, URZ, UPT ;  /* 0x000000ff0400728c */ /* 0x002fc8000bf05070 */
[----:B------:R-:W-:-:S09]  /*00d0*/  UISETP.NE.AND.EX UP0, UPT, UR5, URZ, UPT, UP0 ;  /* 0x000000ff0500728c */ /* 0x000fd2000bf05300 */
[----:B------:R-:W-:Y:S05]  /*00e0*/  BRA.U !UP0, `(.L_x_1) ;  /* 0x0000000108147547 */ /* 0x000fea000b800000 */
[----:B------:R-:W1:Y:S01]  /*00f0*/  LDC.64 R2, c[0x0][0xc88] ;  /* 0x00032200ff027b82 */ /* 0x000e620000000a00 */
[----:B------:R-:W1:Y:S02]  /*0100*/  LDCU.64 UR4, c[0x0][0x358] ;  /* 0x00006b00ff0477ac */ /* 0x000e640008000a00 */
[----:B-1----:R1:W5:Y:S01]  /*0110*/  LDG.E R133, desc[UR4][R2.64] ;  /* 0x0000000402857981 */ /* 0x002362000c1e1900 */
[----:B------:R-:W-:Y:S01]  /*0120*/  HFMA2 R180, -RZ, RZ, 0, 5.9604644775390625e-08 ;  /* 0x00000001ffb47431 */ /* 0x000fe200000001ff */
[----:B------:R-:W-:Y:S05]  /*0130*/  BRA `(.L_x_0) ;  /* 0x00000000000c7947 */ /* 0x000fea0003800000 */
.L_x_1:
[----:B------:R-:W1:Y:S01]  /*0140*/  LDCU UR4, c[0x0][0xc80] ;  /* 0x00019000ff0477ac */ /* 0x000e620008000800 */
[----:B------:R-:W-:Y:S01]  /*0150*/  HFMA2 R180, -RZ, RZ, 0, 5.9604644775390625e-08 ;  /* 0x00000001ffb47431 */ /* 0x000fe200000001ff */
[----:B-1----:R-:W-:-:S07]  /*0160*/  MOV R133, UR4 ;  /* 0x0000000400857c02 */ /* 0x002fce0008000f00 */
.L_x_0:
[----:B------:R-:W2:Y:S02]  /*0170*/  LDCU.64 UR4, c[0x0][0xcb0] ;  /* 0x00019600ff0477ac */ /* 0x000ea40008000a00 */
[----:B--2---:R-:W-:-:S04]  /*0180*/  UISETP.NE.U32.AND UP0, UPT, UR4, URZ, UPT ;  /* 0x000000ff0400728c */ /* 0x004fc8000bf05070 */
[----:B------:R-:W-:-:S09]  /*0190*/  UISETP.NE.AND.EX UP0, UPT, UR5, URZ, UPT, UP0 ;  /* 0x000000ff0500728c */ /* 0x000fd2000bf05300 */
[----:B------:R-:W-:Y:S05]  /*01a0*/  BRA.U UP0, `(.L_x_2) ;  /* 0x0000000100287547 */ /* 0x000fea000b800000 */
[----:B------:R-:W2:Y:S02]  /*01b0*/  LDCU.64 UR4, c[0x0][0xca8] ;  /* 0x00019500ff0477ac */ /* 0x000ea40008000a00 */
[----:B--2---:R-:W-:-:S04]  /*01c0*/  UISETP.NE.U32.AND UP0, UPT, UR4, URZ, UPT ;  /* 0x000000ff0400728c */ /* 0x004fc8000bf05070 */
[----:B------:R-:W-:-:S09]  /*01d0*/  UISETP.NE.AND.EX UP0, UPT, UR5, URZ, UPT, UP0 ;  /* 0x000000ff0500728c */ /* 0x000fd2000bf05300 */
[----:B------:R-:W-:Y:S05]  /*01e0*/  BRA.U !UP0, `(.L_x_3) ;  /* 0x0000000108107547 */ /* 0x000fea000b800000 */
[----:B------:R-:W2:Y:S01]  /*01f0*/  LDC.64 R130, c[0x0][0xca8] ;  /* 0x00032a00ff827b82 */ /* 0x000ea20000000a00 */
[----:B------:R-:W2:Y:S02]  /*0200*/  LDCU.64 UR4, c[0x0][0x358] ;  /* 0x00006b00ff0477ac */ /* 0x000ea40008000a00 */
[----:B--2---:R2:W5:Y:S01]  /*0210*/  LDG.E R130, desc[UR4][R130.64] ;  /* 0x0000000482827981 */ /* 0x004562000c1e1900 */
[----:B------:R-:W-:Y:S05]  /*0220*/  BRA `(.L_x_2) ;  /* 0x0000000000087947 */ /* 0x000fea0003800000 */
.L_x_3:
[----:B------:R-:W2:Y:S02]  /*0230*/  LDCU UR4, c[0x0][0xca0] ;  /* 0x00019400ff0477ac */ /* 0x000ea40008000800 */
[----:B--2---:R-:W-:Y:S02]  /*0240*/  MOV R130, UR4 ;  /* 0x0000000400827c02 */ /* 0x004fe40008000f00 */
.L_x_2:
[----:B------:R-:W-:Y:S01]  /*0250*/  IMAD.U32 R0, RZ, RZ, UR21 ;  /* 0x00000015ff007e24 */ /* 0x000fe2000f8e00ff */
[----:B------:R-:W-:Y:S04]  /*0260*/  BSSY.RECONVERGENT B0, `(.L_x_4) ;  /* 0x0000012000007945 */ /* 0x000fe80003800200 */
[C---:B------:R-:W-:Y:S02]  /*0270*/  ISETP.NE.OR P2, PT, R0.reuse, 0x1, !P4 ;  /* 0x000000010000780c */ /* 0x040fe40006745670 */
[----:B------:R-:W-:-:S11]  /*0280*/  ISETP.NE.OR P1, PT, R0, 0x3, !P4 ;  /* 0x000000030000780c */ /* 0x000fd60006725670 */
[----:B------:R-:W-:Y:S05]  /*0290*/  @P2 BRA `(.L_x_5) ;  /* 0x0000000000382947 */ /* 0x000fea0003800000 */
[----:B------:R-:W3:Y:S02]  /*02a0*/  LDCU.64 UR4, c[0x0][0x348] ;  /* 0x00006900ff0477ac */ /* 0x000ee40008000a00 */
[----:B---3--:R-:W-:Y:S02]  /*02b0*/  UIADD3 UR10, UP3, UPT, UR4, 0x80, URZ ;  /* 0x00000080040a7890 */ /* 0x008fe4000ff7e0ff */
[----:B------:R-:W-:Y:S02]  /*02c0*/  UIADD3 UR8, UP2, UPT, UR4, 0x180, URZ ;  /* 0x0000018004087890 */ /* 0x000fe4000ff5e0ff */
[----:B------:R-:W-:Y:S02]  /*02d0*/  UIADD3 UR6, UP1, UPT, UR4, 0x280, URZ ;  /* 0x0000028004067890 */ /* 0x000fe4000ff3e0ff */
[----:B------:R-:W-:Y:S02]  /*02e0*/  UIADD3 UR4, UP0, UPT, UR4, 0x380, URZ ;  /* 0x0000038004047890 */ /* 0x000fe4000ff1e0ff */
[----:B------:R-:W-:-:S02]  /*02f0*/  UIADD3.X UR11, UPT, UPT, URZ, UR5, URZ, UP3, !UPT ;  /* 0x00000005ff0b7290 */ /* 0x000fc40009ffe4ff */
[----:B------:R-:W-:Y:S02]  /*0300*/  UIADD3.X UR9, UPT, UPT, URZ, UR5, URZ, UP2, !UPT ;  /* 0x00000005ff097290 */ /* 0x000fe400097fe4ff */
[----:B------:R-:W-:Y:S02]  /*0310*/  UIADD3.X UR7, UPT, UPT, URZ, UR5, URZ, UP1, !UPT ;  /* 0x00000005ff077290 */ /* 0x000fe40008ffe4ff */
[----:B------:R-:W-:-:S03]  /*0320*/  UIADD3.X UR5, UPT, UPT, URZ, UR5, URZ, UP0, !UPT ;  /* 0x00000005ff057290 */ /* 0x000fc600087fe4ff */
[----:B------:R3:W-:Y:S02]  /*0330*/  UTMACCTL.PF [UR10] ;  /* 0x000000000a0079b9 */ /* 0x0007e40008040000 */
[----:B------:R3:W-:Y:S02]  /*0340*/  UTMACCTL.PF [UR8] ;  /* 0x00000000080079b9 */ /* 0x0007e40008040000 */
[----:B------:R3:W-:Y:S02]  /*0350*/  UTMACCTL.PF [UR6] ;  /* 0x00000000060079b9 */ /* 0x0007e40008040000 */
[----:B------:R3:W-:Y:S02]  /*0360*/  UTMACCTL.PF [UR4] ;  /* 0x00000000040079b9 */ /* 0x0007e40008040000 */
[----:B---3--:R-:W-:Y:S01]  /*0370*/  NOP ;  /* 0x0000000000007918 */ /* 0x008fe20000000000 */
.L_x_5:
[----:B------:R-:W-:Y:S05]  /*0380*/  BSYNC.RECONVERGENT B0 ;  /* 0x0000000000007941 */ /* 0x000fea0003800200 */
.L_x_4:
[----:B------:R-:W-:Y:S04]  /*0390*/  BSSY.RECONVERGENT B0, `(.L_x_6) ;  /* 0x000000a000007945 */ /* 0x000fe80003800200 */
[----:B------:R-:W-:Y:S05]  /*03a0*/  @P1 BRA `(.L_x_7) ;  /* 0x0000000000201947 */ /* 0x000fea0003800000 */
[----:B------:R-:W3:Y:S02]  /*03b0*/  LDCU.64 UR4, c[0x0][0x348] ;  /* 0x00006900ff0477ac */ /* 0x000ee40008000a00 */
[----:B---3--:R-:W-:Y:S02]  /*03c0*/  UIADD3 UR6, UP1, UPT, UR4, 0x980, URZ ;  /* 0x0000098004067890 */ /* 0x008fe4000ff3e0ff */
[----:B------:R-:W-:Y:S02]  /*03d0*/  UIADD3 UR4, UP0, UPT, UR4, 0xa80, URZ ;  /* 0x00000a8004047890 */ /* 0x000fe4000ff1e0ff */
[----:B------:R-:W-:Y:S02]  /*03e0*/  UIADD3.X UR7, UPT, UPT, URZ, UR5, URZ, UP1, !UPT ;  /* 0x00000005ff077290 */ /* 0x000fe40008ffe4ff */
[----:B------:R-:W-:-:S07]  /*03f0*/  UIADD3.X UR5, UPT, UPT, URZ, UR5, URZ, UP0, !UPT ;  /* 0x00000005ff057290 */ /* 0x000fce00087fe4ff */
[----:B------:R3:W-:Y:S02]  /*0400*/  UTMACCTL.PF [UR6] ;  /* 0x00000000060079b9 */ /* 0x0007e40008040000 */
[----:B------:R3:W-:Y:S02]  /*0410*/  UTMACCTL.PF [UR4] ;  /* 0x00000000040079b9 */ /* 0x0007e40008040000 */
[----:B---3--:R-:W-:Y:S01]  /*0420*/  NOP ;  /* 0x0000000000007918 */ /* 0x008fe20000000000 */
.L_x_7:
[----:B------:R-:W-:Y:S05]  /*0430*/  BSYNC.RECONVERGENT B0 ;  /* 0x0000000000007941 */ /* 0x000fea0003800200 */
.L_x_6:
[----:B------:R-:W3:Y:S01]  /*0440*/  LDCU.64 UR4, c[0x0][0xc88] ;  /* 0x00019100ff0477ac */ /* 0x000ee20008000a00 */
[----:B------:R-:W-:Y:S01]  /*0450*/  ISETP.NE.AND.EX P0, PT, RZ, UR13, PT, P0 ;  /* 0x0000000dff007c0c */ /* 0x000fe2000bf05300 */
[----:B------:R-:W-:Y:S01]  /*0460*/  UPLOP3.LUT UP3, UPT, UPT, UPT, UPT, 0x80, 0x8 ;  /* 0x000000000008789c */ /* 0x000fe20003f6f070 */
[----:B---3--:R-:W-:-:S04]  /*0470*/  ISETP.NE.U32.AND P1, PT, RZ, UR4, PT ;  /* 0x00000004ff007c0c */ /* 0x008fc8000bf25070 */
[----:B------:R-:W-:-:S13]  /*0480*/  ISETP.NE.AND.EX P1, PT, RZ, UR5, PT, P1 ;  /* 0x00000005ff007c0c */ /* 0x000fda000bf25310 */
[----:B------:R-:W-:Y:S05]  /*0490*/  @P1 BRA P0, `(.L_x_8) ;  /* 0x0000000000281947 */ /* 0x000fea0000000000 */
[----:B------:R-:W-:Y:S01]  /*04a0*/  UISETP.NE.U32.AND UP0, UPT, UR12, URZ, UPT ;  /* 0x000000ff0c00728c */ /* 0x000fe2000bf05070 */
[----:B-----5:R-:W-:Y:S01]  /*04b0*/  FSETP.NEU.AND P0, PT, R133, RZ, PT ;  /* 0x000000ff8500720b */ /* 0x020fe20003f0d000 */
[----:B------:R-:W-:Y:S02]  /*04c0*/  UISETP.NE.U32.AND UP2, UPT, UR4, URZ, UPT ;  /* 0x000000ff0400728c */ /* 0x000fe4000bf45070 */
[----:B------:R-:W-:Y:S02]  /*04d0*/  UISETP.NE.AND.EX UP1, UPT, UR13, URZ, UPT, UP0 ;  /* 0x000000ff0d00728c */ /* 0x000fe4000bf25300 */
[----:B------:R-:W-:-:S04]  /*04e0*/  UISETP.NE.AND.EX UP0, UPT, UR5, URZ, UPT, UP2 ;  /* 0x000000ff0500728c */ /* 0x000fc8000bf05320 */
[----:B------:R-:W-:-:S04]  /*04f0*/  USEL UR4, URZ, 0xffffffff, UP0 ;  /* 0xffffffffff047887 */ /* 0x000fc80008000000 */
[----:B------:R-:W-:Y:S01]  /*0500*/  VOTEU.ANY UP0, P0 ;  /* 0x0000000000ff7886 */ /* 0x000fe20000000100 */
[----:B------:R-:W-:-:S04]  /*0510*/  @!UP1 USEL UR4, URZ, 0xffffffff, UP0 ;  /* 0xffffffffff049887 */ /* 0x000fc80008000000 */
[----:B------:R-:W-:-:S04]  /*0520*/  ULOP3.LUT UR4, UR4, 0x1, URZ, 0xc0, !UPT ;  /* 0x0000000104047892 */ /* 0x000fc8000f8ec0ff */
[----:B------:R-:W-:-:S11]  /*0530*/  UISETP.NE.U32.AND UP3, UPT, UR4, 0x1, UPT ;  /* 0x000000010400788c */ /* 0x000fd6000bf65070 */
.L_x_8:
[----:B-1----:R-:W1:Y:S01]  /*0540*/  SHFL.IDX PT, R2, R181, RZ, 0x1f ;  /* 0x00001fffb5027589 */ /* 0x002e6200000e0000 */
[----:B------:R-:W-:-:S04]  /*0550*/  UISETP.NE.AND UP0, UPT, UR21, 0x2, UPT ;  /* 0x000000021500788c */ /* 0x000fc8000bf05270 */
[----:B------:R-:W-:Y:S01]  /*0560*/  USEL UR62, URZ, 0x1, UP0 ;  /* 0x00000001ff3e7887 */ /* 0x000fe20008000000 */
[----:B-1----:R-:W-:-:S13]  /*0570*/  ISETP.NE.AND P0, PT, R2, RZ, PT ;  /* 0x000000ff0200720c */ /* 0x002fda0003f05270 */
[----:B------:R-:W-:Y:S05]  /*0580*/  @P0 BRA `(.L_x_9) ;  /* 0x0000000000b40947 */ /* 0x000fea0003800000 */
[----:B------:R-:W-:Y:S01]  /*0590*/  ELECT P0, URZ, PT ;  /* 0x0000000000ff782f */ /* 0x000fe20003800000 */
[----:B------:R-:W-:-:S12]  /*05a0*/  BSSY.RECONVERGENT B0, `(.L_x_9) ;  /* 0x000002b000007945 */ /* 0x000fd80003800200 */
[----:B------:R-:W-:Y:S05]  /*05b0*/  @!P0 BRA `(.L_x_10) ;  /* 0x0000000000a48947 */ /* 0x000fea0003800000 */
[----:B------:R-:W1:Y:S01]  /*05c0*/  S2UR UR4, SR_CgaCtaId ;  /* 0x00000000000479c3 */ /* 0x000e620000008800 */
[----:B------:R-:W-:Y:S01]  /*05d0*/  UMOV UR5, 0x400 ;  /* 0x0000040000057882 */ /* 0x000fe20000000000 */
[----:B------:R-:W-:Y:S01]  /*05e0*/  UMOV UR8, 0x1 ;  /* 0x0000000100087882 */ /* 0x000fe20000000000 */
[----:B------:R-:W-:Y:S01]  /*05f0*/  UMOV UR6, 0x7 ;  /* 0x0000000700067882 */ /* 0x000fe20000000000 */
[----:B------:R-:W-:-:S04]  /*0600*/  UIADD3 UR8, UPT, UPT, -UR8, 0x100000, URZ ;  /* 0x0010000008087890 */ /* 0x000fc8000fffe1ff */
[----:B------:R-:W-:Y:S02]  /*0610*/  USHF.L.U32 UR9, UR8, 0xb, URZ ;  /* 0x0000000b08097899 */ /* 0x000fe400080006ff */
[----:B------:R-:W-:Y:S02]  /*0620*/  USHF.L.U32 UR8, UR8, 0x1, URZ ;  /* 0x0000000108087899 */ /* 0x000fe400080006ff */
[----:B------:R-:W-:-:S04]  /*0630*/  UIADD3 UR6, UPT, UPT, -UR6, 0x100000, URZ ;  /* 0x0010000006067890 */ /* 0x000fc8000fffe1ff */
[----:B------:R-:W-:Y:S02]  /*0640*/  USHF.L.U32 UR7, UR6, 0xb, URZ ;  /* 0x0000000b06077899 */ /* 0x000fe400080006ff */
[----:B------:R-:W-:Y:S02]  /*0650*/  USHF.L.U32 UR6, UR6, 0x1, URZ ;  /* 0x0000000106067899 */ /* 0x000fe400080006ff */
[----:B-1----:R-:W-:Y:S01]  /*0660*/  ULEA UR4, UR4, UR5, 0x18 ;  /* 0x0000000504047291 */ /* 0x002fe2000f8ec0ff */
[----:B------:R-:W1:Y:S11]  /*0670*/  FENCE.VIEW.ASYNC.S ;  /* 0x00000000000073c6 */ /* 0x000e760000000000 */
[----:B-1----:R1:W3:Y:S01]  /*0680*/  SYNCS.EXCH.64 URZ, [UR4], UR8 ;  /* 0x0000000804ff75b2 */ /* 0x0022e20008000100 */
[----:B------:R1:W4:Y:S01]  /*0690*/  SYNCS.EXCH.64 URZ, [UR4+0x70], UR6 ;  /* 0x0000700604ff75b2 */ /* 0x0003220008000100 */
[----:B------:R1:W1:Y:S01]  /*06a0*/  SYNCS.EXCH.64 URZ, [UR4+0x8], UR8 ;  /* 0x0000080804ff75b2 */ /* 0x0002620008000100 */
        /* <DEDUP_REMOVED lines=25> */
[----:B---34-:R-:W-:Y:S01]  /*0840*/  NOP ;  /* 0x0000000000007918 */ /* 0x018fe20000000000 */
.L_x_10:
[----:B-1----:R-:W-:Y:S05]  /*0850*/  BSYNC.RECONVERGENT B0 ;  /* 0x0000000000007941 */ /* 0x002fea0003800200 */
.L_x_9:
[----:B------:R-:W1:Y:S01]  /*0860*/  SHFL.IDX PT, R2, R181, RZ, 0x1f ;  /* 0x00001fffb5027589 */ /* 0x000e6200000e0000 */
[----:B------:R-:W-:Y:S01]  /*0870*/  NOP ;  /* 0x0000000000007918 */ /* 0x000fe20000000000 */
[----:B-1----:R-:W-:-:S13]  /*0880*/  ISETP.NE.AND P0, PT, R2, 0x1, PT ;  /* 0x000000010200780c */ /* 0x002fda0003f05270 */
[----:B------:R-:W-:Y:S05]  /*0890*/  @P0 BRA `(.L_x_11) ;  /* 0x0000000000580947 */ /* 0x000fea0003800000 */
        /* <DEDUP_REMOVED lines=9> */
[----:B------:R-:W-:Y:S01]  /*0930*/  USHF.L.U32 UR6, UR6, 0x1, URZ ;  /* 0x0000000106067899 */ /* 0x000fe200080006ff */
[----:B------:R-:W-:Y:S01]  /*0940*/  ELECT P0, URZ, PT ;  /* 0x0000000000ff782f */ /* 0x000fe20003800000 */
[----:B-1----:R-:W-:Y:S01]  /*0950*/  ULEA UR4, UR4, UR5, 0x18 ;  /* 0x0000000504047291 */ /* 0x002fe2000f8ec0ff */
[----:B------:R-:W1:Y:S11]  /*0960*/  FENCE.VIEW.ASYNC.S ;  /* 0x00000000000073c6 */ /* 0x000e760000000000 */
[----:B-1----:R1:W3:Y:S01]  /*0970*/  SYNCS.EXCH.64 URZ, [UR4+0xe0], UR8 ;  /* 0x0000e00804ff75b2 */ /* 0x0022e20008000100 */
[----:B------:R1:W4:Y:S01]  /*0980*/  SYNCS.EXCH.64 URZ, [UR4+0x100], UR6 ;  /* 0x0001000604ff75b2 */ /* 0x0003220008000100 */
[----:B------:R1:W1:Y:S01]  /*0990*/  SYNCS.EXCH.64 URZ, [UR4+0xe8], UR8 ;  /* 0x0000e80804ff75b2 */ /* 0x0002620008000100 */
[----:B------:R1:W1:Y:S01]  /*09a0*/  SYNCS.EXCH.64 URZ, [UR4+0x108], UR6 ;  /* 0x0001080604ff75b2 */ /* 0x0002620008000100 */
[----:B------:R1:W1:Y:S01]  /*09b0*/  SYNCS.EXCH.64 URZ, [UR4+0xf0], UR8 ;  /* 0x0000f00804ff75b2 */ /* 0x0002620008000100 */
[----:B------:R1:W1:Y:S01]  /*09c0*/  SYNCS.EXCH.64 URZ, [UR4+0x110], UR6 ;  /* 0x0001100604ff75b2 */ /* 0x0002620008000100 */
[----:B------:R1:W1:Y:S01]  /*09d0*/  SYNCS.EXCH.64 URZ, [UR4+0xf8], UR8 ;  /* 0x0000f80804ff75b2 */ /* 0x0002620008000100 */
[----:B------:R1:W1:Y:S01]  /*09e0*/  SYNCS.EXCH.64 URZ, [UR4+0x118], UR6 ;  /* 0x0001180604ff75b2 */ /* 0x0002620008000100 */
[----:B------:R-:W-:Y:S01]  /*09f0*/  NOP ;  /* 0x0000000000007918 */ /* 0x000fe20000000000 */
.L_x_11:
[----:B------:R-:W2:Y:S01]  /*0a00*/  SHFL.IDX PT, R2, R181, RZ, 0x1f ;  /* 0x00001fffb5027589 */ /* 0x000ea200000e0000 */
[----:B------:R-:W-:Y:S01]  /*0a10*/  NOP ;  /* 0x0000000000007918 */ /* 0x000fe20000000000 */
[----:B--2---:R-:W-:-:S13]  /*0a20*/  ISETP.NE.AND P0, PT, R2, 0x3, PT ;  /* 0x000000030200780c */ /* 0x004fda0003f05270 */
[----:B------:R-:W-:Y:S05]  /*0a30*/  @P0 BRA `(.L_x_12) ;  /* 0x0000000000300947 */ /* 0x000fea0003800000 */
[----:B-1----:R-:W1:Y:S01]  /*0a40*/  S2UR UR4, SR_CgaCtaId ;  /* 0x00000000000479c3 */ /* 0x002e620000008800 */
[----:B------:R-:W-:Y:S01]  /*0a50*/  UMOV UR6, 0x400 ;  /* 0x0000040000067882 */ /* 0x000fe20000000000 */
[----:B------:R-:W-:Y:S01]  /*0a60*/  UMOV UR5, 0x20 ;  /* 0x0000002000057882 */ /* 0x000fe20000000000 */
[----:B------:R-:W-:Y:S01]  /*0a70*/  ELECT P0, URZ, PT ;  /* 0x0000000000ff782f */ /* 0x000fe20003800000 */
[----:B-1----:R-:W-:Y:S02]  /*0a80*/  ULEA UR6, UR4, UR6, 0x18 ;  /* 0x0000000604067291 */ /* 0x002fe4000f8ec0ff */
[----:B------:R-:W-:-:S04]  /*0a90*/  UIADD3 UR4, UPT, UPT, -UR5, 0x100000, URZ ;  /* 0x0010000005047890 */ /* 0x000fc8000fffe1ff */
[----:B------:R-:W-:Y:S02]  /*0aa0*/  USHF.L.U32 UR5, UR4, 0xb, URZ ;  /* 0x0000000b04057899 */ /* 0x000fe400080006ff */
[----:B------:R-:W-:Y:S01]  /*0ab0*/  USHF.L.U32 UR4, UR4, 0x1, URZ ;  /* 0x0000000104047899 */ /* 0x000fe200080006ff */
[----:B------:R-:W1:Y:S11]  /*0ac0*/  FENCE.VIEW.ASYNC.S ;  /* 0x00000000000073c6 */ /* 0x000e760000000000 */
[----:B-1----:R2:W1:Y:S01]  /*0ad0*/  SYNCS.EXCH.64 URZ, [UR6+0x120], UR4 ;  /* 0x0001200406ff75b2 */ /* 0x0024620008000100 */
[----:B------:R2:W1:Y:S02]  /*0ae0*/  SYNCS.EXCH.64 URZ, [UR6+0x128], UR4 ;  /* 0x0001280406ff75b2 */ /* 0x0004640008000100 */
[----:B--2---:R-:W-:Y:S01]  /*0af0*/  NOP ;  /* 0x0000000000007918 */ /* 0x004fe20000000000 */
.L_x_12:
[----:B------:R-:W2:Y:S01]  /*0b00*/  SHFL.IDX PT, R2, R181, RZ, 0x1f ;  /* 0x00001fffb5027589 */ /* 0x000ea200000e0000 */
[----:B------:R-:W-:Y:S01]  /*0b10*/  NOP ;  /* 0x0000000000007918 */ /* 0x000fe20000000000 */
[----:B--2---:R-:W-:-:S13]  /*0b20*/  ISETP.NE.AND P0, PT, R2, 0x4, PT ;  /* 0x000000040200780c */ /* 0x004fda0003f05270 */
[----:B------:R-:W-:Y:S05]  /*0b30*/  @P0 BRA `(.L_x_13) ;  /* 0x00000000004c0947 */ /* 0x000fea0003800000 */
[----:B-1----:R-:W1:Y:S01]  /*0b40*/  S2UR UR6, SR_CgaCtaId ;  /* 0x00000000000679c3 */ /* 0x002e620000008800 */
[----:B------:R-:W-:Y:S01]  /*0b50*/  UMOV UR4, 0xe20 ;  /* 0x00000e2000047882 */ /* 0x000fe20000000000 */
[----:B------:R-:W-:Y:S01]  /*0b60*/  UMOV UR5, 0x400 ;  /* 0x0000040000057882 */ /* 0x000fe20000000000 */
[----:B------:R-:W-:Y:S01]  /*0b70*/  USEL UR4, UR4, 0xc20, UP3 ;  /* 0x00000c2004047887 */ /* 0x000fe20009800000 */
[----:B------:R-:W-:Y:S01]  /*0b80*/  UMOV UR8, 0x1 ;  /* 0x0000000100087882 */ /* 0x000fe20000000000 */
[----:B------:R-:W-:Y:S01]  /*0b90*/  ELECT P0, URZ, PT ;  /* 0x0000000000ff782f */ /* 0x000fe20003800000 */
[----:B------:R-:W-:-:S04]  /*0ba0*/  UIADD3 UR8, UPT, UPT, -UR8, 0x100000, URZ ;  /* 0x0010000008087890 */ /* 0x000fc8000fffe1ff */
[----:B------:R-:W-:Y:S02]  /*0bb0*/  USHF.L.U32 UR9, UR8, 0xb, URZ ;  /* 0x0000000b08097899 */ /* 0x000fe400080006ff */
[----:B------:R-:W-:Y:S02]  /*0bc0*/  USHF.L.U32 UR8, UR8, 0x1, URZ ;  /* 0x0000000108087899 */ /* 0x000fe400080006ff */
[----:B-1----:R-:W-:Y:S02]  /*0bd0*/  ULEA UR6, UR6, UR5, 0x18 ;  /* 0x0000000506067291 */ /* 0x002fe4000f8ec0ff */
[----:B------:R-:W-:-:S04]  /*0be0*/  UIADD3 UR4, UPT, UPT, -UR4, 0x100000, URZ ;  /* 0x0010000004047890 */ /* 0x000fc8000fffe1ff */
[----:B------:R-:W-:Y:S02]  /*0bf0*/  USHF.L.U32 UR5, UR4, 0xb, URZ ;  /* 0x0000000b04057899 */ /* 0x000fe400080006ff */
[----:B------:R-:W-:Y:S01]  /*0c00*/  USHF.L.U32 UR4, UR4, 0x1, URZ ;  /* 0x0000000104047899 */ /* 0x000fe200080006ff */
[----:B------:R-:W1:Y:S03]  /*0c10*/  FENCE.VIEW.ASYNC.S ;  /* 0x00000000000073c6 */ /* 0x000e660000000000 */
[----:B-1----:R2:W1:Y:S08]  /*0c20*/  SYNCS.EXCH.64 URZ, [UR6+0x130], UR8 ;  /* 0x0001300806ff75b2 */ /* 0x0024700008000100 */
[----:B------:R2:W1:Y:S01]  /*0c30*/  SYNCS.EXCH.64 URZ, [UR6+0x140], UR4 ;  /* 0x0001400406ff75b2 */ /* 0x0004620008000100 */
[----:B------:R2:W1:Y:S01]  /*0c40*/  SYNCS.EXCH.64 URZ, [UR6+0x138], UR8 ;  /* 0x0001380806ff75b2 */ /* 0x0004620008000100 */
[----:B------:R2:W1:Y:S02]  /*0c50*/  SYNCS.EXCH.64 URZ, [UR6+0x148], UR4 ;  /* 0x0001480406ff75b2 */ /* 0x0004640008000100 */
[----:B--2---:R-:W-:Y:S01]  /*0c60*/  NOP ;  /* 0x0000000000007918 */ /* 0x004fe20000000000 */
.L_x_13:
[----:B------:R-:W2:Y:S01]  /*0c70*/  SHFL.IDX PT, R2, R181, RZ, 0x1f ;  /* 0x00001fffb5027589 */ /* 0x000ea200000e0000 */
[----:B------:R-:W-:Y:S01]  /*0c80*/  NOP ;  /* 0x0000000000007918 */ /* 0x000fe20000000000 */
[----:B--2---:R-:W-:-:S13]  /*0c90*/  ISETP.NE.AND P0, PT, R2, 0x5, PT ;  /* 0x000000050200780c */ /* 0x004fda0003f05270 */
[----:B------:R-:W-:Y:S05]  /*0ca0*/  @P0 BRA `(.L_x_14) ;  /* 0x0000000000400947 */ /* 0x000fea0003800000 */
[----:B-1----:R-:W1:Y:S01]  /*0cb0*/  S2UR UR4, SR_CgaCtaId ;  /* 0x00000000000479c3 */ /* 0x002e620000008800 */
        /* <DEDUP_REMOVED lines=12> */
[----:B-1----:R2:W1:Y:S01]  /*0d80*/  SYNCS.EXCH.64 URZ, [UR4+0x150], UR8 ;  /* 0x0001500804ff75b2 */ /* 0x0024620008000100 */
[----:B------:R2:W1:Y:S02]  /*0d90*/  SYNCS.EXCH.64 URZ, [UR4+0x158], UR6 ;  /* 0x0001580604ff75b2 */ /* 0x0004640008000100 */
[----:B--2---:R-:W-:Y:S01]  /*0da0*/  NOP ;  /* 0x0000000000007918 */ /* 0x004fe20000000000 */
.L_x_14:
[----:B------:R-:W2:Y:S01]  /*0db0*/  SHFL.IDX PT, R2, R181, RZ, 0x1f ;  /* 0x00001fffb5027589 */ /* 0x000ea200000e0000 */
[----:B------:R-:W-:Y:S01]  /*0dc0*/  ISETP.NE.OR P1, PT, RZ, UR21, !P4 ;  /* 0x00000015ff007c0c */ /* 0x000fe2000e725670 */
[----:B------:R-:W-:Y:S01]  /*0dd0*/  NOP ;  /* 0x0000000000007918 */ /* 0x000fe20000000000 */
[----:B--2---:R-:W-:-:S13]  /*0de0*/  ISETP.NE.AND P0, PT, R2, 0x3, PT ;  /* 0x000000030200780c */ /* 0x004fda0003f05270 */
[----:B------:R-:W-:Y:S05]  /*0df0*/  @P0 BRA `(.L_x_15) ;  /* 0x0000000000380947 */ /* 0x000fea0003800000 */
[----:B-1----:R-:W1:Y:S01]  /*0e00*/  S2UR UR4, SR_CgaCtaId ;  /* 0x00000000000479c3 */ /* 0x002e620000008800 */
[----:B------:R-:W-:Y:S01]  /*0e10*/  UMOV UR5, 0x400 ;  /* 0x0000040000057882 */ /* 0x000fe20000000000 */
[----:B------:R-:W-:Y:S01]  /*0e20*/  UMOV UR6, 0x20 ;  /* 0x0000002000067882 */ /* 0x000fe20000000000 */
[----:B------:R-:W-:Y:S01]  /*0e30*/  ELECT P0, URZ, PT ;  /* 0x0000000000ff782f */ /* 0x000fe20003800000 */
[----:B------:R-:W-:-:S04]  /*0e40*/  UIADD3 UR6, UPT, UPT, -UR6, 0x100000, URZ ;  /* 0x0010000006067890 */ /* 0x000fc8000fffe1ff */
[----:B------:R-:W-:Y:S02]  /*0e50*/  USHF.L.U32 UR7, UR6, 0xb, URZ ;  /* 0x0000000b06077899 */ /* 0x000fe400080006ff */
[----:B------:R-:W-:Y:S02]  /*0e60*/  USHF.L.U32 UR6, UR6, 0x1, URZ ;  /* 0x0000000106067899 */ /* 0x000fe400080006ff */
[----:B-1----:R-:W-:Y:S01]  /*0e70*/  ULEA UR4, UR4, UR5, 0x18 ;  /* 0x0000000504047291 */ /* 0x002fe2000f8ec0ff */
[----:B------:R-:W1:Y:S11]  /*0e80*/  FENCE.VIEW.ASYNC.S ;  /* 0x00000000000073c6 */ /* 0x000e760000000000 */
[----:B-1----:R2:W1:Y:S01]  /*0e90*/  SYNCS.EXCH.64 URZ, [UR4+0x160], UR6 ;  /* 0x0001600604ff75b2 */ /* 0x0024620008000100 */
[----:B------:R2:W1:Y:S01]  /*0ea0*/  SYNCS.EXCH.64 URZ, [UR4+0x170], UR6 ;  /* 0x0001700604ff75b2 */ /* 0x0004620008000100 */
[----:B------:R2:W1:Y:S01]  /*0eb0*/  SYNCS.EXCH.64 URZ, [UR4+0x168], UR6 ;  /* 0x0001680604ff75b2 */ /* 0x0004620008000100 */
[----:B------:R2:W1:Y:S02]  /*0ec0*/  SYNCS.EXCH.64 URZ, [UR4+0x178], UR6 ;  /* 0x0001780604ff75b2 */ /* 0x0004640008000100 */
[----:B--2---:R-:W-:Y:S01]  /*0ed0*/  NOP ;  /* 0x0000000000007918 */ /* 0x004fe20000000000 */
.L_x_15:
[----:B-1----:R-:W1:Y:S01]  /*0ee0*/  S2UR UR7, SR_CgaCtaId ;  /* 0x00000000000779c3 */ /* 0x002e620000008800 */
[----:B------:R-:W-:Y:S01]  /*0ef0*/  VOTEU.ALL UP0, P1 ;  /* 0x0000000000ff7886 */ /* 0x000fe20000800000 */
[----:B------:R-:W-:Y:S01]  /*0f00*/  UMOV UR4, 0x80 ;  /* 0x0000008000047882 */ /* 0x000fe20000000000 */
[----:B------:R-:W2:Y:S01]  /*0f10*/  LDCU UR31, c[0x0][0x36c] ;  /* 0x00006d80ff1f77ac */ /* 0x000ea20008000800 */
[----:B------:R-:W-:Y:S01]  /*0f20*/  NOP ;  /* 0x0000000000007918 */ /* 0x000fe20000000000 */
[----:B------:R-:W-:Y:S01]  /*0f30*/  ISETP.NE.OR P4, PT, R0, 0x2, !P4 ;  /* 0x000000020000780c */ /* 0x000fe20006785670 */
[----:B------:R-:W-:Y:S01]  /*0f40*/  @!UP0 UMOV UR6, 0x400 ;  /* 0x0000040000068882 */ /* 0x000fe20000000000 */
[----:B------:R-:W-:-:S04]  /*0f50*/  @!UP0 UIADD3 UR4, UPT, UPT, -UR4, 0x100000, URZ ;  /* 0x0010000004048890 */ /* 0x000fc8000fffe1ff */
[----:B------:R-:W-:Y:S02]  /*0f60*/  @!UP0 USHF.L.U32 UR5, UR4, 0xb, URZ ;  /* 0x0000000b04058899 */ /* 0x000fe400080006ff */
[----:B------:R-:W-:Y:S01]  /*0f70*/  @!UP0 USHF.L.U32 UR4, UR4, 0x1, URZ ;  /* 0x0000000104048899 */ /* 0x000fe200080006ff */
[----:B------:R-:W-:Y:S01]  /*0f80*/  LOP3.LUT R2, R187, 0x1f, RZ, 0xc0, !PT ;  /* 0x0000001fbb027812 */ /* 0x000fe200078ec0ff */
[----:B------:R-:W-:Y:S02]  /*0f90*/  UISETP.NE.AND UP4, UPT, UR21, URZ, UPT ;  /* 0x000000ff1500728c */ /* 0x000fe4000bf85270 */
[----:B--2---:R-:W-:Y:S02]  /*0fa0*/  UISETP.EQ.U32.AND UP1, UPT, UR31, 0x1, UPT ;  /* 0x000000011f00788c */ /* 0x004fe4000bf22070 */
[----:B-1----:R-:W-:Y:S01]  /*0fb0*/  @!UP0 ULEA UR6, UR7, UR6, 0x18 ;  /* 0x0000000607068291 */ /* 0x002fe2000f8ec0ff */
[----:B------:R-:W-:Y:S01]  /*0fc0*/  VOTEU.ALL UP0, P1 ;  /* 0x0000000000ff7886 */ /* 0x000fe20000800000 */
[----:B------:R-:W1:Y:S10]  /*0fd0*/  FENCE.VIEW.ASYNC.S ;  /* 0x00000000000073c6 */ /* 0x000e740000000000 */
[----:B-1----:R1:W2:Y:S01]  /*0fe0*/  @!UP0 SYNCS.EXCH.64 URZ, [UR6+0x180], UR4 ;  /* 0x0001800406ff85b2 */ /* 0x0022a20008000100 */
[----:B------:R-:W-:Y:S05]  /*0ff0*/  BRA.U !UP1, `(.L_x_16) ;  /* 0x0000000109087547 */ /* 0x000fea000b800000 */
[----:B--234-:R-:W-:Y:S01]  /*1000*/  UCGABAR_ARV ;  /* 0x00000000000079c7 */ /* 0x01cfe20008000000 */
[----:B------:R-:W-:Y:S05]  /*1010*/  BRA `(.L_x_17) ;  /* 0x0000000000047947 */ /* 0x000fea0003800000 */
.L_x_16:
[----:B--234-:R-:W-:Y:S01]  /*1020*/  NOP ;  /* 0x0000000000007918 */ /* 0x01cfe20000000000 */
.L_x_17:
[----:B------:R-:W2:Y:S01]  /*1030*/  S2UR UR8, SR_CTAID.X ;  /* 0x00000000000879c3 */ /* 0x000ea20000002500 */
[----:B------:R-:W-:-:S05]  /*1040*/  CS2R.32 R183, SR_CgaSize ;  /* 0x0000000000b77805 */ /* 0x000fca0000008a00 */
[----:B------:R-:W-:-:S05]  /*1050*/  IMAD R183, R183, -0xa0, RZ ;  /* 0xffffff60b7b77824 */ /* 0x000fca00078e02ff */
[----:B-1----:R-:W-:-:S14]  /*1060*/  R2UR UR5, R183 ;  /* 0x00000000b70572ca */ /* 0x002fdc00000e0000 */
[----:B------:R-:W1:Y:S01]  /*1070*/  LDCU UR5, c[0x0][UR5+0x2b0] ;  /* 0x00005600050577ac */ /* 0x000e620008000800 */
[----:B------:R-:W-:-:S05]  /*1080*/  CS2R.32 R183, SR_CgaSize ;  /* 0x0000000000b77805 */ /* 0x000fca0000008a00 */
[----:B------:R-:W-:-:S05]  /*1090*/  IMAD R183, R183, -0xa0, RZ ;  /* 0xffffff60b7b77824 */ /* 0x000fca00078e02ff */
[----:B------:R-:W-:-:S14]  /*10a0*/  R2UR UR6, R183 ;  /* 0x00000000b70672ca */ /* 0x000fdc00000e0000 */
[----:B------:R-:W3:Y:S01]  /*10b0*/  LDCU UR6, c[0x0][UR6+0x2b4] ;  /* 0x00005680060677ac */ /* 0x000ee20008000800 */
[----:B------:R-:W4:Y:S01]  /*10c0*/  S2UR UR9, SR_CTAID.Y ;  /* 0x00000000000979c3 */ /* 0x000f220000002600 */
[----:B------:R-:W-:-:S05]  /*10d0*/  CS2R.32 R183, SR_CgaSize ;  /* 0x0000000000b77805 */ /* 0x000fca0000008a00 */
[----:B------:R-:W-:-:S05]  /*10e0*/  IMAD R183, R183, -0xa0, RZ ;  /* 0xffffff60b7b77824 */ /* 0x000fca00078e02ff */
[----:B------:R-:W-:-:S14]  /*10f0*/  R2UR UR11, R183 ;  /* 0x00000000b70b72ca */ /* 0x000fdc00000e0000 */
[----:B------:R-:W3:Y:S01]  /*1100*/  LDCU UR11, c[0x0][UR11+0x2a0] ;  /* 0x000054000b0b77ac */ /* 0x000ee20008000800 */
[----:B------:R-:W-:-:S05]  /*1110*/  CS2R.32 R183, SR_CgaSize ;  /* 0x0000000000b77805 */ /* 0x000fca0000008a00 */
[----:B------:R-:W-:-:S05]  /*1120*/  IMAD R183, R183, -0xa0, RZ ;  /* 0xffffff60b7b77824 */ /* 0x000fca00078e02ff */
[----:B------:R-:W-:-:S14]  /*1130*/  R2UR UR12, R183 ;  /* 0x00000000b70c72ca */ /* 0x000fdc00000e0000 */
[----:B------:R-:W3:Y:S01]  /*1140*/  LDCU UR12, c[0x0][UR12+0x2a4] ;  /* 0x000054800c0c77ac */ /* 0x000ee20008000800 */
[----:B------:R-:W3:Y:S01]  /*1150*/  S2UR UR7, SR_CgaCtaId ;  /* 0x00000000000779c3 */ /* 0x000ee20000008800 */
[----:B------:R-:W3:Y:S01]  /*1160*/  LDCU UR28, c[0x0][0xf24] ;  /* 0x0001e480ff1c77ac */ /* 0x000ee20008000800 */
[----:B------:R-:W-:Y:S01]  /*1170*/  UMOV UR46, 0x1111 ;  /* 0x00001111002e7882 */ /* 0x000fe20000000000 */
[----:B------:R-:W-:Y:S01]  /*1180*/  UMOV UR45, 0xf ;  /* 0x0000000f002d7882 */ /* 0x000fe20000000000 */
[----:B------:R-:W3:Y:S01]  /*1190*/  LDCU UR39, c[0x0][0xf24] ;  /* 0x0001e480ff2777ac */ /* 0x000ee20008000800 */
[----:B--2---:R-:W-:-:S03]  /*11a0*/  I2FP.F32.U32 R3, UR8 ;  /* 0x0000000800037c45 */ /* 0x004fc60008201000 */
[----:B------:R-:W2:Y:S01]  /*11b0*/  S2UR UR44, SR_CTAID.Z ;  /* 0x00000000002c79c3 */ /* 0x000ea20000002700 */
[----:B------:R-:W2:Y:S01]  /*11c0*/  LDCU UR30, c[0x0][0xf30] ;  /* 0x0001e600ff1e77ac */ /* 0x000ea20008000800 */
[----:B-1----:R-:W-:Y:S01]  /*11d0*/  FMUL R3, R3, UR5 ;  /* 0x0000000503037c20 */ /* 0x002fe20008400000 */
[----:B------:R-:W-:Y:S01]  /*11e0*/  UISETP.NE.AND UP5, UPT, UR21, 0x2, UPT ;  /* 0x000000021500788c */ /* 0x000fe2000bfa5270 */
[----:B----4-:R-:W-:Y:S01]  /*11f0*/  I2FP.F32.U32 R0, UR9 ;  /* 0x0000000900007c45 */ /* 0x010fe20008201000 */
[----:B------:R-:W-:Y:S01]  /*1200*/  UMOV UR20, UR9 ;  /* 0x0000000900147c82 */ /* 0x000fe20008000000 */
[----:B------:R-:W-:Y:S02]  /*1210*/  UMOV UR19, UR8 ;  /* 0x0000000800137c82 */ /* 0x000fe40008000000 */
[----:B------:R-:W1:Y:S01]  /*1220*/  F2I.U32.TRUNC.NTZ R3, R3 ;  /* 0x0000000300037305 */ /* 0x000e62000020f000 */
[----:B---3--:R-:W-:Y:S01]  /*1230*/  UISETP.GE.AND UP6, UPT, UR28, 0x1, UPT ;  /* 0x000000011c00788c */ /* 0x008fe2000bfc6270 */
[----:B------:R-:W-:Y:S01]  /*1240*/  FMUL R0, R0, UR6 ;  /* 0x0000000600007c20 */ /* 0x000fe20008400000 */
[----:B------:R-:W-:-:S02]  /*1250*/  ULOP3.LUT UR65, UR7, 0x3, URZ, 0xc0, !UPT ;  /* 0x0000000307417892 */ /* 0x000fc4000f8ec0ff */
[----:B------:R-:W-:-:S03]  /*1260*/  ULOP3.LUT UR4, UR7, 0xc, URZ, 0xc0, !UPT ;  /* 0x0000000c07047892 */ /* 0x000fc6000f8ec0ff */
[----:B------:R-:W3:Y:S01]  /*1270*/  F2I.U32.TRUNC.NTZ R0, R0 ;  /* 0x0000000000007305 */ /* 0x000ee2000020f000 */
[----:B------:R-:W-:Y:S02]  /*1280*/  USHF.R.U32.HI UR32, URZ, 0x2, UR7 ;  /* 0x00000002ff207899 */ /* 0x000fe40008011607 */
[----:B------:R-:W-:Y:S02]  /*1290*/  USHF.L.U32 UR49, UR7, 0x8, URZ ;  /* 0x0000000807317899 */ /* 0x000fe400080006ff */
[----:B------:R-:W-:Y:S02]  /*12a0*/  USHF.L.U32 UR47, UR7, 0xb, URZ ;  /* 0x0000000b072f7899 */ /* 0x000fe400080006ff */
[----:B------:R-:W-:Y:S01]  /*12b0*/  USHF.L.U32 UR52, UR7, 0x5, URZ ;  /* 0x0000000507347899 */ /* 0x000fe200080006ff */
[----:B-1----:R-:W-:Y:S01]  /*12c0*/  R2UR UR6, R3 ;  /* 0x00000000030672ca */ /* 0x002fe200000e0000 */
[----:B------:R-:W-:Y:S02]  /*12d0*/  USHF.L.U32 UR18, UR7, 0x4, URZ ;  /* 0x0000000407127899 */ /* 0x000fe400080006ff */
[----:B------:R-:W-:-:S02]  /*12e0*/  USHF.L.U32 UR10, UR7, 0x7, URZ ;  /* 0x00000007070a7899 */ /* 0x000fc400080006ff */
[----:B------:R-:W-:Y:S02]  /*12f0*/  UISETP.GT.U32.AND UP1, UPT, UR65, 0xffff, UPT ;  /* 0x0000ffff4100788c */ /* 0x000fe4000bf24070 */
[----:B------:R-:W-:Y:S01]  /*1300*/  UISETP.GT.U32.AND UP0, UPT, UR4, 0xffff, UPT ;  /* 0x0000ffff0400788c */ /* 0x000fe2000bf04070 */
[----:B---3--:R-:W-:Y:S01]  /*1310*/  R2UR UR7, R0 ;  /* 0x00000000000772ca */ /* 0x008fe200000e0000 */
[----:B------:R-:W-:Y:S01]  /*1320*/  USEL UR5, UR65, 0xffff, !UP1 ;  /* 0x0000ffff41057887 */ /* 0x000fe2000c800000 */
[----:B------:R-:W-:Y:S01]  /*1330*/  PRMT R0, RZ, 0x7610, R0 ;  /* 0x00007610ff007816 */ /* 0x000fe20000000000 */
[----:B------:R-:W-:Y:S02]  /*1340*/  USEL UR4, UR4, 0xffff, !UP0 ;  /* 0x0000ffff04047887 */ /* 0x000fe4000c000000 */
[----:B------:R-:W-:Y:S02]  /*1350*/  ULOP3.LUT UR5, UR5, 0xffff, URZ, 0xc0, !UPT ;  /* 0x0000ffff05057892 */ /* 0x000fe4000f8ec0ff */
[----:B------:R-:W-:-:S02]  /*1360*/  ULOP3.LUT UR4, UR4, 0xffff, URZ, 0xc0, !UPT ;  /* 0x0000ffff04047892 */ /* 0x000fc4000f8ec0ff */
[----:B------:R-:W-:Y:S02]  /*1370*/  USHF.L.U32 UR46, UR46, UR5, URZ ;  /* 0x000000052e2e7299 */ /* 0x000fe400080006ff */
[----:B------:R-:W-:Y:S02]  /*1380*/  USHF.L.U32 UR45, UR45, UR4, URZ ;  /* 0x000000042d2d7299 */ /* 0x000fe400080006ff */
[----:B------:R-:W-:Y:S02]  /*1390*/  UIADD3 UR5, UPT, UPT, -UR6, URZ, URZ ;  /* 0x000000ff06057290 */ /* 0x000fe4000fffe1ff */
[----:B------:R-:W-:Y:S02]  /*13a0*/  UIADD3 UR4, UPT, UPT, -UR7, URZ, URZ ;  /* 0x000000ff07047290 */ /* 0x000fe4000fffe1ff */
[----:B------:R-:W-:Y:S02]  /*13b0*/  UIMAD UR5, UR11, UR5, UR8 ;  /* 0x000000050b0572a4 */ /* 0x000fe4000f8e0208 */
[----:B------:R-:W-:-:S02]  /*13c0*/  UIMAD UR4, UR12, UR4, UR9 ;  /* 0x000000040c0472a4 */ /* 0x000fc4000f8e0209 */
[----:B------:R-:W-:Y:S02]  /*13d0*/  ULOP3.LUT UR48, UR49, 0xc00, URZ, 0xc0, !UPT ;  /* 0x00000c0031307892 */ /* 0x000fe4000f8ec0ff */
[----:B------:R-:W-:Y:S01]  /*13e0*/  IMAD.U32 R183, RZ, RZ, UR5 ;  /* 0x00000005ffb77e24 */ /* 0x000fe2000f8e00ff */
[----:B------:R-:W-:Y:S01]  /*13f0*/  ULOP3.LUT UR47, UR47, 0x1800, URZ, 0xc0, !UPT ;  /* 0x000018002f2f7892 */ /* 0x000fe2000f8ec0ff */
[----:B------:R-:W-:Y:S01]  /*1400*/  IMAD.U32 R182, RZ, RZ, UR4 ;  /* 0x00000004ffb67e24 */ /* 0x000fe2000f8e00ff */
[----:B------:R-:W-:Y:S02]  /*1410*/  ULOP3.LUT UR52, UR52, 0x180, URZ, 0xc0, !UPT ;  /* 0x0000018034347892 */ /* 0x000fe4000f8ec0ff */
[----:B------:R-:W-:Y:S02]  /*1420*/  ULOP3.LUT UR49, UR49, 0x300, URZ, 0xc0, !UPT ;  /* 0x0000030031317892 */ /* 0x000fe4000f8ec0ff */
[----:B------:R-:W-:Y:S02]  /*1430*/  ULOP3.LUT UR18, UR18, 0xc0, URZ, 0xc0, !UPT ;  /* 0x000000c012127892 */ /* 0x000fe4000f8ec0ff */
[----:B------:R-:W-:Y:S01]  /*1440*/  ULOP3.LUT UR10, UR10, 0x80, URZ, 0xc0, !UPT ;  /* 0x000000800a0a7892 */ /* 0x000fe2000f8ec0ff */
[----:B--2---:R-:W-:Y:S11]  /*1450*/  BRA.U UP4, `(.L_x_18) ;  /* 0x0000000104cc7547 */ /* 0x004ff6000b800000 */
[----:B------:R-:W-:Y:S02]  /*1460*/  R2UR UR4, R182 ;  /* 0x00000000b60472ca */ /* 0x000fe400000e0000 */
[----:B------:R-:W-:-:S11]  /*1470*/  R2UR UR25, R183 ;  /* 0x00000000b71972ca */ /* 0x000fd600000e0000 */
[----:B------:R-:W-:Y:S02]  /*1480*/  UISETP.NE.AND UP0, UPT, UR4, URZ, UPT ;  /* 0x000000ff0400728c */ /* 0x000fe4000bf05270 */
[----:B------:R-:W-:Y:S02]  /*1490*/  UISETP.NE.AND UP2, UPT, UR4, 0x1, UPT ;  /* 0x000000010400788c */ /* 0x000fe4000bf45270 */
[----:B------:R-:W-:Y:S02]  /*14a0*/  UISETP.NE.AND UP1, UPT, UR25, URZ, UP0 ;  /* 0x000000ff1900728c */ /* 0x000fe40008725270 */
[----:B------:R-:W-:Y:S02]  /*14b0*/  USEL UR6, URZ, 0x2, UP0 ;  /* 0x00000002ff067887 */ /* 0x000fe40008000000 */
[----:B------:R-:W-:Y:S02]  /*14c0*/  USEL UR9, URZ, 0x1, UP1 ;  /* 0x00000001ff097887 */ /* 0x000fe40008800000 */
[----:B------:R-:W-:-:S02]  /*14d0*/  UISETP.NE.AND UP1, UPT, UR4, 0x2, UPT ;  /* 0x000000020400788c */ /* 0x000fc4000bf25270 */
[----:B------:R-:W-:Y:S02]  /*14e0*/  USEL UR13, URZ, 0x4, UP0 ;  /* 0x00000004ff0d7887 */ /* 0x000fe40008000000 */
[----:B------:R-:W-:Y:S02]  /*14f0*/  USEL UR17, URZ, 0x8, UP0 ;  /* 0x00000008ff117887 */ /* 0x000fe40008000000 */
[----:B------:R-:W-:Y:S02]  /*1500*/  UISETP.NE.AND UP0, UPT, UR4, 0x3, UPT ;  /* 0x000000030400788c */ /* 0x000fe4000bf05270 */
[----:B------:R-:W-:Y:S02]  /*1510*/  USEL UR4, URZ, 0x100, UP1 ;  /* 0x00000100ff047887 */ /* 0x000fe40008800000 */
[----:B------:R-:W-:Y:S02]  /*1520*/  USEL UR11, URZ, 0x200, UP1 ;  /* 0x00000200ff0b7887 */ /* 0x000fe40008800000 */
[----:B------:R-:W-:-:S02]  /*1530*/  USEL UR15, URZ, 0x400, UP1 ;  /* 0x00000400ff0f7887 */ /* 0x000fc40008800000 */
[----:B------:R-:W-:Y:S02]  /*1540*/  USEL UR23, URZ, 0x800, UP1 ;  /* 0x00000800ff177887 */ /* 0x000fe40008800000 */
[----:B------:R-:W-:Y:S02]  /*1550*/  USEL UR5, URZ, 0x10, UP2 ;  /* 0x00000010ff057887 */ /* 0x000fe40009000000 */
[----:B------:R-:W-:Y:S02]  /*1560*/  UISETP.NE.AND UP1, UPT, UR25, URZ, UPT ;  /* 0x000000ff1900728c */ /* 0x000fe4000bf25270 */
[----:B------:R-:W-:Y:S02]  /*1570*/  USEL UR7, URZ, 0x1000, UP0 ;  /* 0x00001000ff077887 */ /* 0x000fe40008000000 */
[----:B------:R-:W-:Y:S02]  /*1580*/  USEL UR12, URZ, 0x2000, UP0 ;  /* 0x00002000ff0c7887 */ /* 0x000fe40008000000 */
[----:B------:R-:W-:-:S02]  /*1590*/  USEL UR16, URZ, 0x4000, UP0 ;  /* 0x00004000ff107887 */ /* 0x000fc40008000000 */
[----:B------:R-:W-:Y:S02]  /*15a0*/  USEL UR24, URZ, 0x8000, UP0 ;  /* 0x00008000ff187887 */ /* 0x000fe40008000000 */
[----:B------:R-:W-:Y:S02]  /*15b0*/  UISETP.NE.AND UP0, UPT, UR25, 0x1, UPT ;  /* 0x000000011900788c */ /* 0x000fe4000bf05270 */
[----:B------:R-:W-:Y:S02]  /*15c0*/  USEL UR5, UR5, 0x10, UP1 ;  /* 0x0000001005057887 */ /* 0x000fe40008800000 */
[----:B------:R-:W-:Y:S02]  /*15d0*/  USEL UR4, UR4, 0x100, UP1 ;  /* 0x0000010004047887 */ /* 0x000fe40008800000 */
[----:B------:R-:W-:Y:S02]  /*15e0*/  USEL UR8, URZ, 0x20, UP2 ;  /* 0x00000020ff087887 */ /* 0x000fe40009000000 */
[----:B------:R-:W-:-:S02]  /*15f0*/  USEL UR7, UR7, 0x1000, UP1 ;  /* 0x0000100007077887 */ /* 0x000fc40008800000 */
[----:B------:R-:W-:Y:S02]  /*1600*/  USEL UR6, UR6, 0x2, UP0 ;  /* 0x0000000206067887 */ /* 0x000fe40008000000 */
[----:B------:R-:W-:Y:S02]  /*1610*/  UIADD3 UR4, UPT, UPT, UR4, UR5, UR9 ;  /* 0x0000000504047290 */ /* 0x000fe4000fffe009 */
[----:B------:R-:W-:Y:S02]  /*1620*/  UISETP.NE.AND UP1, UPT, UR25, 0x2, UPT ;  /* 0x000000021900788c */ /* 0x000fe4000bf25270 */
[----:B------:R-:W-:Y:S02]  /*1630*/  USEL UR8, UR8, 0x20, UP0 ;  /* 0x0000002008087887 */ /* 0x000fe40008000000 */
[----:B------:R-:W-:Y:S02]  /*1640*/  USEL UR5, UR11, 0x200, UP0 ;  /* 0x000002000b057887 */ /* 0x000fe40008000000 */
[----:B------:R-:W-:-:S02]  /*1650*/  UIADD3 UR4, UPT, UPT, UR6, UR7, UR4 ;  /* 0x0000000706047290 */ /* 0x000fc4000fffe004 */
[----:B------:R-:W-:Y:S02]  /*1660*/  USEL UR14, URZ, 0x40, UP2 ;  /* 0x00000040ff0e7887 */ /* 0x000fe40009000000 */
[----:B------:R-:W-:Y:S02]  /*1670*/  USEL UR9, UR12, 0x2000, UP0 ;  /* 0x000020000c097887 */ /* 0x000fe40008000000 */
[----:B------:R-:W-:Y:S02]  /*1680*/  USEL UR7, UR13, 0x4, UP1 ;  /* 0x000000040d077887 */ /* 0x000fe40008800000 */
[----:B------:R-:W-:Y:S02]  /*1690*/  UIADD3 UR4, UPT, UPT, UR5, UR8, UR4 ;  /* 0x0000000805047290 */ /* 0x000fe4000fffe004 */
[----:B------:R-:W-:Y:S02]  /*16a0*/  UISETP.NE.AND UP0, UPT, UR25, 0x3, UPT ;  /* 0x000000031900788c */ /* 0x000fe4000bf05270 */
[----:B------:R-:W-:-:S02]  /*16b0*/  USEL UR6, UR14, 0x40, UP1 ;  /* 0x000000400e067887 */ /* 0x000fc40008800000 */
[----:B------:R-:W-:Y:S02]  /*16c0*/  USEL UR5, UR15, 0x400, UP1 ;  /* 0x000004000f057887 */ /* 0x000fe40008800000 */
[----:B------:R-:W-:Y:S02]  /*16d0*/  UIADD3 UR4, UPT, UPT, UR7, UR9, UR4 ;  /* 0x0000000907047290 */ /* 0x000fe4000fffe004 */
[----:B------:R-:W-:Y:S02]  /*16e0*/  USEL UR22, URZ, 0x80, UP2 ;  /* 0x00000080ff167887 */ /* 0x000fe40009000000 */
[----:B------:R-:W-:Y:S02]  /*16f0*/  USEL UR9, UR16, 0x4000, UP1 ;  /* 0x0000400010097887 */ /* 0x000fe40008800000 */
[----:B------:R-:W-:Y:S02]  /*1700*/  USEL UR8, UR17, 0x8, UP0 ;  /* 0x0000000811087887 */ /* 0x000fe40008000000 */
[----:B------:R-:W-:-:S02]  /*1710*/  UIADD3 UR4, UPT, UPT, UR5, UR6, UR4 ;  /* 0x0000000605047290 */ /* 0x000fc4000fffe004 */
[----:B------:R-:W-:Y:S02]  /*1720*/  USEL UR7, UR22, 0x80, UP0 ;  /* 0x0000008016077887 */ /* 0x000fe40008000000 */
[----:B------:R-:W-:Y:S02]  /*1730*/  USEL UR6, UR23, 0x800, UP0 ;  /* 0x0000080017067887 */ /* 0x000fe40008000000 */
[----:B------:R-:W-:Y:S02]  /*1740*/  UIADD3 UR4, UPT, UPT, UR8, UR9, UR4 ;  /* 0x0000000908047290 */ /* 0x000fe4000fffe004 */
[----:B------:R-:W-:Y:S02]  /*1750*/  USEL UR5, UR24, 0x8000, UP0 ;  /* 0x0000800018057887 */ /* 0x000fe40008000000 */
[----:B------:R-:W-:-:S04]  /*1760*/  UIADD3 UR4, UPT, UPT, UR6, UR7, UR4 ;  /* 0x0000000706047290 */ /* 0x000fc8000fffe004 */
[----:B------:R-:W-:-:S06]  /*1770*/  UIADD3 UR4, UPT, UPT, UR4, UR5, URZ ;  /* 0x0000000504047290 */ /* 0x000fcc000fffe0ff */
[----:B------:R-:W-:Y:S02]  /*1780*/  IMAD.U32 R0, RZ, RZ, UR4 ;  /* 0x00000004ff007e24 */ /* 0x000fe4000f8e00ff */
.L_x_18:
[----:B------:R-:W-:Y:S05]  /*1790*/  BRA.U !UP6, `(.L_x_19) ;  /* 0x000000010ed47547 */ /* 0x000fea000b800000 */
[----:B------:R-:W1:Y:S01]  /*17a0*/  LDCU.128 UR12, c[0x0][0xf10] ;  /* 0x0001e200ff0c77ac */ /* 0x000e620008000c00 */
[----:B------:R-:W2:Y:S01]  /*17b0*/  LDCU UR6, c[0x0][0x370] ;  /* 0x00006e00ff0677ac */ /* 0x000ea20008000800 */
[----:B------:R-:W3:Y:S01]  /*17c0*/  LDCU UR5, c[0x0][0x374] ;  /* 0x00006e80ff0577ac */ /* 0x000ee20008000800 */
[----:B------:R-:W4:Y:S01]  /*17d0*/  LDCU UR29, c[0x0][0xf0c] ;  /* 0x0001e180ff1d77ac */ /* 0x000f220008000800 */
[----:B------:R-:W4:Y:S01]  /*17e0*/  LDCU UR7, c[0x0][0xf20] ;  /* 0x0001e400ff0777ac */ /* 0x000f220008000800 */
[----:B------:R-:W4:Y:S01]  /*17f0*/  LDCU.64 UR8, c[0x0][0xf28] ;  /* 0x0001e500ff0877ac */ /* 0x000f220008000a00 */
[----:B-1----:R-:W-:Y:S02]  /*1800*/  UISETP.NE.AND UP0, UPT, UR14, 0x1, UPT ;  /* 0x000000010e00788c */ /* 0x002fe4000bf05270 */
[----:B---3--:R-:W-:Y:S02]  /*1810*/  UIMAD.WIDE.U32 UR16, UR5, UR15, URZ ;  /* 0x0000000f051072a5 */ /* 0x008fe4000f8e00ff */
[----:B--2---:R-:W-:-:S02]  /*1820*/  UIMAD.WIDE.U32 UR24, UR6, UR12, URZ ;  /* 0x0000000c061872a5 */ /* 0x004fc4000f8e00ff */
[----:B----4-:R-:W-:Y:S02]  /*1830*/  UISETP.NE.AND UP1, UPT, UR29, 0x1, UPT ;  /* 0x000000011d00788c */ /* 0x010fe4000bf25270 */
[----:B------:R-:W-:Y:S01]  /*1840*/  UISETP.NE.AND UP2, UPT, UR28, 0x1, UPT ;  /* 0x000000011c00788c */ /* 0x000fe2000bf45270 */
[----:B------:R-:W-:Y:S02]  /*1850*/  UMOV UR16, UR17 ;  /* 0x0000001100107c82 */ /* 0x000fe40008000000 */
[----:B------:R-:W-:Y:S01]  /*1860*/  UMOV UR24, UR25 ;  /* 0x0000001900187c82 */ /* 0x000fe20008000000 */
[----:B------:R-:W-:Y:S02]  /*1870*/  @UP0 USHF.R.U32.HI UR5, URZ, UR7, UR16 ;  /* 0x00000007ff050299 */ /* 0x000fe40008011610 */
[----:B------:R-:W-:Y:S02]  /*1880*/  UIMAD.WIDE.U32 UR26, UR20, UR15, URZ ;  /* 0x0000000f141a72a5 */ /* 0x000fe4000f8e00ff */
[----:B------:R-:W-:-:S02]  /*1890*/  UIMAD.WIDE.U32 UR16, UR5, UR8, URZ ;  /* 0x00000008051072a5 */ /* 0x000fc4000f8e00ff */
[----:B------:R-:W-:Y:S02]  /*18a0*/  @UP1 USHF.R.U32.HI UR6, URZ, UR13, UR24 ;  /* 0x0000000dff061299 */ /* 0x000fe40008011618 */
[----:B------:R-:W-:Y:S02]  /*18b0*/  UIMAD.WIDE.U32 UR22, UR19, UR12, URZ ;  /* 0x0000000c131672a5 */ /* 0x000fe4000f8e00ff */
[----:B------:R-:W-:Y:S01]  /*18c0*/  UIMAD.WIDE.U32 UR24, UR6, UR8, URZ ;  /* 0x00000008061872a5 */ /* 0x000fe2000f8e00ff */
[----:B------:R-:W-:Y:S01]  /*18d0*/  UMOV UR4, UR27 ;  /* 0x0000001b00047c82 */ /* 0x000fe20008000000 */
[----:B------:R-:W-:Y:S01]  /*18e0*/  UMOV UR16, UR17 ;  /* 0x0000001100107c82 */ /* 0x000fe20008000000 */
[----:B------:R-:W-:Y:S02]  /*18f0*/  USHF.R.U32.HI UR4, URZ, UR7, UR4 ;  /* 0x00000007ff047299 */ /* 0x000fe40008011604 */
[----:B------:R-:W-:Y:S01]  /*1900*/  @UP2 USHF.R.U32.HI UR5, URZ, UR9, UR16 ;  /* 0x00000009ff052299 */ /* 0x000fe20008011610 */
[----:B------:R-:W-:Y:S01]  /*1910*/  UMOV UR22, UR23 ;  /* 0x0000001700167c82 */ /* 0x000fe20008000000 */
[----:B------:R-:W-:Y:S01]  /*1920*/  UMOV UR24, UR25 ;  /* 0x0000001900187c82 */ /* 0x000fe20008000000 */
[----:B------:R-:W-:-:S02]  /*1930*/  USHF.R.U32.HI UR13, URZ, UR13, UR22 ;  /* 0x0000000dff0d7299 */ /* 0x000fc40008011616 */
[----:B------:R-:W-:Y:S02]  /*1940*/  USEL UR4, UR20, UR4, !UP0 ;  /* 0x0000000414047287 */ /* 0x000fe4000c000000 */
[----:B------:R-:W-:Y:S02]  /*1950*/  @UP2 USHF.R.U32.HI UR6, URZ, UR9, UR24 ;  /* 0x00000009ff062299 */ /* 0x000fe40008011618 */
[----:B------:R-:W-:Y:S02]  /*1960*/  UIMAD UR7, UR5, UR28, URZ ;  /* 0x0000001c050772a4 */ /* 0x000fe4000f8e02ff */
[----:B------:R-:W-:Y:S02]  /*1970*/  USEL UR5, UR19, UR13, !UP1 ;  /* 0x0000000d13057287 */ /* 0x000fe4000c800000 */
[----:B------:R-:W-:Y:S02]  /*1980*/  UIMAD UR11, UR6, UR28, URZ ;  /* 0x0000001c060b72a4 */ /* 0x000fe4000f8e02ff */
[----:B------:R-:W-:-:S02]  /*1990*/  UISETP.GE.AND UP0, UPT, UR4, UR7, UPT ;  /* 0x000000070400728c */ /* 0x000fc4000bf06270 */
[----:B------:R-:W-:Y:S02]  /*19a0*/  UIMAD.WIDE.U32 UR12, UR4, UR8, URZ ;  /* 0x00000008040c72a5 */ /* 0x000fe4000f8e00ff */
[----:B------:R-:W-:Y:S02]  /*19b0*/  UISETP.GE.OR UP0, UPT, UR5, UR11, UP0 ;  /* 0x0000000b0500728c */ /* 0x000fe40008706670 */
[----:B------:R-:W-:Y:S02]  /*19c0*/  UIMAD.WIDE.U32 UR16, UR5, UR8, URZ ;  /* 0x00000008051072a5 */ /* 0x000fe4000f8e00ff */
[----:B------:R-:W-:Y:S01]  /*19d0*/  UIADD3 UR11, UPT, UPT, -UR4, URZ, URZ ;  /* 0x000000ff040b7290 */ /* 0x000fe2000fffe1ff */
[----:B------:R-:W-:Y:S01]  /*19e0*/  UMOV UR8, UR13 ;  /* 0x0000000d00087c82 */ /* 0x000fe20008000000 */
[----:B------:R-:W-:Y:S02]  /*19f0*/  UIADD3 UR12, UPT, UPT, -UR5, URZ, URZ ;  /* 0x000000ff050c7290 */ /* 0x000fe4000fffe1ff */
[----:B------:R-:W-:-:S03]  /*1a00*/  USHF.R.U32.HI UR8, URZ, UR9, UR8 ;  /* 0x00000009ff087299 */ /* 0x000fc60008011608 */
[----:B------:R-:W-:Y:S01]  /*1a10*/  @!UP0 UMOV UR7, UR17 ;  /* 0x0000001100078c82 */ /* 0x000fe20008000000 */
[----:B------:R-:W-:Y:S02]  /*1a20*/  UIMAD UR20, UR14, UR11, UR20 ;  /* 0x0000000b0e1472a4 */ /* 0x000fe4000f8e0214 */
[----:B------:R-:W-:Y:S02]  /*1a30*/  USEL UR8, UR4, UR8, !UP2 ;  /* 0x0000000804087287 */ /* 0x000fe4000d000000 */
[----:B------:R-:W-:Y:S02]  /*1a40*/  @!UP0 USHF.R.U32.HI UR7, URZ, UR9, UR7 ;  /* 0x00000009ff078299 */ /* 0x000fe40008011607 */
[----:B------:R-:W-:Y:S02]  /*1a50*/  UIADD3 UR9, UPT, UPT, -UR8, URZ, URZ ;  /* 0x000000ff08097290 */ /* 0x000fe4000fffe1ff */
[----:B------:R-:W-:Y:S02]  /*1a60*/  @!UP0 USEL UR7, UR5, UR7, !UP2 ;  /* 0x0000000705078287 */ /* 0x000fe4000d000000 */
[----:B------:R-:W-:-:S02]  /*1a70*/  UIMAD UR9, UR28, UR9, UR4 ;  /* 0x000000091c0972a4 */ /* 0x000fc4000f8e0204 */
[----:B------:R-:W-:Y:S02]  /*1a80*/  @!UP0 UIADD3 UR8, UPT, UPT, UR8, -UR7, URZ ;  /* 0x8000000708088290 */ /* 0x000fe4000fffe0ff */
[----:B------:R-:W-:Y:S02]  /*1a90*/  @!UP0 UIMAD UR6, UR9, UR6, UR7 ;  /* 0x00000006090682a4 */ /* 0x000fe4000f8e0207 */
[----:B------:R-:W-:Y:S02]  /*1aa0*/  @!UP0 UIMAD UR4, UR8, UR28, UR5 ;  /* 0x0000001c080482a4 */ /* 0x000fe4000f8e0205 */
[----:B------:R-:W-:Y:S02]  /*1ab0*/  UIMAD UR19, UR29, UR12, UR19 ;  /* 0x0000000c1d1372a4 */ /* 0x000fe4000f8e0213 */
[----:B------:R-:W-:Y:S01]  /*1ac0*/  UIMAD UR20, UR4, UR14, UR20 ;  /* 0x0000000e041472a4 */ /* 0x000fe2000f8e0214 */
[----:B------:R-:W-:Y:S02]  /*1ad0*/  @!UP0 UMOV UR5, UR6 ;  /* 0x0000000600058c82 */ /* 0x000fe40008000000 */
[----:B------:R-:W-:-:S12]  /*1ae0*/  UIMAD UR19, UR5, UR29, UR19 ;  /* 0x0000001d051372a4 */ /* 0x000fd8000f8e0213 */
.L_x_19:
[----:B------:R-:W-:-:S09]  /*1af0*/  UISETP.NE.AND UP0, UPT, UR30, 0x1, UPT ;  /* 0x000000011e00788c */ /* 0x000fd2000bf05270 */
[----:B------:R-:W-:Y:S05]  /*1b00*/  BRA.U UP0, `(.L_x_20) ;  /* 0x0000000100447547 */ /* 0x000fea000b800000 */
[----:B------:R-:W1:Y:S01]  /*1b10*/  LDCU.128 UR12, c[0x0][0xf10] ;  /* 0x0001e200ff0c77ac */ /* 0x000e620008000c00 */
[----:B------:R-:W2:Y:S01]  /*1b20*/  LDCU UR8, c[0x0][0xf0c] ;  /* 0x0001e180ff0877ac */ /* 0x000ea20008000800 */
[----:B------:R-:W3:Y:S01]  /*1b30*/  LDCU UR9, c[0x0][0xf20] ;  /* 0x0001e400ff0977ac */ /* 0x000ee20008000800 */
[----:B-1----:R-:W-:Y:S02]  /*1b40*/  UIMAD.WIDE.U32 UR6, UR19, UR12, URZ ;  /* 0x0000000c130672a5 */ /* 0x002fe4000f8e00ff */
[----:B------:R-:W-:Y:S02]  /*1b50*/  UIMAD.WIDE.U32 UR4, UR20, UR15, URZ ;  /* 0x0000000f140472a5 */ /* 0x000fe4000f8e00ff */
[----:B--2---:R-:W-:Y:S02]  /*1b60*/  UISETP.NE.AND UP1, UPT, UR8, 0x1, UPT ;  /* 0x000000010800788c */ /* 0x004fe4000bf25270 */
[----:B------:R-:W-:Y:S01]  /*1b70*/  UISETP.NE.AND UP0, UPT, UR14, 0x1, UPT ;  /* 0x000000010e00788c */ /* 0x000fe2000bf05270 */
[----:B------:R-:W-:-:S02]  /*1b80*/  UMOV UR6, UR7 ;  /* 0x0000000700067c82 */ /* 0x000fc40008000000 */
[----:B------:R-:W-:Y:S01]  /*1b90*/  UMOV UR4, UR5 ;  /* 0x0000000500047c82 */ /* 0x000fe20008000000 */
[----:B------:R-:W-:Y:S02]  /*1ba0*/  USHF.R.U32.HI UR13, URZ, UR13, UR6 ;  /* 0x0000000dff0d7299 */ /* 0x000fe40008011606 */
[----:B---3--:R-:W-:Y:S02]  /*1bb0*/  USHF.R.U32.HI UR4, URZ, UR9, UR4 ;  /* 0x00000009ff047299 */ /* 0x008fe40008011604 */
[----:B------:R-:W-:Y:S02]  /*1bc0*/  USEL UR5, UR19, UR13, !UP1 ;  /* 0x0000000d13057287 */ /* 0x000fe4000c800000 */
[----:B------:R-:W-:-:S04]  /*1bd0*/  USEL UR4, UR20, UR4, !UP0 ;  /* 0x0000000414047287 */ /* 0x000fc8000c000000 */
[----:B------:R-:W-:Y:S02]  /*1be0*/  UIADD3 UR6, UPT, UPT, UR5, -UR4, URZ ;  /* 0x8000000405067290 */ /* 0x000fe4000fffe0ff */
[----:B------:R-:W-:Y:S02]  /*1bf0*/  UIADD3 UR4, UPT, UPT, -UR5, UR4, URZ ;  /* 0x0000000405047290 */ /* 0x000fe4000fffe1ff */
[----:B------:R-:W-:Y:S02]  /*1c00*/  UIMAD UR20, UR6, UR14, UR20 ;  /* 0x0000000e061472a4 */ /* 0x000fe4000f8e0214 */
[----:B------:R-:W-:-:S12]  /*1c10*/  UIMAD UR19, UR4, UR8, UR19 ;  /* 0x00000008041372a4 */ /* 0x000fd8000f8e0213 */
.L_x_20:
[----:B------:R-:W-:-:S09]  /*1c20*/  UISETP.EQ.U32.AND UP0, UPT, UR31, 0x1, UPT ;  /* 0x000000011f00788c */ /* 0x000fd2000bf02070 */
[----:B------:R-:W-:Y:S05]  /*1c30*/  BRA.U !UP0, `(.L_x_21) ;  /* 0x00000001080c7547 */ /* 0x000fea000b800000 */
[----:B------:R-:W-:Y:S01]  /*1c40*/  UCGABAR_WAIT ;  /* 0x0000000000007dc7 */ /* 0x000fe20008000000 */
[----:B------:R-:W-:Y:S01]  /*1c50*/  CCTL.IVALL ;  /* 0x00000000ff00798f */ /* 0x000fe20002000000 */
[----:B------:R-:W-:Y:S05]  /*1c60*/  BRA `(.L_x_22) ;  /* 0x0000000000047947 */ /* 0x000fea0003800000 */
.L_x_21:
[----:B------:R-:W-:Y:S06]  /*1c70*/  BAR.SYNC.DEFER_BLOCKING 0x0 ;  /* 0x0000000000007b1d */ /* 0x000fec0000010000 */
.L_x_22:
[----:B------:R-:W-:Y:S05]  /*1c80*/  BRA.U UP5, `(.L_x_23) ;  /* 0x0000001905dc7547 */ /* 0x000fea000b800000 */
[----:B------:R-:W1:Y:S01]  /*1c90*/  LDCU UR7, c[0x0][0x38c] ;  /* 0x00007180ff0777ac */ /* 0x000e620008000800 */
[----:B------:R-:W2:Y:S01]  /*1ca0*/  S2UR UR9, SR_CgaCtaId ;  /* 0x00000000000979c3 */ /* 0x000ea20000008800 */
[----:B------:R-:W-:Y:S01]  /*1cb0*/  PLOP3.LUT P2, PT, PT, PT, UP3, 0x80, 0x8 ;  /* 0x000000000008781c */ /* 0x000fe20003f4f038 */
[----:B------:R-:W-:Y:S01]  /*1cc0*/  IMAD.MOV.U32 R12, RZ, RZ, 0x1 ;  /* 0x00000001ff0c7424 */ /* 0x000fe200078e00ff */
[----:B------:R-:W-:Y:S01]  /*1cd0*/  UMOV UR8, 0x400 ;  /* 0x0000040000087882 */ /* 0x000fe20000000000 */
[----:B------:R-:W-:Y:S01]  /*1ce0*/  UISETP.NE.AND UP1, UPT, UR21, URZ, UPT ;  /* 0x000000ff1500728c */ /* 0x000fe2000bf25270 */
[----:B------:R-:W-:Y:S01]  /*1cf0*/  ISETP.EQ.OR P3, PT, R2, RZ, P4 ;  /* 0x000000ff0200720c */ /* 0x000fe20002762670 */
[----:B------:R-:W-:Y:S01]  /*1d00*/  USHF.L.U32 UR5, UR32, 0x5, URZ ;  /* 0x0000000520057899 */ /* 0x000fe200080006ff */
[----:B------:R-:W-:Y:S02]  /*1d10*/  PLOP3.LUT P2, PT, P2, PT, PT, 0x8, 0x80 ;  /* 0x000000000080781c */ /* 0x000fe4000174e170 */
[----:B------:R-:W-:Y:S01]  /*1d20*/  CS2R R10, SRZ ;  /* 0x00000000000a7805 */ /* 0x000fe2000001ff00 */
[----:B------:R-:W-:Y:S01]  /*1d30*/  IMAD.MOV.U32 R9, RZ, RZ, RZ ;  /* 0x000000ffff097224 */ /* 0x000fe200078e00ff */
[----:B------:R-:W3:Y:S01]  /*1d40*/  LDCU UR58, c[0x0][0x370] ;  /* 0x00006e00ff3a77ac */ /* 0x000ee20008000800 */
[----:B------:R-:W-:Y:S01]  /*1d50*/  IMAD.MOV.U32 R8, RZ, RZ, 0x1 ;  /* 0x00000001ff087424 */ /* 0x000fe200078e00ff */
[----:B------:R-:W-:Y:S01]  /*1d60*/  USEL UR38, UR62, 0x2, UP1 ;  /* 0x000000023e267887 */ /* 0x000fe20008800000 */
[----:B------:R-:W4:Y:S01]  /*1d70*/  LDCU.64 UR30, c[0x0][0x348] ;  /* 0x00006900ff1e77ac */ /* 0x000f220008000a00 */
[----:B-1----:R-:W-:-:S02]  /*1d80*/  UIADD3 UR6, UPT, UPT, UR7, 0x3f, URZ ;  /* 0x0000003f07067890 */ /* 0x002fc4000fffe0ff */
[----:B------:R-:W-:Y:S02]  /*1d90*/  UIADD3 UR64, UPT, UPT, UR7, 0x7e, URZ ;  /* 0x0000007e07407890 */ /* 0x000fe4000fffe0ff */
[----:B------:R-:W-:Y:S02]  /*1da0*/  USHF.R.S32.HI UR4, URZ, 0x1f, UR6 ;  /* 0x0000001fff047899 */ /* 0x000fe40008011406 */
[----:B------:R-:W-:Y:S02]  /*1db0*/  UIADD3 UR7, UPT, UPT, UR7, -0x1, URZ ;  /* 0xffffffff07077890 */ /* 0x000fe4000fffe0ff */
[----:B------:R-:W-:Y:S02]  /*1dc0*/  ULEA.HI UR4, UR4, UR6, URZ, 0x6 ;  /* 0x0000000604047291 */ /* 0x000fe4000f8f30ff */
[----:B------:R-:W-:Y:S02]  /*1dd0*/  UISETP.GE.U32.AND UP2, UPT, UR7, -0x7f, UPT ;  /* 0xffffff810700788c */ /* 0x000fe4000bf46070 */
[----:B------:R-:W-:-:S02]  /*1de0*/  USHF.R.S32.HI UR60, URZ, 0x6, UR4 ;  /* 0x00000006ff3c7899 */ /* 0x000fc40008011404 */
[----:B--2---:R-:W-:Y:S02]  /*1df0*/  ULEA UR6, UR9, UR8, 0x18 ;  /* 0x0000000809067291 */ /* 0x004fe4000f8ec0ff */
[----:B------:R-:W-:Y:S02]  /*1e00*/  UISETP.LT.U32.AND UP0, UPT, UR60, 0xe, UPT ;  /* 0x0000000e3c00788c */ /* 0x000fe4000bf01070 */
[----:B------:R-:W-:Y:S02]  /*1e10*/  USHF.R.U32.HI UR63, URZ, 0x9, UR49 ;  /* 0x00000009ff3f7899 */ /* 0x000fe40008011631 */
[----:B------:R-:W-:Y:S01]  /*1e20*/  USEL UR59, UR60, 0xe, UP0 ;  /* 0x0000000e3c3b7887 */ /* 0x000fe20008000000 */
[----:B------:R-:W1:Y:S03]  /*1e30*/  LDCU UR57, c[0x0][0x374] ;  /* 0x00006e80ff3977ac */ /* 0x000e660008000800 */
[----:B------:R-:W-:-:S02]  /*1e40*/  UIADD3 UR37, UPT, UPT, UR59, -0x1, URZ ;  /* 0xffffffff3b257890 */ /* 0x000fc4000fffe0ff */
[----:B------:R-:W-:Y:S02]  /*1e50*/  @UP2 UIADD3 UR37, UPT, UPT, UR59, URZ, URZ ;  /* 0x000000ff3b252290 */ /* 0x000fe4000fffe0ff */
[----:B------:R-:W-:Y:S02]  /*1e60*/  ULOP3.LUT UR61, UR5, 0x60, URZ, 0xe2, !UPT ;  /* 0x00000060053d7892 */ /* 0x000fe4000f8ee2ff */
[----:B------:R-:W-:Y:S02]  /*1e70*/  UIADD3 UR54, UPT, UPT, UR6, 0x32400, UR52 ;  /* 0x0003240006367890 */ /* 0x000fe4000fffe034 */
[----:B------:R-:W-:Y:S02]  /*1e80*/  UIADD3 UR53, UPT, UPT, UR6, 0x34000, UR49 ;  /* 0x0003400006357890 */ /* 0x000fe4000fffe031 */
[----:B------:R-:W-:Y:S02]  /*1e90*/  UIADD3 UR62, UPT, UPT, UR60, -UR59, URZ ;  /* 0x8000003b3c3e7290 */ /* 0x000fe4000fffe0ff */
[----:B------:R-:W-:Y:S01]  /*1ea0*/  UIADD3 UR37, UPT, UPT, UR37, 0x1, URZ ;  /* 0x0000000125257890 */ /* 0x000fe2000fffe0ff */
[----:B---34-:R-:W-:-:S11]  /*1eb0*/  UMOV UR7, URZ ;  /* 0x000000ff00077c82 */ /* 0x018fd60008000000 */
.L_x_47:
[----:B------:R-:W2:Y:S02]  /*1ec0*/  S2UR UR4, SR_CgaCtaId ;  /* 0x00000000000479c3 */ /* 0x000ea40000008800 */
[----:B--2---:R-:W-:-:S09]  /*1ed0*/  UISETP.NE.AND UP0, UPT, UR4, URZ, UPT ;  /* 0x000000ff0400728c */ /* 0x004fd2000bf05270 */
[----:B-1-3--:R-:W-:Y:S05]  /*1ee0*/  BRA.U UP0, `(.L_x_24) ;  /* 0x0000000100287547 */ /* 0x00afea000b800000 */
[----:B------:R-:W-:Y:S02]  /*1ef0*/  LEA R0, R9, UR6, 0x3 ;  /* 0x0000000609007c11 */ /* 0x000fe4000f8e18ff */
[----:B------:R-:W-:-:S04]  /*1f00*/  SHF.L.U32 R3, R8, 0x1f, RZ ;  /* 0x0000001f08037819 */ /* 0x000fc800000006ff */
[----:B------:R-:W2:Y:S02]  /*1f10*/  SYNCS.PHASECHK.TRANS64.TRYWAIT P0, [R0+URZ+0x170], R3 ;  /* 0x00017003000075a7 */ /* 0x000ea400080011ff */
[----:B--2---:R-:W-:Y:S05]  /*1f20*/  @!P0 BRA `(.L_x_25) ;  /* 0x0000011400188947 */ /* 0x004fea0003800000 */
.L_x_205:
[----:B------:R3:W-:Y:S01]  /*1f30*/  SYNCS.ARRIVE.TRANS64.A1T0 RZ, [R0+URZ+0x160], RZ ;  /* 0x000160ff00ff79a7 */ /* 0x0007e200081000ff */
[----:B------:R-:W-:-:S05]  /*1f40*/  VIADD R9, R9, 0x1 ;  /* 0x0000000109097836 */ /* 0x000fca0000000000 */
[----:B------:R-:W-:-:S04]  /*1f50*/  ISETP.NE.AND P0, PT, R9, 0x2, PT ;  /* 0x000000020900780c */ /* 0x000fc80003f05270 */
[----:B--2---:R-:W-:Y:S02]  /*1f60*/  SEL R3, RZ, 0x1, P0 ;  /* 0x00000001ff037807 */ /* 0x004fe40000000000 */
[----:B------:R-:W-:Y:S02]  /*1f70*/  SEL R9, R9, RZ, P0 ;  /* 0x000000ff09097207 */ /* 0x000fe40000000000 */
[----:B------:R-:W-:Y:S02]  /*1f80*/  LOP3.LUT R8, R8, R3, RZ, 0x3c, !PT ;  /* 0x0000000308087212 */ /* 0x000fe400078e3cff */
.L_x_24:
[----:B------:R-:W-:Y:S01]  /*1f90*/  ULEA UR4, UR7, UR6, 0x3 ;  /* 0x0000000607047291 */ /* 0x000fe2000f8e18ff */
[----:B---3--:R-:W-:Y:S01]  /*1fa0*/  SHF.L.U32 R0, R12, 0x1f, RZ ;  /* 0x0000001f0c007819 */ /* 0x008fe200000006ff */
[----:B------:R-:W-:Y:S02]  /*1fb0*/  UISETP.GE.U32.AND UP0, UPT, UR64, 0x7f, UPT ;  /* 0x0000007f4000788c */ /* 0x000fe4000bf06070 */
[----:B------:R-:W-:Y:S02]  /*1fc0*/  ULEA UR35, UR20, UR65, 0x2 ;  /* 0x0000004114237291 */ /* 0x000fe4000f8e10ff */
[----:B------:R-:W-:Y:S02]  /*1fd0*/  ULEA UR43, UR19, UR61, 0x7 ;  /* 0x0000003d132b7291 */ /* 0x000fe4000f8e38ff */
[----:B------:R-:W-:Y:S01]  /*1fe0*/  ULEA UR11, UR20, UR63, 0x1 ;  /* 0x0000003f140b7291 */ /* 0x000fe2000f8e08ff */
[----:B------:R2:W3:Y:S01]  /*1ff0*/  SYNCS.PHASECHK.TRANS64.TRYWAIT P1, [UR4+0x70], R0 ;  /* 0x00007000ff0075a7 */ /* 0x0004e20008021104 */
[----:B------:R-:W-:Y:S01]  /*2000*/  USHF.L.U32 UR35, UR35, 0x6, URZ ;  /* 0x0000000623237899 */ /* 0x000fe200080006ff */
[----:B------:R-:W-:Y:S01]  /*2010*/  UMOV UR28, URZ ;  /* 0x000000ff001c7c82 */ /* 0x000fe20008000000 */
[----:B------:R-:W-:Y:S10]  /*2020*/  BRA.U !UP0, `(.L_x_26) ;  /* 0x0000000508107547 */ /* 0x000ff4000b800000 */
[----:B------:R-:W-:Y:S01]  /*2030*/  UMOV UR4, UR7 ;  /* 0x0000000700047c82 */ /* 0x000fe20008000000 */
[----:B------:R-:W-:-:S05]  /*2040*/  UMOV UR20, URZ ;  /* 0x000000ff00147c82 */ /* 0x000fca0008000000 */
.L_x_34:
[----:B------:R-:W-:Y:S01]  /*2050*/  ULEA UR41, UR4, UR6, 0x3 ;  /* 0x0000000604297291 */ /* 0x000fe2000f8e18ff */
[----:B---3--:R-:W-:Y:S01]  /*2060*/  @!P4 MOV R2, 0x3600 ;  /* 0x000036000002c802 */ /* 0x008fe20000000f00 */
[----:B-123--:R-:W-:Y:S10]  /*2070*/  @P1 BRA `(.L_x_27) ;  /* 0x00000000000c1947 */ /* 0x00eff40003800000 */
[----:B------:R-:W-:-:S04]  /*2080*/  SHF.L.U32 R3, R12, 0x1f, RZ ;  /* 0x0000001f0c037819 */ /* 0x000fc800000006ff */
[----:B------:R-:W3:Y:S02]  /*2090*/  SYNCS.PHASECHK.TRANS64.TRYWAIT P0, [UR41+0x70], R3 ;  /* 0x00007003ff0075a7 */ /* 0x000ee40008001129 */
[----:B---3--:R-:W-:Y:S05]  /*20a0*/  @!P0 BRA `(.L_x_28) ;  /* 0x0000011000cc8947 */ /* 0x008fea0003800000 */
.L_x_27:
[----:B------:R3:W-:Y:S01]  /*20b0*/  @!P4 SYNCS.ARRIVE.TRANS64 RZ, [UR41], R2 ;  /* 0x00000002ffffc9a7 */ /* 0x0007e20008000029 */
[----:B------:R-:W-:-:S04]  /*20c0*/  ULOP3.LUT UR5, UR38, 0x2, URZ, 0xfc, !UPT ;  /* 0x0000000226057892 */ /* 0x000fc8000f8efcff */
[----:B------:R-:W-:-:S09]  /*20d0*/  UISETP.NE.AND UP0, UPT, UR5, 0x2, UPT ;  /* 0x000000020500788c */ /* 0x000fd2000bf05270 */
[----:B------:R-:W-:Y:S05]  /*20e0*/  BRA.U UP0, `(.L_x_29) ;  /* 0x0000000100047547 */ /* 0x000fea000b800000 */
[----:B-1----:R-:W-:Y:S05]  /*20f0*/  BPT.TRAP 0x1 ;  /* 0x000000040000795c */ /* 0x002fea0000300000 */
.L_x_29:
[----:B------:R-:W-:Y:S04]  /*2100*/  BSSY.RECONVERGENT B0, `(.L_x_30) ;  /* 0x0000003000007945 */ /* 0x000fe80003800200 */
[----:B------:R-:W-:Y:S05]  /*2110*/  @P3 BRA `(.L_x_31) ;  /* 0x0000000000043947 */ /* 0x000fea0003800000 */
[----:B-1----:R-:W-:Y:S05]  /*2120*/  BPT.TRAP 0x1 ;  /* 0x000000040000795c */ /* 0x002fea0000300000 */
.L_x_31:
[----:B-1----:R-:W-:Y:S05]  /*2130*/  BSYNC.RECONVERGENT B0 ;  /* 0x0000000000007941 */ /* 0x002fea0003800200 */
.L_x_30:
[----:B------:R-:W-:Y:S01]  /*2140*/  UIADD3 UR5, UPT, UPT, UR4, 0x1, URZ ;  /* 0x0000000104057890 */ /* 0x000fe2000fffe0ff */
[----:B------:R-:W-:Y:S01]  /*2150*/  BSSY.RECONVERGENT B0, `(.L_x_32) ;  /* 0x000002c000007945 */ /* 0x000fe20003800200 */
[----:B------:R-:W-:Y:S02]  /*2160*/  ELECT P0, URZ, PT ;  /* 0x0000000000ff782f */ /* 0x000fe40003800000 */
[----:B------:R-:W-:-:S04]  /*2170*/  UISETP.NE.AND UP0, UPT, UR5, 0xe, UPT ;  /* 0x0000000e0500788c */ /* 0x000fc8000bf05270 */
[----:B------:R-:W-:Y:S02]  /*2180*/  USEL UR8, URZ, 0x1, UP0 ;  /* 0x00000001ff087887 */ /* 0x000fe40008000000 */
[----:B------:R-:W-:-:S04]  /*2190*/  USEL UR7, UR5, URZ, UP0 ;  /* 0x000000ff05077287 */ /* 0x000fc80008000000 */
[----:B------:R-:W-:Y:S01]  /*21a0*/  ULEA UR5, UR7, UR6, 0x3 ;  /* 0x0000000607057291 */ /* 0x000fe2000f8e18ff */
[----:B------:R-:W-:-:S04]  /*21b0*/  LOP3.LUT R12, R12, UR8, RZ, 0x3c, !PT ;  /* 0x000000080c0c7c12 */ /* 0x000fc8000f8e3cff */
[----:B--2---:R-:W-:-:S04]  /*21c0*/  SHF.L.U32 R0, R12, 0x1f, RZ ;  /* 0x0000001f0c007819 */ /* 0x004fc800000006ff */
[----:B------:R1:W2:Y:S01]  /*21d0*/  SYNCS.PHASECHK.TRANS64.TRYWAIT P1, [UR5+0x70], R0 ;  /* 0x00007000ff0075a7 */ /* 0x0002a20008021105 */
[----:B------:R-:W-:Y:S05]  /*21e0*/  @!P0 BRA `(.L_x_33) ;  /* 0x0000000000888947 */ /* 0x000fea0003800000 */
[----:B------:R-:W-:Y:S02]  /*21f0*/  ULEA UR40, UR4, UR48, 0xc ;  /* 0x0000003004287291 */ /* 0x000fe4000f8e60ff */
[----:B------:R-:W-:Y:S02]  /*2200*/  UIADD3 UR26, UP3, UPT, UR30, 0x80, URZ ;  /* 0x000000801e1a7890 */ /* 0x000fe4000ff7e0ff */
[----:B------:R-:W-:Y:S02]  /*2210*/  ULEA UR32, UR4, UR47, 0xd ;  /* 0x0000002f04207291 */ /* 0x000fe4000f8e68ff */
[----:B------:R-:W-:Y:S02]  /*2220*/  UIADD3 UR24, UP2, UPT, UR30, 0x180, URZ ;  /* 0x000001801e187890 */ /* 0x000fe4000ff5e0ff */
[----:B------:R-:W-:Y:S02]  /*2230*/  ULEA UR16, UR4, UR52, 0x9 ;  /* 0x0000003404107291 */ /* 0x000fe4000f8e48ff */
[----:B------:R-:W-:-:S02]  /*2240*/  UIADD3 UR22, UP1, UPT, UR30, 0x280, URZ ;  /* 0x000002801e167890 */ /* 0x000fc4000ff3e0ff */
[----:B------:R-:W-:Y:S02]  /*2250*/  ULEA UR8, UR4, UR49, 0xa ;  /* 0x0000003104087291 */ /* 0x000fe4000f8e50ff */
[----:B------:R-:W-:Y:S02]  /*2260*/  UIADD3 UR14, UP0, UPT, UR30, 0x380, URZ ;  /* 0x000003801e0e7890 */ /* 0x000fe4000ff1e0ff */
[----:B------:R-:W-:Y:S02]  /*2270*/  USHF.L.U32 UR42, UR20, 0x6, URZ ;  /* 0x00000006142a7899 */ /* 0x000fe400080006ff */
[----:B------:R-:W-:Y:S02]  /*2280*/  UIADD3.X UR27, UPT, UPT, URZ, UR31, URZ, UP3, !UPT ;  /* 0x0000001fff1b7290 */ /* 0x000fe40009ffe4ff */
[----:B------:R-:W-:Y:S02]  /*2290*/  UIADD3 UR40, UPT, UPT, UR6, 0x8400, UR40 ;  /* 0x0000840006287890 */ /* 0x000fe4000fffe028 */
[----:B------:R-:W-:-:S02]  /*22a0*/  UPRMT UR28, URZ, 0x5410, UR46 ;  /* 0x00005410ff1c7896 */ /* 0x000fc4000800002e */
[----:B------:R-:W-:Y:S02]  /*22b0*/  UIADD3.X UR25, UPT, UPT, URZ, UR31, URZ, UP2, !UPT ;  /* 0x0000001fff197290 */ /* 0x000fe400097fe4ff */
[----:B------:R-:W-:Y:S02]  /*22c0*/  UIADD3 UR32, UPT, UPT, UR6, 0x16400, UR32 ;  /* 0x0001640006207890 */ /* 0x000fe4000fffe020 */
[----:B------:R-:W-:Y:S02]  /*22d0*/  UPRMT UR5, URZ, 0x5410, UR45 ;  /* 0x00005410ff057896 */ /* 0x000fe4000800002d */
[----:B------:R-:W-:Y:S02]  /*22e0*/  UIADD3.X UR23, UPT, UPT, URZ, UR31, URZ, UP1, !UPT ;  /* 0x0000001fff177290 */ /* 0x000fe40008ffe4ff */
[----:B------:R-:W-:Y:S02]  /*22f0*/  UIADD3 UR16, UPT, UPT, UR6, 0x32400, UR16 ;  /* 0x0003240006107890 */ /* 0x000fe4000fffe010 */
[----:B------:R-:W-:-:S02]  /*2300*/  UIADD3.X UR15, UPT, UPT, URZ, UR31, URZ, UP0, !UPT ;  /* 0x0000001fff0f7290 */ /* 0x000fc400087fe4ff */
[----:B------:R-:W-:Y:S01]  /*2310*/  UIADD3 UR8, UPT, UPT, UR6, 0x34000, UR8 ;  /* 0x0003400006087890 */ /* 0x000fe2000fffe008 */
[----:B------:R-:W-:Y:S01]  /*2320*/  UMOV UR50, 0x0 ;  /* 0x0000000000327882 */ /* 0x000fe20000000000 */
[----:B------:R-:W-:Y:S01]  /*2330*/  UMOV UR51, 0x10000000 ;  /* 0x1000000000337882 */ /* 0x000fe20000000000 */
[----:B------:R-:W-:Y:S01]  /*2340*/  UMOV UR33, UR41 ;  /* 0x0000002900217c82 */ /* 0x000fe20008000000 */
[----:B------:R-:W-:Y:S01]  /*2350*/  UMOV UR36, UR44 ;  /* 0x0000002c00247c82 */ /* 0x000fe20008000000 */
[----:B------:R-:W-:Y:S01]  /*2360*/  UMOV UR34, UR42 ;  /* 0x0000002a00227c82 */ /* 0x000fe20008000000 */
[----:B------:R-:W-:Y:S01]  /*2370*/  UMOV UR17, UR41 ;  /* 0x0000002900117c82 */ /* 0x000fe20008000000 */
[----:B------:R-:W-:Y:S01]  /*2380*/  UMOV UR21, UR44 ;  /* 0x0000002c00157c82 */ /* 0x000fe20008000000 */
[----:B------:R4:W-:Y:S01]  /*2390*/  UTMALDG.3D.MULTICAST [UR40], [UR26], UR28, desc[UR50] ;  /* 0x000032281a0073b4 */ /* 0x0009e2000801181c */
[----:B------:R-:W-:Y:S01]  /*23a0*/  UMOV UR9, UR41 ;  /* 0x0000002900097c82 */ /* 0x000fe20008000000 */
[----:B------:R-:W-:Y:S01]  /*23b0*/  UMOV UR12, UR20 ;  /* 0x00000014000c7c82 */ /* 0x000fe20008000000 */
[----:B------:R-:W-:Y:S01]  /*23c0*/  UMOV UR13, UR44 ;  /* 0x0000002c000d7c82 */ /* 0x000fe20008000000 */
[----:B------:R4:W-:Y:S01]  /*23d0*/  UTMALDG.3D.MULTICAST [UR32], [UR24], UR5, desc[UR50] ;  /* 0x00003220180073b4 */ /* 0x0009e20008011805 */
[----:B------:R4:W-:Y:S01]  /*23e0*/  UTMALDG.4D.MULTICAST [UR16], [UR22], UR28, desc[UR50] ;  /* 0x00003210160073b4 */ /* 0x0009e2000801981c */
[----:B------:R4:W-:Y:S02]  /*23f0*/  UTMALDG.4D.MULTICAST [UR8], [UR14], UR5, desc[UR50] ;  /* 0x000032080e0073b4 */ /* 0x0009e40008019805 */
[----:B----4-:R-:W-:Y:S01]  /*2400*/  NOP ;  /* 0x0000000000007918 */ /* 0x010fe20000000000 */
.L_x_33:
[----:B------:R-:W-:Y:S05]  /*2410*/  BSYNC.RECONVERGENT B0 ;  /* 0x0000000000007941 */ /* 0x000fea0003800200 */
.L_x_32:
[----:B------:R-:W-:Y:S01]  /*2420*/  UIADD3 UR20, UPT, UPT, UR20, 0x1, URZ ;  /* 0x0000000114147890 */ /* 0x000fe2000fffe0ff */
[----:B------:R-:W-:Y:S01]  /*2430*/  UMOV UR4, UR7 ;  /* 0x0000000700047c82 */ /* 0x000fe20008000000 */
[----:B------:R-:W-:Y:S02]  /*2440*/  UMOV UR28, UR37 ;  /* 0x00000025001c7c82 */ /* 0x000fe40008000000 */
[----:B------:R-:W-:-:S09]  /*2450*/  UISETP.NE.AND UP0, UPT, UR20, UR37, UPT ;  /* 0x000000251400728c */ /* 0x000fd2000bf05270 */
[----:B------:R-:W-:Y:S05]  /*2460*/  BRA.U UP0, `(.L_x_34) ;  /* 0xfffffff900f87547 */ /* 0x000fea000b83ffff */
.L_x_26:
[----:B------:R-:W-:Y:S01]  /*2470*/  ULEA UR4, UR7, UR6, 0x3 ;  /* 0x0000000607047291 */ /* 0x000fe2000f8e18ff */
[----:B-12---:R-:W-:Y:S01]  /*2480*/  SHF.L.U32 R0, R12, 0x1f, RZ ;  /* 0x0000001f0c007819 */ /* 0x006fe200000006ff */
[----:B------:R-:W-:Y:S01]  /*2490*/  @!P2 SYNCS.ARRIVE.TRANS64.A1T0 RZ, [UR6+0x128], RZ ;  /* 0x000128ffffffa9a7 */ /* 0x000fe20008100006 */
[----:B------:R-:W-:-:S06]  /*24a0*/  UISETP.GT.AND UP0, UPT, UR60, UR59, UPT ;  /* 0x0000003b3c00728c */ /* 0x000fcc000bf04270 */
[----:B---3--:R1:W2:Y:S03]  /*24b0*/  SYNCS.PHASECHK.TRANS64.TRYWAIT P1, [UR4+0x70], R0 ;  /* 0x00007000ff0075a7 */ /* 0x0082a60008021104 */
[----:B------:R-:W-:Y:S05]  /*24c0*/  BRA.U !UP0, `(.L_x_35) ;  /* 0x00000005080c7547 */ /* 0x000fea000b800000 */
[----:B------:R-:W-:Y:S01]  /*24d0*/  UIADD3 UR23, UPT, UPT, UR62, UR28, URZ ;  /* 0x0000001c3e177290 */ /* 0x000fe2000fffe0ff */
[----:B------:R-:W-:-:S11]  /*24e0*/  UMOV UR4, UR7 ;  /* 0x0000000700047c82 */ /* 0x000fd60008000000 */
.L_x_43:
[----:B------:R-:W-:Y:S01]  /*24f0*/  ULEA UR41, UR4, UR6, 0x3 ;  /* 0x0000000604297291 */ /* 0x000fe2000f8e18ff */
[----:B--2---:R-:W-:Y:S01]  /*2500*/  @!P4 MOV R2, 0x3600 ;  /* 0x000036000002c802 */ /* 0x004fe20000000f00 */
[----:B--23--:R-:W-:Y:S10]  /*2510*/  @P1 BRA `(.L_x_36) ;  /* 0x00000000000c1947 */ /* 0x00cff40003800000 */
[----:B------:R-:W-:-:S04]  /*2520*/  SHF.L.U32 R3, R12, 0x1f, RZ ;  /* 0x0000001f0c037819 */ /* 0x000fc800000006ff */
[----:B------:R-:W2:Y:S02]  /*2530*/  SYNCS.PHASECHK.TRANS64.TRYWAIT P0, [UR41+0x70], R3 ;  /* 0x00007003ff0075a7 */ /* 0x000ea40008001129 */
[----:B--2---:R-:W-:Y:S05]  /*2540*/  @!P0 BRA `(.L_x_37) ;  /* 0x0000010c00bc8947 */ /* 0x004fea0003800000 */
.L_x_36:
[----:B------:R2:W-:Y:S01]  /*2550*/  @!P4 SYNCS.ARRIVE.TRANS64 RZ, [UR41], R2 ;  /* 0x00000002ffffc9a7 */ /* 0x0005e20008000029 */
[----:B------:R-:W-:-:S04]  /*2560*/  ULOP3.LUT UR5, UR38, 0x2, URZ, 0xfc, !UPT ;  /* 0x0000000226057892 */ /* 0x000fc8000f8efcff */
[----:B------:R-:W-:-:S09]  /*2570*/  UISETP.NE.AND UP0, UPT, UR5, 0x2, UPT ;  /* 0x000000020500788c */ /* 0x000fd2000bf05270 */
[----:B------:R-:W-:Y:S05]  /*2580*/  BRA.U UP0, `(.L_x_38) ;  /* 0x0000000100047547 */ /* 0x000fea000b800000 */
[----:B------:R-:W-:Y:S05]  /*2590*/  BPT.TRAP 0x1 ;  /* 0x000000040000795c */ /* 0x000fea0000300000 */
.L_x_38:
[----:B------:R-:W-:Y:S04]  /*25a0*/  BSSY.RECONVERGENT B0, `(.L_x_39) ;  /* 0x0000003000007945 */ /* 0x000fe80003800200 */
[----:B------:R-:W-:Y:S05]  /*25b0*/  @P3 BRA `(.L_x_40) ;  /* 0x0000000000043947 */ /* 0x000fea0003800000 */
[----:B------:R-:W-:Y:S05]  /*25c0*/  BPT.TRAP 0x1 ;  /* 0x000000040000795c */ /* 0x000fea0000300000 */
.L_x_40:
[----:B------:R-:W-:Y:S05]  /*25d0*/  BSYNC.RECONVERGENT B0 ;  /* 0x0000000000007941 */ /* 0x000fea0003800200 */
.L_x_39:
        /* <DEDUP_REMOVED lines=8> */
[----:B-1----:R-:W-:-:S04]  /*2660*/  SHF.L.U32 R0, R12, 0x1f, RZ ;  /* 0x0000001f0c007819 */ /* 0x002fc800000006ff */
[----:B------:R1:W3:Y:S01]  /*2670*/  SYNCS.PHASECHK.TRANS64.TRYWAIT P1, [UR5+0x70], R0 ;  /* 0x00007000ff0075a7 */ /* 0x0002e20008021105 */
[----:B------:R-:W-:Y:S05]  /*2680*/  @!P0 BRA `(.L_x_42) ;  /* 0x0000000000888947 */ /* 0x000fea0003800000 */
[----:B------:R-:W-:Y:S02]  /*2690*/  ULEA UR40, UR4, UR48, 0xc ;  /* 0x0000003004287291 */ /* 0x000fe4000f8e60ff */
[----:B------:R-:W-:Y:S02]  /*26a0*/  UIADD3 UR14, UP3, UPT, UR30, 0x80, URZ ;  /* 0x000000801e0e7890 */ /* 0x000fe4000ff7e0ff */
[----:B------:R-:W-:Y:S02]  /*26b0*/  ULEA UR32, UR4, UR47, 0xd ;  /* 0x0000002f04207291 */ /* 0x000fe4000f8e68ff */
[----:B------:R-:W-:Y:S02]  /*26c0*/  UIADD3 UR12, UP2, UPT, UR30, 0x180, URZ ;  /* 0x000001801e0c7890 */ /* 0x000fe4000ff5e0ff */
[----:B------:R-:W-:Y:S02]  /*26d0*/  UIADD3 UR20, UP1, UPT, UR30, 0x280, URZ ;  /* 0x000002801e147890 */ /* 0x000fe4000ff3e0ff */
[----:B------:R-:W-:-:S02]  /*26e0*/  UIADD3 UR16, UP0, UPT, UR30, 0x380, URZ ;  /* 0x000003801e107890 */ /* 0x000fc4000ff1e0ff */
[----:B------:R-:W-:Y:S02]  /*26f0*/  USHF.L.U32 UR42, UR28, 0x6, URZ ;  /* 0x000000061c2a7899 */ /* 0x000fe400080006ff */
[----:B------:R-:W-:Y:S02]  /*2700*/  UIADD3.X UR15, UPT, UPT, URZ, UR31, URZ, UP3, !UPT ;  /* 0x0000001fff0f7290 */ /* 0x000fe40009ffe4ff */
[----:B------:R-:W-:Y:S02]  /*2710*/  UIADD3 UR40, UPT, UPT, UR6, 0x8400, UR40 ;  /* 0x0000840006287890 */ /* 0x000fe4000fffe028 */
[----:B------:R-:W-:Y:S02]  /*2720*/  UPRMT UR22, URZ, 0x5410, UR46 ;  /* 0x00005410ff167896 */ /* 0x000fe4000800002e */
[----:B------:R-:W-:Y:S02]  /*2730*/  UIADD3 UR32, UPT, UPT, UR6, 0x16400, UR32 ;  /* 0x0001640006207890 */ /* 0x000fe4000fffe020 */
[----:B------:R-:W-:-:S02]  /*2740*/  UIADD3.X UR13, UPT, UPT, URZ, UR31, URZ, UP2, !UPT ;  /* 0x0000001fff0d7290 */ /* 0x000fc400097fe4ff */
[----:B------:R-:W-:Y:S02]  /*2750*/  UPRMT UR5, URZ, 0x5410, UR45 ;  /* 0x00005410ff057896 */ /* 0x000fe4000800002d */
[----:B------:R-:W-:Y:S02]  /*2760*/  ULEA UR24, UR4, UR54, 0x9 ;  /* 0x0000003604187291 */ /* 0x000fe4000f8e48ff */
[----:B------:R-:W-:Y:S02]  /*2770*/  UIADD3.X UR21, UPT, UPT, URZ, UR31, URZ, UP1, !UPT ;  /* 0x0000001fff157290 */ /* 0x000fe40008ffe4ff */
[----:B------:R-:W-:Y:S02]  /*2780*/  ULEA UR8, UR4, UR53, 0xa ;  /* 0x0000003504087291 */ /* 0x000fe4000f8e50ff */
[----:B------:R-:W-:Y:S01]  /*2790*/  UIADD3.X UR17, UPT, UPT, URZ, UR31, URZ, UP0, !UPT ;  /* 0x0000001fff117290 */ /* 0x000fe200087fe4ff */
[----:B------:R-:W-:Y:S01]  /*27a0*/  UMOV UR50, 0x0 ;  /* 0x0000000000327882 */ /* 0x000fe20000000000 */
[----:B------:R-:W-:Y:S01]  /*27b0*/  UMOV UR51, 0x10000000 ;  /* 0x1000000000337882 */ /* 0x000fe20000000000 */
[----:B------:R-:W-:Y:S01]  /*27c0*/  UMOV UR33, UR41 ;  /* 0x0000002900217c82 */ /* 0x000fe20008000000 */
[----:B------:R-:W-:Y:S01]  /*27d0*/  UMOV UR36, UR44 ;  /* 0x0000002c00247c82 */ /* 0x000fe20008000000 */
[----:B------:R-:W-:Y:S01]  /*27e0*/  UMOV UR34, UR42 ;  /* 0x0000002a00227c82 */ /* 0x000fe20008000000 */
[----:B------:R-:W-:Y:S01]  /*27f0*/  UTMALDG.3D.MULTICAST [UR40], [UR14], UR22, desc[UR50] ;  /* 0x000032280e0073b4 */ /* 0x000fe20008011816 */
[----:B------:R-:W-:Y:S01]  /*2800*/  UMOV UR25, UR41 ;  /* 0x0000002900197c82 */ /* 0x000fe20008000000 */
[----:B------:R-:W-:Y:S01]  /*2810*/  UMOV UR26, UR18 ;  /* 0x00000012001a7c82 */ /* 0x000fe20008000000 */
[----:B------:R-:W-:Y:S01]  /*2820*/  UMOV UR27, UR19 ;  /* 0x00000013001b7c82 */ /* 0x000fe20008000000 */
[----:B------:R-:W-:Y:S01]  /*2830*/  UMOV UR29, UR44 ;  /* 0x0000002c001d7c82 */ /* 0x000fe20008000000 */
[----:B------:R-:W-:Y:S01]  /*2840*/  UMOV UR9, UR41 ;  /* 0x0000002900097c82 */ /* 0x000fe20008000000 */
[----:B------:R4:W-:Y:S01]  /*2850*/  UTMALDG.3D.MULTICAST [UR32], [UR12], UR5, desc[UR50] ;  /* 0x000032200c0073b4 */ /* 0x0009e20008011805 */
[----:B------:R1:W-:Y:S01]  /*2860*/  UTMALDG.4D.MULTICAST [UR24], [UR20], UR22, desc[UR50] ;  /* 0x00003218140073b4 */ /* 0x0003e20008019816 */
[----:B----4-:R-:W-:Y:S01]  /*2870*/  UMOV UR12, UR28 ;  /* 0x0000001c000c7c82 */ /* 0x010fe20008000000 */
[----:B------:R-:W-:-:S02]  /*2880*/  UMOV UR13, UR44 ;  /* 0x0000002c000d7c82 */ /* 0x000fc40008000000 */
[----:B------:R1:W-:Y:S02]  /*2890*/  UTMALDG.4D.MULTICAST [UR8], [UR16], UR5, desc[UR50] ;  /* 0x00003208100073b4 */ /* 0x0003e40008019805 */
[----:B-1----:R-:W-:Y:S01]  /*28a0*/  NOP ;  /* 0x0000000000007918 */ /* 0x002fe20000000000 */
.L_x_42:
[----:B------:R-:W-:Y:S05]  /*28b0*/  BSYNC.RECONVERGENT B0 ;  /* 0x0000000000007941 */ /* 0x000fea0003800200 */
.L_x_41:
[----:B------:R-:W-:Y:S01]  /*28c0*/  UIADD3 UR28, UPT, UPT, UR28, 0x1, URZ ;  /* 0x000000011c1c7890 */ /* 0x000fe2000fffe0ff */
[----:B------:R-:W-:-:S03]  /*28d0*/  UMOV UR4, UR7 ;  /* 0x0000000700047c82 */ /* 0x000fc60008000000 */
[----:B------:R-:W-:-:S09]  /*28e0*/  UISETP.NE.AND UP0, UPT, UR28, UR23, UPT ;  /* 0x000000171c00728c */ /* 0x000fd2000bf05270 */
[----:B------:R-:W-:Y:S05]  /*28f0*/  BRA.U UP0, `(.L_x_43) ;  /* 0xfffffff900fc7547 */ /* 0x000fea000b83ffff */
.L_x_35:
[C---:B------:R-:W-:Y:S01]  /*2900*/  LEA R3, R11.reuse, UR6, 0x3 ;  /* 0x000000060b037c11 */ /* 0x040fe2000f8e18ff */
[----:B------:R-:W-:Y:S01]  /*2910*/  NOP ;  /* 0x0000000000007918 */ /* 0x000fe20000000000 */
[----:B-1----:R-:W-:Y:S02]  /*2920*/  SHF.L.U32 R0, R10, 0x1f, RZ ;  /* 0x0000001f0a007819 */ /* 0x002fe400000006ff */
[----:B------:R-:W-:Y:S02]  /*2930*/  LEA R5, R11, UR6, 0x4 ;  /* 0x000000060b057c11 */ /* 0x000fe4000f8e20ff */
[----:B------:R-:W1:Y:S02]  /*2940*/  SYNCS.PHASECHK.TRANS64.TRYWAIT P0, [R3+URZ+0x130], R0 ;  /* 0x00013000030075a7 */ /* 0x000e6400080011ff */
[----:B-1----:R-:W-:Y:S05]  /*2950*/  @!P0 BRA `(.L_x_44) ;  /* 0x0000010800d08947 */ /* 0x002fea0003800000 */
.L_x_208:
[----:B------:R-:W4:Y:S01]  /*2960*/  LDS.128 R4, [R5+0x190] ;  /* 0x0001900005047984 */ /* 0x000f220000000c00 */
[----:B------:R-:W-:Y:S01]  /*2970*/  UISETP.GE.AND UP0, UPT, UR39, 0x1, UPT ;  /* 0x000000012700788c */ /* 0x000fe2000bf06270 */
[----:B------:R-:W-:Y:S01]  /*2980*/  @!PT LDS RZ, [RZ] ;  /* 0x00000000fffff984 */ /* 0x000fe20000000800 */
[----:B------:R-:W-:Y:S01]  /*2990*/  @!PT LDS RZ, [RZ] ;  /* 0x00000000fffff984 */ /* 0x000fe20000000800 */
[----:B------:R-:W-:Y:S01]  /*29a0*/  @!PT LDS RZ, [RZ] ;  /* 0x00000000fffff984 */ /* 0x000fe20000000800 */
[----:B------:R-:W-:Y:S01]  /*29b0*/  @!PT LDS RZ, [RZ] ;  /* 0x00000000fffff984 */ /* 0x000fe20000000800 */
[----:B------:R1:W-:Y:S06]  /*29c0*/  MEMBAR.ALL.CTA ;  /* 0x0000000000007992 */ /* 0x0003ec0000008000 */
[----:B-1----:R-:W1:Y:S01]  /*29d0*/  FENCE.VIEW.ASYNC.S ;  /* 0x00000000000073c6 */ /* 0x002e620000000000 */
[----:B----4-:R-:W-:-:S13]  /*29e0*/  LOP3.LUT P0, RZ, R6, 0x1, RZ, 0xc0, !PT ;  /* 0x0000000106ff7812 */ /* 0x010fda000780c0ff */
[----:B-1----:R-:W-:Y:S01]  /*29f0*/  VOTEU.ANY UP1, P0 ;  /* 0x0000000000ff7886 */ /* 0x002fe20000020100 */
[----:B------:R-:W-:-:S13]  /*2a00*/  PLOP3.LUT P0, PT, PT, PT, UP1, 0x80, 0x8 ;  /* 0x000000000008781c */ /* 0x000fda0003f0f018 */
[----:B------:R-:W-:Y:S02]  /*2a10*/  @P0 LOP3.LUT R0, R5, 0xffff, RZ, 0xc0, !PT ;  /* 0x0000ffff05000812 */ /* 0x000fe400078ec0ff */
[----:B--2---:R-:W-:Y:S02]  /*2a20*/  @P0 MOV R2, R4 ;  /* 0x0000000400020202 */ /* 0x004fe40000000f00 */
[----:B------:R-:W-:Y:S01]  /*2a30*/  @P0 R2UR UR5, R0 ;  /* 0x00000000000502ca */ /* 0x000fe200000e0000 */
[----:B------:R-:W-:Y:S01]  /*2a40*/  VIADD R0, R3, 0x140 ;  /* 0x0000014003007836 */ /* 0x000fe20000000000 */
[----:B------:R-:W-:Y:S02]  /*2a50*/  @P0 SHF.R.U32.HI R4, RZ, 0x10, R5 ;  /* 0x00000010ff040819 */ /* 0x000fe40000011605 */
[----:B------:R-:W-:Y:S02]  /*2a60*/  @P0 R2UR UR8, R2 ;  /* 0x00000000020802ca */ /* 0x000fe400000e0000 */
[----:B------:R-:W-:-:S02]  /*2a70*/  PRMT R0, RZ, 0x654, R0 ;  /* 0x00000654ff007816 */ /* 0x000fc40000000000 */
[----:B------:R-:W-:Y:S02]  /*2a80*/  @P0 R2UR UR4, R4 ;  /* 0x00000000040402ca */ /* 0x000fe400000e0000 */
[----:B------:R1:W-:Y:S03]  /*2a90*/  SYNCS.ARRIVE.TRANS64.RED.A1T0 RZ, [R0+URZ], RZ ;  /* 0x000000ff00ff79a7 */ /* 0x0003e600081004ff */
[----:B------:R-:W-:-:S04]  /*2aa0*/  @UP1 UMOV UR55, UR5 ;  /* 0x0000000500371c82 */ /* 0x000fc80008000000 */
[----:B------:R-:W-:-:S04]  /*2ab0*/  @UP1 UMOV UR56, UR8 ;  /* 0x0000000800381c82 */ /* 0x000fc80008000000 */
[----:B------:R-:W-:Y:S01]  /*2ac0*/  @UP1 UMOV UR44, UR4 ;  /* 0x00000004002c1c82 */ /* 0x000fe20008000000 */
[----:B------:R-:W-:Y:S05]  /*2ad0*/  BRA.U !UP0, `(.L_x_45) ;  /* 0x0000000108d47547 */ /* 0x000fea000b800000 */
[----:B------:R-:W2:Y:S01]  /*2ae0*/  LDCU.128 UR20, c[0x0][0xf10] ;  /* 0x0001e200ff1477ac */ /* 0x000ea20008000c00 */
[----:B------:R-:W4:Y:S01]  /*2af0*/  LDCU UR11, c[0x0][0xf20] ;  /* 0x0001e400ff0b77ac */ /* 0x000f220008000800 */
[----:B------:R-:W3:Y:S01]  /*2b00*/  LDCU UR19, c[0x0][0xf0c] ;  /* 0x0001e180ff1377ac */ /* 0x000ee20008000800 */
[----:B------:R-:W1:Y:S01]  /*2b10*/  LDCU.64 UR12, c[0x0][0xf28] ;  /* 0x0001e500ff0c77ac */ /* 0x000e620008000a00 */
[----:B------:R-:W-:Y:S02]  /*2b20*/  UISETP.NE.AND UP3, UPT, UR39, 0x1, UPT ;  /* 0x000000012700788c */ /* 0x000fe4000bf65270 */
[----:B--2---:R-:W-:Y:S02]  /*2b30*/  UIMAD.WIDE.U32 UR8, UR57, UR23, URZ ;  /* 0x00000017390872a5 */ /* 0x004fe4000f8e00ff */
[----:B------:R-:W-:Y:S02]  /*2b40*/  UIMAD.WIDE.U32 UR4, UR58, UR20, URZ ;  /* 0x000000143a0472a5 */ /* 0x000fe4000f8e00ff */
[----:B------:R-:W-:-:S02]  /*2b50*/  UISETP.NE.AND UP0, UPT, UR22, 0x1, UPT ;  /* 0x000000011600788c */ /* 0x000fc4000bf05270 */
[----:B------:R-:W-:Y:S01]  /*2b60*/  UIMAD.WIDE.U32 UR24, UR55, UR23, URZ ;  /* 0x00000017371872a5 */ /* 0x000fe2000f8e00ff */
[----:B------:R-:W-:Y:S02]  /*2b70*/  UMOV UR8, UR9 ;  /* 0x0000000900087c82 */ /* 0x000fe40008000000 */
[----:B------:R-:W-:Y:S01]  /*2b80*/  UMOV UR4, UR5 ;  /* 0x0000000500047c82 */ /* 0x000fe20008000000 */
[----:B----4-:R-:W-:Y:S02]  /*2b90*/  USHF.R.U32.HI UR8, URZ, UR11, UR8 ;  /* 0x0000000bff087299 */ /* 0x010fe40008011608 */
[----:B---3--:R-:W-:Y:S02]  /*2ba0*/  UISETP.NE.AND UP2, UPT, UR19, 0x1, UPT ;  /* 0x000000011300788c */ /* 0x008fe4000bf45270 */
[----:B------:R-:W-:Y:S02]  /*2bb0*/  USHF.R.U32.HI UR4, URZ, UR21, UR4 ;  /* 0x00000015ff047299 */ /* 0x000fe40008011604 */
[----:B------:R-:W-:-:S02]  /*2bc0*/  USEL UR5, UR57, UR8, !UP0 ;  /* 0x0000000839057287 */ /* 0x000fc4000c000000 */
[----:B------:R-:W-:Y:S02]  /*2bd0*/  USEL UR8, UR58, UR4, !UP2 ;  /* 0x000000043a087287 */ /* 0x000fe4000d000000 */
[----:B-1----:R-:W-:Y:S01]  /*2be0*/  UIMAD.WIDE.U32 UR14, UR5, UR12, URZ ;  /* 0x0000000c050e72a5 */ /* 0x002fe2000f8e00ff */
[----:B------:R-:W-:Y:S01]  /*2bf0*/  UMOV UR4, UR25 ;  /* 0x0000001900047c82 */ /* 0x000fe20008000000 */
[----:B------:R-:W-:Y:S02]  /*2c00*/  UIMAD.WIDE.U32 UR16, UR56, UR20, URZ ;  /* 0x00000014381072a5 */ /* 0x000fe4000f8e00ff */
[----:B------:R-:W-:-:S03]  /*2c10*/  UIMAD.WIDE.U32 UR24, UR8, UR12, URZ ;  /* 0x0000000c081872a5 */ /* 0x000fc6000f8e00ff */
[----:B------:R-:W-:Y:S01]  /*2c20*/  UMOV UR14, UR15 ;  /* 0x0000000f000e7c82 */ /* 0x000fe20008000000 */
[----:B------:R-:W-:Y:S02]  /*2c30*/  USHF.R.U32.HI UR4, URZ, UR11, UR4 ;  /* 0x0000000bff047299 */ /* 0x000fe40008011604 */
[----:B------:R-:W-:Y:S01]  /*2c40*/  @UP3 USHF.R.U32.HI UR5, URZ, UR13, UR14 ;  /* 0x0000000dff053299 */ /* 0x000fe2000801160e */
[----:B------:R-:W-:Y:S01]  /*2c50*/  UMOV UR16, UR17 ;  /* 0x0000001100107c82 */ /* 0x000fe20008000000 */
[----:B------:R-:W-:Y:S01]  /*2c60*/  UMOV UR24, UR25 ;  /* 0x0000001900187c82 */ /* 0x000fe20008000000 */
[----:B------:R-:W-:Y:S02]  /*2c70*/  USHF.R.U32.HI UR21, URZ, UR21, UR16 ;  /* 0x00000015ff157299 */ /* 0x000fe40008011610 */
[----:B------:R-:W-:Y:S02]  /*2c80*/  USEL UR4, UR55, UR4, !UP0 ;  /* 0x0000000437047287 */ /* 0x000fe4000c000000 */
[----:B------:R-:W-:-:S02]  /*2c90*/  @UP3 USHF.R.U32.HI UR8, URZ, UR13, UR24 ;  /* 0x0000000dff083299 */ /* 0x000fc40008011618 */
[----:B------:R-:W-:Y:S02]  /*2ca0*/  UIMAD UR9, UR39, UR5, URZ ;  /* 0x00000005270972a4 */ /* 0x000fe4000f8e02ff */
[----:B------:R-:W-:Y:S02]  /*2cb0*/  USEL UR5, UR56, UR21, !UP2 ;  /* 0x0000001538057287 */ /* 0x000fe4000d000000 */
[----:B------:R-:W-:Y:S02]  /*2cc0*/  UIMAD UR11, UR39, UR8, URZ ;  /* 0x00000008270b72a4 */ /* 0x000fe4000f8e02ff */
[----:B------:R-:W-:Y:S02]  /*2cd0*/  UISETP.GE.AND UP0, UPT, UR4, UR9, UPT ;  /* 0x000000090400728c */ /* 0x000fe4000bf06270 */
[----:B------:R-:W-:Y:S02]  /*2ce0*/  UIMAD.WIDE.U32 UR16, UR4, UR12, URZ ;  /* 0x0000000c041072a5 */ /* 0x000fe4000f8e00ff */
[----:B------:R-:W-:-:S02]  /*2cf0*/  UISETP.GE.OR UP0, UPT, UR5, UR11, UP0 ;  /* 0x0000000b0500728c */ /* 0x000fc40008706670 */
[----:B------:R-:W-:Y:S02]  /*2d00*/  UIMAD.WIDE.U32 UR14, UR5, UR12, URZ ;  /* 0x0000000c050e72a5 */ /* 0x000fe4000f8e00ff */
[----:B------:R-:W-:Y:S01]  /*2d10*/  UIADD3 UR12, UPT, UPT, -UR4, URZ, URZ ;  /* 0x000000ff040c7290 */ /* 0x000fe2000fffe1ff */
[----:B------:R-:W-:Y:S01]  /*2d20*/  UMOV UR11, UR17 ;  /* 0x00000011000b7c82 */ /* 0x000fe20008000000 */
[----:B------:R-:W-:Y:S02]  /*2d30*/  UIADD3 UR14, UPT, UPT, -UR5, URZ, URZ ;  /* 0x000000ff050e7290 */ /* 0x000fe4000fffe1ff */
[----:B------:R-:W-:-:S03]  /*2d40*/  USHF.R.U32.HI UR11, URZ, UR13, UR11 ;  /* 0x0000000dff0b7299 */ /* 0x000fc6000801160b */
[----:B------:R-:W-:Y:S01]  /*2d50*/  @!UP0 UMOV UR9, UR15 ;  /* 0x0000000f00098c82 */ /* 0x000fe20008000000 */
[----:B------:R-:W-:Y:S02]  /*2d60*/  USEL UR11, UR4, UR11, !UP3 ;  /* 0x0000000b040b7287 */ /* 0x000fe4000d800000 */
[----:B------:R-:W-:Y:S02]  /*2d70*/  @!UP0 USHF.R.U32.HI UR9, URZ, UR13, UR9 ;  /* 0x0000000dff098299 */ /* 0x000fe40008011609 */
[----:B------:R-:W-:Y:S02]  /*2d80*/  UIMAD UR13, UR22, UR12, UR55 ;  /* 0x0000000c160d72a4 */ /* 0x000fe4000f8e0237 */
        /* <DEDUP_REMOVED lines=10> */
.L_x_45:
[----:B------:R-:W2:Y:S02]  /*2e30*/  LDCU UR4, c[0x0][0xf30] ;  /* 0x0001e600ff0477ac */ /* 0x000ea40008000800 */
[----:B--2---:R-:W-:-:S09]  /*2e40*/  UISETP.NE.AND UP0, UPT, UR4, 0x1, UPT ;  /* 0x000000010400788c */ /* 0x004fd2000bf05270 */
[----:B------:R-:W-:Y:S05]  /*2e50*/  BRA.U UP0, `(.L_x_46) ;  /* 0x0000000100447547 */ /* 0x000fea000b800000 */
[----:B------:R-:W2:Y:S01]  /*2e60*/  LDCU.128 UR12, c[0x0][0xf10] ;  /* 0x0001e200ff0c77ac */ /* 0x000ea20008000c00 */
[----:B------:R-:W4:Y:S01]  /*2e70*/  LDCU UR11, c[0x0][0xf0c] ;  /* 0x0001e180ff0b77ac */ /* 0x000f220008000800 */
[----:B------:R-:W1:Y:S01]  /*2e80*/  LDCU UR16, c[0x0][0xf20] ;  /* 0x0001e400ff1077ac */ /* 0x000e620008000800 */
[----:B--2---:R-:W-:Y:S02]  /*2e90*/  UIMAD.WIDE.U32 UR8, UR56, UR12, URZ ;  /* 0x0000000c380872a5 */ /* 0x004fe4000f8e00ff */
[----:B------:R-:W-:Y:S02]  /*2ea0*/  UIMAD.WIDE.U32 UR4, UR55, UR15, URZ ;  /* 0x0000000f370472a5 */ /* 0x000fe4000f8e00ff */
[----:B----4-:R-:W-:Y:S02]  /*2eb0*/  UISETP.NE.AND UP2, UPT, UR11, 0x1, UPT ;  /* 0x000000010b00788c */ /* 0x010fe4000bf45270 */
[----:B------:R-:W-:Y:S01]  /*2ec0*/  UISETP.NE.AND UP0, UPT, UR14, 0x1, UPT ;  /* 0x000000010e00788c */ /* 0x000fe2000bf05270 */
[----:B------:R-:W-:-:S02]  /*2ed0*/  UMOV UR8, UR9 ;  /* 0x0000000900087c82 */ /* 0x000fc40008000000 */
[----:B------:R-:W-:Y:S01]  /*2ee0*/  UMOV UR4, UR5 ;  /* 0x0000000500047c82 */ /* 0x000fe20008000000 */
[----:B------:R-:W-:Y:S02]  /*2ef0*/  USHF.R.U32.HI UR13, URZ, UR13, UR8 ;  /* 0x0000000dff0d7299 */ /* 0x000fe40008011608 */
[----:B-1----:R-:W-:Y:S02]  /*2f00*/  USHF.R.U32.HI UR4, URZ, UR16, UR4 ;  /* 0x00000010ff047299 */ /* 0x002fe40008011604 */
[----:B------:R-:W-:Y:S02]  /*2f10*/  USEL UR5, UR56, UR13, !UP2 ;  /* 0x0000000d38057287 */ /* 0x000fe4000d000000 */
[----:B------:R-:W-:-:S04]  /*2f20*/  USEL UR4, UR55, UR4, !UP0 ;  /* 0x0000000437047287 */ /* 0x000fc8000c000000 */
[----:B------:R-:W-:Y:S02]  /*2f30*/  UIADD3 UR8, UPT, UPT, UR5, -UR4, URZ ;  /* 0x8000000405087290 */ /* 0x000fe4000fffe0ff */
[----:B------:R-:W-:Y:S02]  /*2f40*/  UIADD3 UR4, UPT, UPT, -UR5, UR4, URZ ;  /* 0x0000000405047290 */ /* 0x000fe4000fffe1ff */
[----:B------:R-:W-:Y:S02]  /*2f50*/  UIMAD UR55, UR8, UR14, UR55 ;  /* 0x0000000e083772a4 */ /* 0x000fe4000f8e0237 */
[----:B------:R-:W-:-:S12]  /*2f60*/  UIMAD UR56, UR4, UR11, UR56 ;  /* 0x0000000b043872a4 */ /* 0x000fd8000f8e0238 */
.L_x_46:
[----:B------:R-:W-:Y:S01]  /*2f70*/  VIADD R11, R11, 0x1 ;  /* 0x000000010b0b7836 */ /* 0x000fe20000000000 */
[----:B------:R-:W-:Y:S02]  /*2f80*/  R2UR UR5, R182 ;  /* 0x00000000b60572ca */ /* 0x000fe400000e0000 */
[----:B------:R-:W-:Y:S02]  /*2f90*/  R2UR UR4, R183 ;  /* 0x00000000b70472ca */ /* 0x000fe400000e0000 */
[C---:B------:R-:W-:Y:S02]  /*2fa0*/  ISETP.NE.AND P0, PT, R11.reuse, 0x2, PT ;  /* 0x000000020b00780c */ /* 0x040fe40003f05270 */
[----:B------:R-:W-:Y:S02]  /*2fb0*/  PLOP3.LUT P2, PT, PT, PT, PT, 0x80, 0x8 ;  /* 0x000000000008781c */ /* 0x000fe40003f4f070 */
[----:B------:R-:W-:Y:S02]  /*2fc0*/  SEL R3, RZ, 0x1, P0 ;  /* 0x00000001ff037807 */ /* 0x000fe40000000000 */
[----:B------:R-:W-:-:S02]  /*2fd0*/  SEL R11, R11, RZ, P0 ;  /* 0x000000ff0b0b7207 */ /* 0x000fc40000000000 */
[----:B------:R-:W-:Y:S01]  /*2fe0*/  LOP3.LUT R10, R10, R3, RZ, 0x3c, !PT ;  /* 0x000000030a0a7212 */ /* 0x000fe200078e3cff */
[----:B------:R-:W-:Y:S02]  /*2ff0*/  UIADD3 UR20, UPT, UPT, UR55, UR5, URZ ;  /* 0x0000000537147290 */ /* 0x000fe4000fffe0ff */
[----:B------:R-:W-:Y:S01]  /*3000*/  UIADD3 UR19, UPT, UPT, UR56, UR4, URZ ;  /* 0x0000000438137290 */ /* 0x000fe2000fffe0ff */
[----:B------:R-:W-:Y:S11]  /*3010*/  BRA.U UP1, `(.L_x_47) ;  /* 0xffffffed01a87547 */ /* 0x000ff6000b83ffff */
[----:B------:R-:W-:Y:S01]  /*3020*/  UIADD3 UR8, UPT, UPT, UR6, 0x70, URZ ;  /* 0x0000007006087890 */ /* 0x000fe2000fffe0ff */
[----:B------:R-:W-:-:S03]  /*3030*/  SHF.L.U32 R3, R12, 0x1f, RZ ;  /* 0x0000001f0c037819 */ /* 0x000fc600000006ff */
[----:B------:R-:W-:-:S09]  /*3040*/  ULEA UR4, UR7, UR8, 0x3 ;  /* 0x0000000807047291 */ /* 0x000fd2000f8e18ff */
[----:B------:R-:W2:Y:S02]  /*3050*/  SYNCS.PHASECHK.TRANS64.TRYWAIT P0, [UR4], R3 ;  /* 0x00000003ff0075a7 */ /* 0x000ea40008001104 */
[----:B--2---:R-:W-:Y:S05]  /*3060*/  @!P0 BRA `(.L_x_48) ;  /* 0x0000010400208947 */ /* 0x004fea0003800000 */
.L_x_210:
[----:B------:R-:W-:-:S04]  /*3070*/  UIADD3 UR4, UPT, UPT, UR7, 0x1, URZ ;  /* 0x0000000107047890 */ /* 0x000fc8000fffe0ff */
[----:B------:R-:W-:-:S04]  /*3080*/  UISETP.NE.AND UP0, UPT, UR4, 0xe, UPT ;  /* 0x0000000e0400788c */ /* 0x000fc8000bf05270 */
[----:B------:R-:W-:Y:S02]  /*3090*/  USEL UR6, URZ, 0x1, UP0 ;  /* 0x00000001ff067887 */ /* 0x000fe40008000000 */
[----:B------:R-:W-:-:S04]  /*30a0*/  USEL UR4, UR4, URZ, UP0 ;  /* 0x000000ff04047287 */ /* 0x000fc80008000000 */
[----:B------:R-:W-:Y:S01]  /*30b0*/  ULEA UR5, UR4, UR8, 0x3 ;  /* 0x0000000804057291 */ /* 0x000fe2000f8e18ff */
[----:B------:R-:W-:-:S04]  /*30c0*/  LOP3.LUT R2, R12, UR6, RZ, 0x3c, !PT ;  /* 0x000000060c027c12 */ /* 0x000fc8000f8e3cff */
[----:B-1----:R-:W-:-:S04]  /*30d0*/  SHF.L.U32 R3, R2, 0x1f, RZ ;  /* 0x0000001f02037819 */ /* 0x002fc800000006ff */
[----:B------:R-:W1:Y:S02]  /*30e0*/  SYNCS.PHASECHK.TRANS64.TRYWAIT P0, [UR5], R3 ;  /* 0x00000003ff0075a7 */ /* 0x000e640008001105 */
[----:B-1----:R-:W-:Y:S05]  /*30f0*/  @!P0 BRA `(.L_x_49) ;  /* 0x0000010400148947 */ /* 0x002fea0003800000 */
.L_x_212:
        /* <DEDUP_REMOVED lines=9> */
.L_x_214:
        /* <DEDUP_REMOVED lines=9> */
.L_x_216:
        /* <DEDUP_REMOVED lines=9> */
.L_x_218:
        /* <DEDUP_REMOVED lines=9> */
.L_x_220:
        /* <DEDUP_REMOVED lines=9> */
.L_x_222:
        /* <DEDUP_REMOVED lines=9> */
.L_x_224:
        /* <DEDUP_REMOVED lines=9> */
.L_x_226:
        /* <DEDUP_REMOVED lines=9> */
.L_x_228:
        /* <DEDUP_REMOVED lines=9> */
.L_x_230:
        /* <DEDUP_REMOVED lines=9> */
.L_x_232:
        /* <DEDUP_REMOVED lines=9> */
.L_x_234:
[----:B------:R-:W-:-:S04]  /*3730*/  UIADD3 UR4, UPT, UPT, UR4, 0x1, URZ ;  /* 0x0000000104047890 */ /* 0x000fc8000fffe0ff */
[----:B------:R-:W-:-:S04]  /*3740*/  UISETP.NE.AND UP0, UPT, UR4, 0xe, UPT ;  /* 0x0000000e0400788c */ /* 0x000fc8000bf05270 */
[----:B------:R-:W-:Y:S02]  /*3750*/  USEL UR5, URZ, 0x1, UP0 ;  /* 0x00000001ff057887 */ /* 0x000fe40008000000 */
[----:B------:R-:W-:-:S04]  /*3760*/  USEL UR4, UR4, URZ, UP0 ;  /* 0x000000ff04047287 */ /* 0x000fc80008000000 */
[----:B------:R-:W-:Y:S01]  /*3770*/  ULEA UR4, UR4, UR8, 0x3 ;  /* 0x0000000804047291 */ /* 0x000fe2000f8e18ff */
[----:B-1----:R-:W-:-:S04]  /*3780*/  LOP3.LUT R3, R2, UR5, RZ, 0x3c, !PT ;  /* 0x0000000502037c12 */ /* 0x002fc8000f8e3cff */
[----:B------:R-:W-:Y:S01]  /*3790*/  SHF.L.U32 R3, R3, 0x1f, RZ ;  /* 0x0000001f03037819 */ /* 0x000fe200000006ff */
[----:B------:R-:W-:-:S07]  /*37a0*/  IMAD.U32 R0, RZ, RZ, UR4 ;  /* 0x00000004ff007e24 */ /* 0x000fce000f8e00ff */
.L_x_61:
[----:B-1----:R1:W2:Y:S02]  /*37b0*/  SYNCS.PHASECHK.TRANS64.TRYWAIT P0, [R0+URZ], R3 ;  /* 0x00000003000075a7 */ /* 0x0022a400080011ff */
[----:B--2---:R-:W-:Y:S05]  /*37c0*/  @!P0 NANOSLEEP.SYNCS 0x989680 ;  /* 0x009896800000895d */ /* 0x004fea0003900000 */
[----:B------:R-:W2:Y:S02]  /*37d0*/  @!P0 SYNCS.PHASECHK.TRANS64 P0, [R0+URZ], R3 ;  /* 0x00000003000085a7 */ /* 0x000ea400080010ff */
[----:B--2---:R-:W-:Y:S05]  /*37e0*/  @P0 EXIT ;  /* 0x000000000000094d */ /* 0x004fea0003800000 */
[----:B------:R-:W-:Y:S05]  /*37f0*/  BRA `(.L_x_61) ;  /* 0xfffffffc00ec7947 */ /* 0x000fea000383ffff */
.L_x_23:
[----:B------:R-:W1:Y:S02]  /*3800*/  S2UR UR4, SR_CgaCtaId ;  /* 0x00000000000479c3 */ /* 0x000e640000008800 */
[----:B-1----:R-:W-:-:S04]  /*3810*/  UISETP.NE.AND UP0, UPT, UR4, URZ, UPT ;  /* 0x000000ff0400728c */ /* 0x002fc8000bf05270 */
[----:B------:R-:W-:-:S09]  /*3820*/  UISETP.NE.OR UP0, UPT, UR21, 0x1, UP0 ;  /* 0x000000011500788c */ /* 0x000fd20008705670 */
[----:B------:R-:W-:Y:S05]  /*3830*/  BRA.U UP0, `(.L_x_62) ;  /* 0x00000005004c7547 */ /* 0x000fea000b800000 */
[----:B------:R-:W1:Y:S01]  /*3840*/  S2UR UR5, SR_CgaCtaId ;  /* 0x00000000000579c3 */ /* 0x000e620000008800 */
[----:B------:R-:W-:Y:S01]  /*3850*/  UMOV UR4, 0x400 ;  /* 0x0000040000047882 */ /* 0x000fe20000000000 */
[----:B------:R-:W-:Y:S01]  /*3860*/  ISETP.GE.U32.AND P2, PT, R2, 0x10, PT ;  /* 0x000000100200780c */ /* 0x000fe20003f46070 */
[----:B------:R-:W-:Y:S01]  /*3870*/  IMAD.MOV.U32 R12, RZ, RZ, 0x1 ;  /* 0x00000001ff0c7424 */ /* 0x000fe200078e00ff */
[----:B------:R-:W-:Y:S02]  /*3880*/  CS2R R10, SRZ ;  /* 0x00000000000a7805 */ /* 0x000fe4000001ff00 */
[----:B------:R-:W-:Y:S01]  /*3890*/  CS2R R8, SRZ ;  /* 0x0000000000087805 */ /* 0x000fe2000001ff00 */
[----:B-1----:R-:W-:-:S03]  /*38a0*/  ULEA UR6, UR5, UR4, 0x18 ;  /* 0x0000000405067291 */ /* 0x002fc6000f8ec0ff */
[----:B------:R-:W-:-:S09]  /*38b0*/  UMOV UR5, URZ ;  /* 0x000000ff00057c82 */ /* 0x000fd20008000000 */
.L_x_66:
[----:B------:R-:W-:Y:S02]  /*38c0*/  LEA R0, R8, UR6, 0x3 ;  /* 0x0000000608007c11 */ /* 0x000fe4000f8e18ff */
[----:B------:R-:W-:-:S03]  /*38d0*/  SHF.L.U32 R5, R9, 0x1f, RZ ;  /* 0x0000001f09057819 */ /* 0x000fc600000006ff */
[----:B------:R-:W-:Y:S01]  /*38e0*/  VIADD R4, R0, 0x170 ;  /* 0x0000017000047836 */ /* 0x000fe20000000000 */
[----:B------:R-:W1:Y:S02]  /*38f0*/  SYNCS.PHASECHK.TRANS64.TRYWAIT P0, [R0+URZ+0x160], R5 ;  /* 0x00016005000075a7 */ /* 0x000e6400080011ff */
[----:B-1----:R-:W-:Y:S05]  /*3900*/  @!P0 BRA `(.L_x_63) ;  /* 0x0000010000308947 */ /* 0x002fea0003800000 */
.L_x_235:
[----:B------:R-:W-:Y:S01]  /*3910*/  ULEA UR4, UR5, UR6, 0x3 ;  /* 0x0000000605047291 */ /* 0x000fe2000f8e18ff */
[----:B------:R-:W-:Y:S02]  /*3920*/  PRMT R4, RZ, 0x654, R4 ;  /* 0x00000654ff047816 */ /* 0x000fe40000000004 */
[----:B-1----:R-:W-:Y:S01]  /*3930*/  SHF.L.U32 R5, R12, 0x1f, RZ ;  /* 0x0000001f0c057819 */ /* 0x002fe200000006ff */
[----:B------:R-:W-:Y:S01]  /*3940*/  UIADD3 UR7, UPT, UPT, UR4, 0x130, URZ ;  /* 0x0000013004077890 */ /* 0x000fe2000fffe0ff */
[----:B------:R1:W-:Y:S05]  /*3950*/  SYNCS.ARRIVE.TRANS64.RED.A1T0 RZ, [R4+URZ], RZ ;  /* 0x000000ff04ff79a7 */ /* 0x0003ea00081004ff */
[----:B------:R-:W-:Y:S01]  /*3960*/  IMAD.U32 R7, RZ, RZ, UR7 ;  /* 0x00000007ff077e24 */ /* 0x000fe2000f8e00ff */
[----:B------:R-:W2:Y:S04]  /*3970*/  SYNCS.PHASECHK.TRANS64.TRYWAIT P0, [UR4+0x140], R5 ;  /* 0x00014005ff0075a7 */ /* 0x000ea80008001104 */
[----:B------:R-:W-:Y:S01]  /*3980*/  PRMT R6, R2, 0x654, R7 ;  /* 0x0000065402067816 */ /* 0x000fe20000000007 */
[----:B-1----:R-:W-:Y:S01]  /*3990*/  @!P2 IMAD.MOV.U32 R4, RZ, RZ, 0x10 ;  /* 0x00000010ff04a424 */ /* 0x002fe200078e00ff */
[----:B--2---:R-:W-:Y:S06]  /*39a0*/  @!P0 BRA `(.L_x_64) ;  /* 0x00000100001c8947 */ /* 0x004fec0003800000 */
.L_x_237:
[----:B------:R-:W-:Y:S01]  /*39b0*/  ULEA UR8, UR5, UR6, 0x4 ;  /* 0x0000000605087291 */ /* 0x000fe2000f8e20ff */
[----:B------:R-:W-:Y:S01]  /*39c0*/  SEL R3, R6, R3, !P2 ;  /* 0x0000000306037207 */ /* 0x000fe20005000000 */
[----:B------:R-:W-:Y:S01]  /*39d0*/  UIADD3 UR9, UPT, UPT, UR4, 0x130, URZ ;  /* 0x0000013004097890 */ /* 0x000fe2000fffe0ff */
[----:B-1----:R-:W-:Y:S01]  /*39e0*/  LEA R0, R11, UR6, 0x3 ;  /* 0x000000060b007c11 */ /* 0x002fe2000f8e18ff */
[----:B------:R-:W-:Y:S01]  /*39f0*/  UIADD3 UR8, UPT, UPT, UR8, 0x190, URZ ;  /* 0x0000019008087890 */ /* 0x000fe2000fffe0ff */
[----:B------:R-:W-:Y:S01]  /*3a00*/  SHF.L.U32 R5, R10, 0x1f, RZ ;  /* 0x0000001f0a057819 */ /* 0x000fe200000006ff */
[----:B------:R1:W-:Y:S01]  /*3a10*/  @!P2 SYNCS.ARRIVE.TRANS64.RED RZ, [R3+URZ], R4 ;  /* 0x0000000403ffa9a7 */ /* 0x0003e200080004ff */
[----:B------:R-:W-:Y:S01]  /*3a20*/  UIADD3 UR4, UPT, UPT, UR5, 0x1, URZ ;  /* 0x0000000105047890 */ /* 0x000fe2000fffe0ff */
[----:B------:R-:W-:-:S03]  /*3a30*/  VIADD R8, R8, 0x1 ;  /* 0x0000000108087836 */ /* 0x000fc60000000000 */
[----:B------:R-:W-:Y:S02]  /*3a40*/  UISETP.NE.AND UP0, UPT, UR4, 0x2, UPT ;  /* 0x000000020400788c */ /* 0x000fe4000bf05270 */
[----:B------:R-:W-:Y:S06]  /*3a50*/  UGETNEXTWORKID.BROADCAST [UR8], [UR9] ;  /* 0x00000000080073ca */ /* 0x000fec0008000100 */
[----:B------:R-:W-:Y:S01]  /*3a60*/  USEL UR7, URZ, 0x1, UP0 ;  /* 0x00000001ff077887 */ /* 0x000fe20008000000 */
[----:B------:R-:W-:Y:S01]  /*3a70*/  ISETP.NE.AND P0, PT, R8, 0x2, PT ;  /* 0x000000020800780c */ /* 0x000fe20003f05270 */
[----:B------:R-:W-:Y:S01]  /*3a80*/  USEL UR5, UR4, URZ, UP0 ;  /* 0x000000ff04057287 */ /* 0x000fe20008000000 */
[----:B------:R-:W2:Y:S03]  /*3a90*/  SYNCS.PHASECHK.TRANS64.TRYWAIT P1, [R0+URZ+0x130], R5 ;  /* 0x00013005000075a7 */ /* 0x000ea600080211ff */
[----:B------:R-:W-:Y:S01]  /*3aa0*/  LOP3.LUT R12, R12, UR7, RZ, 0x3c, !PT ;  /* 0x000000070c0c7c12 */ /* 0x000fe2000f8e3cff */
[----:B-12---:R-:W-:Y:S07]  /*3ab0*/  @!P1 BRA `(.L_x_65) ;  /* 0x000000fc00f09947 */ /* 0x006fee0003800000 */
.L_x_238:
[C---:B------:R-:W-:Y:S01]  /*3ac0*/  LEA R4, R11.reuse, UR6, 0x4 ;  /* 0x000000060b047c11 */ /* 0x040fe2000f8e20ff */
[----:B-1----:R-:W-:Y:S01]  /*3ad0*/  VIADD R0, R0, 0x140 ;  /* 0x0000014000007836 */ /* 0x002fe20000000000 */
[----:B------:R-:W-:Y:S01]  /*3ae0*/  SEL R8, R8, RZ, P0 ;  /* 0x000000ff08087207 */ /* 0x000fe20000000000 */
[----:B------:R-:W-:-:S03]  /*3af0*/  VIADD R11, R11, 0x1 ;  /* 0x000000010b0b7836 */ /* 0x000fc60000000000 */
[----:B------:R-:W1:Y:S01]  /*3b00*/  LDS.128 R4, [R4+0x190] ;  /* 0x0001900004047984 */ /* 0x000e620000000c00 */
[----:B------:R-:W-:Y:S02]  /*3b10*/  PRMT R0, RZ, 0x654, R0 ;  /* 0x00000654ff007816 */ /* 0x000fe40000000000 */
[C---:B------:R-:W-:Y:S01]  /*3b20*/  ISETP.NE.AND P1, PT, R11.reuse, 0x2, PT ;  /* 0x000000020b00780c */ /* 0x040fe20003f25270 */
[----:B------:R-:W-:Y:S01]  /*3b30*/  @!PT LDS RZ, [RZ] ;  /* 0x00000000fffff984 */ /* 0x000fe20000000800 */
[----:B------:R-:W-:Y:S01]  /*3b40*/  @!PT LDS RZ, [RZ] ;  /* 0x00000000fffff984 */ /* 0x000fe20000000800 */
[----:B------:R-:W-:Y:S01]  /*3b50*/  @!PT LDS RZ, [RZ] ;  /* 0x00000000fffff984 */ /* 0x000fe20000000800 */
[----:B------:R-:W-:Y:S01]  /*3b60*/  @!PT LDS RZ, [RZ] ;  /* 0x00000000fffff984 */ /* 0x000fe20000000800 */
[----:B------:R2:W-:Y:S06]  /*3b70*/  MEMBAR.ALL.CTA ;  /* 0x0000000000007992 */ /* 0x0005ec0000008000 */
[----:B--2---:R-:W2:Y:S01]  /*3b80*/  FENCE.VIEW.ASYNC.S ;  /* 0x00000000000073c6 */ /* 0x004ea20000000000 */
[----:B------:R-:W-:Y:S01]  /*3b90*/  SEL R11, R11, RZ, P1 ;  /* 0x000000ff0b0b7207 */ /* 0x000fe20000800000 */
[----:B--2---:R2:W-:Y:S01]  /*3ba0*/  SYNCS.ARRIVE.TRANS64.RED.A1T0 RZ, [R0+URZ], RZ ;  /* 0x000000ff00ff79a7 */ /* 0x0045e200081004ff */
[----:B-1----:R-:W-:-:S02]  /*3bb0*/  LOP3.LUT P3, RZ, R6, 0x1, RZ, 0xc0, !PT ;  /* 0x0000000106ff7812 */ /* 0x002fc4000786c0ff */
[----:B------:R-:W-:-:S04]  /*3bc0*/  SEL R5, RZ, 0x1, P1 ;  /* 0x00000001ff057807 */ /* 0x000fc80000800000 */
[----:B------:R-:W-:Y:S02]  /*3bd0*/  LOP3.LUT R10, R10, R5, RZ, 0x3c, !PT ;  /* 0x000000050a0a7212 */ /* 0x000fe400078e3cff */
[----:B--2---:R-:W-:-:S04]  /*3be0*/  SEL R0, RZ, 0x1, P0 ;  /* 0x00000001ff007807 */ /* 0x004fc80000000000 */
[----:B------:R-:W-:Y:S01]  /*3bf0*/  LOP3.LUT R9, R9, R0, RZ, 0x3c, !PT ;  /* 0x0000000009097212 */ /* 0x000fe200078e3cff */
[----:B------:R-:W-:Y:S06]  /*3c00*/  @P3 BRA `(.L_x_66) ;  /* 0xfffffffc002c3947 */ /* 0x000fec000383ffff */
[----:B------:R-:W-:Y:S01]  /*3c10*/  ULEA UR4, UR5, UR6, 0x3 ;  /* 0x0000000605047291 */ /* 0x000fe2000f8e18ff */
[----:B------:R-:W-:-:S08]  /*3c20*/  SHF.L.U32 R3, R12, 0x1f, RZ ;  /* 0x0000001f0c037819 */ /* 0x000fd000000006ff */
[----:B------:R-:W1:Y:S02]  /*3c30*/  SYNCS.PHASECHK.TRANS64 P0, [UR4+0x140], R3 ;  /* 0x00014003ff0075a7 */ /* 0x000e640008001004 */
[----:B-1----:R-:W-:Y:S05]  /*3c40*/  @P0 BRA `(.L_x_67) ;  /* 0x0000000000080947 */ /* 0x002fea0003800000 */
[----:B------:R-:W1:Y:S02]  /*3c50*/  SYNCS.PHASECHK.TRANS64.TRYWAIT P0, [UR4+0x140], R3 ;  /* 0x00014003ff0075a7 */ /* 0x000e640008001104 */
[----:B-1----:R-:W-:Y:S05]  /*3c60*/  @!P0 BRA `(.L_x_68) ;  /* 0x000000fc00988947 */ /* 0x002fea0003800000 */
.L_x_67:
[----:B------:R-:W-:-:S04]  /*3c70*/  UIADD3 UR7, UPT, UPT, UR5, 0x1, URZ ;  /* 0x0000000105077890 */ /* 0x000fc8000fffe0ff */
[----:B------:R-:W-:-:S04]  /*3c80*/  UISETP.NE.AND UP0, UPT, UR7, 0x2, UPT ;  /* 0x000000020700788c */ /* 0x000fc8000bf05270 */
[----:B------:R-:W-:Y:S02]  /*3c90*/  USEL UR8, URZ, 0x1, UP0 ;  /* 0x00000001ff087887 */ /* 0x000fe40008000000 */
[----:B------:R-:W-:-:S04]  /*3ca0*/  USEL UR7, UR7, URZ, UP0 ;  /* 0x000000ff07077287 */ /* 0x000fc80008000000 */
[----:B------:R-:W-:Y:S01]  /*3cb0*/  ULEA UR7, UR7, UR6, 0x3 ;  /* 0x0000000607077291 */ /* 0x000fe2000f8e18ff */
[----:B-1----:R-:W-:-:S04]  /*3cc0*/  LOP3.LUT R3, R12, UR8, RZ, 0x3c, !PT ;  /* 0x000000080c037c12 */ /* 0x002fc8000f8e3cff */
[----:B------:R-:W-:-:S04]  /*3cd0*/  SHF.L.U32 R0, R3, 0x1f, RZ ;  /* 0x0000001f03007819 */ /* 0x000fc800000006ff */
[----:B------:R-:W1:Y:S02]  /*3ce0*/  SYNCS.PHASECHK.TRANS64 P0, [UR7+0x140], R0 ;  /* 0x00014000ff0075a7 */ /* 0x000e640008001007 */
[----:B-1----:R-:W-:Y:S05]  /*3cf0*/  @P0 EXIT ;  /* 0x000000000000094d */ /* 0x002fea0003800000 */
[----:B------:R-:W-:Y:S02]  /*3d00*/  SHF.L.U32 R3, R3, 0x1f, RZ ;  /* 0x0000001f03037819 */ /* 0x000fe400000006ff */
[----:B------:R-:W-:-:S07]  /*3d10*/  MOV R0, UR7 ;  /* 0x0000000700007c02 */ /* 0x000fce0008000f00 */
.L_x_69:
[----:B-1----:R1:W2:Y:S02]  /*3d20*/  SYNCS.PHASECHK.TRANS64.TRYWAIT P0, [R0+URZ+0x140], R3 ;  /* 0x00014003000075a7 */ /* 0x0022a400080011ff */
[----:B--2---:R-:W-:Y:S05]  /*3d30*/  @!P0 NANOSLEEP.SYNCS 0x989680 ;  /* 0x009896800000895d */ /* 0x004fea0003900000 */
[----:B------:R-:W2:Y:S02]  /*3d40*/  @!P0 SYNCS.PHASECHK.TRANS64 P0, [R0+URZ+0x140], R3 ;  /* 0x00014003000085a7 */ /* 0x000ea400080010ff */
[----:B--2---:R-:W-:Y:S05]  /*3d50*/  @P0 EXIT ;  /* 0x000000000000094d */ /* 0x004fea0003800000 */
[----:B------:R-:W-:Y:S05]  /*3d60*/  BRA `(.L_x_69) ;  /* 0xfffffffc00ec7947 */ /* 0x000fea000383ffff */
.L_x_62:
[----:B------:R-:W-:Y:S05]  /*3d70*/  BRA.U UP4, `(.L_x_70) ;  /* 0x0000001104ac7547 */ /* 0x000fea000b800000 */
[----:B------:R-:W1:Y:S01]  /*3d80*/  S2UR UR7, SR_CgaCtaId ;  /* 0x00000000000779c3 */ /* 0x000e620000008800 */
[----:B------:R-:W-:Y:S01]  /*3d90*/  UMOV UR4, 0x40 ;  /* 0x0000004000047882 */ /* 0x000fe20000000000 */
[----:B------:R-:W-:Y:S01]  /*3da0*/  NOP ;  /* 0x0000000000007918 */ /* 0x000fe20000000000 */
[----:B------:R-:W-:Y:S01]  /*3db0*/  UMOV UR6, 0x400 ;  /* 0x0000040000067882 */ /* 0x000fe20000000000 */
[----:B-1----:R-:W-:Y:S02]  /*3dc0*/  ULEA UR5, UR7, UR4, 0x18 ;  /* 0x0000000407057291 */ /* 0x002fe4000f8ec0ff */
[----:B------:R-:W-:-:S07]  /*3dd0*/  ULEA UR6, UR7, UR6, 0x18 ;  /* 0x0000000607067291 */ /* 0x000fce000f8ec0ff */
[----:B------:R-:W1:Y:S02]  /*3de0*/  LDS.U8 R2, [UR5+0x1c] ;  /* 0x00001c05ff027984 */ /* 0x000e640008000000 */
[----:B-1----:R-:W-:-:S13]  /*3df0*/  ISETP.NE.AND P0, PT, R2, RZ, PT ;  /* 0x000000ff0200720c */ /* 0x002fda0003f05270 */
[----:B------:R-:W-:Y:S05]  /*3e00*/  @P0 BRA `(.L_x_71) ;  /* 0x0000000000580947 */ /* 0x000fea0003800000 */
[----:B------:R-:W-:-:S13]  /*3e10*/  ELECT P0, URZ, PT ;  /* 0x0000000000ff782f */ /* 0x000fda0003800000 */
[----:B------:R-:W-:Y:S05]  /*3e20*/  @!P0 BRA `(.L_x_72) ;  /* 0x0000000000608947 */ /* 0x000fea0003800000 */
[----:B------:R-:W-:Y:S01]  /*3e30*/  UMOV UR4, 0x10 ;  /* 0x0000001000047882 */ /* 0x000fe20000000000 */
[----:B------:R-:W-:Y:S01]  /*3e40*/  HFMA2 R2, -RZ, RZ, 0, 5.9604644775390625e-08 ;  /* 0x00000001ff027431 */ /* 0x000fe200000001ff */
[----:B------:R-:W-:-:S03]  /*3e50*/  MOV R3, 0xffff ;  /* 0x0000ffff00037802 */ /* 0x000fc60000000f00 */
[----:B------:R-:W-:Y:S04]  /*3e60*/  DEPBAR.LE SB1, 0x36 ;  /* 0x00009d800000791a */ /* 0x000fe80000000000 */
[----:B------:R-:W1:Y:S02]  /*3e70*/  UTCATOMSWS.FIND_AND_SET.ALIGN UP0, UR4, UR4 ;  /* 0x00000004000475e3 */ /* 0x000e640008000800 */
[----:B-1----:R-:W-:Y:S01]  /*3e80*/  MOV R4, UR4 ;  /* 0x0000000400047c02 */ /* 0x002fe20008000f00 */
[----:B------:R-:W-:Y:S06]  /*3e90*/  BRA.U UP0, `(.L_x_73) ;  /* 0x0000000100187547 */ /* 0x000fec000b800000 */
.L_x_74:
[----:B------:R-:W-:Y:S05]  /*3ea0*/  NANOSLEEP 0x64 ;  /* 0x000000640000795d */ /* 0x000fea0003800000 */
[----:B------:R-:W-:-:S05]  /*3eb0*/  UMOV UR4, 0x10 ;  /* 0x0000001000047882 */ /* 0x000fca0000000000 */
[----:B------:R-:W-:Y:S04]  /*3ec0*/  DEPBAR.LE SB1, 0x36 ;  /* 0x00009d800000791a */ /* 0x000fe80000000000 */
[----:B------:R-:W1:Y:S02]  /*3ed0*/  UTCATOMSWS.FIND_AND_SET.ALIGN UP0, UR4, UR4 ;  /* 0x00000004000475e3 */ /* 0x000e640008000800 */
[----:B-1----:R-:W-:Y:S01]  /*3ee0*/  MOV R4, UR4 ;  /* 0x0000000400047c02 */ /* 0x002fe20008000f00 */
[----:B------:R-:W-:Y:S05]  /*3ef0*/  BRA.U !UP0, `(.L_x_74) ;  /* 0xfffffffd08e87547 */ /* 0x000fea000b83ffff */
.L_x_73:
[-C--:B------:R-:W-:Y:S02]  /*3f00*/  SHF.L.U32 R3, R3, R4.reuse, RZ ;  /* 0x0000000403037219 */ /* 0x080fe400000006ff */
[----:B------:R-:W-:Y:S01]  /*3f10*/  SHF.L.U32 R2, R2, R4, RZ ;  /* 0x0000000402027219 */ /* 0x000fe200000006ff */
[----:B------:R-:W-:Y:S02]  /*3f20*/  IMAD.SHL.U32 R4, R4, 0x20, RZ ;  /* 0x0000002004047824 */ /* 0x000fe400078e00ff */
[----:B------:R1:W-:Y:S04]  /*3f30*/  ATOMS.OR RZ, [UR5+0x14], R3 ;  /* 0x00001403ffff798c */ /* 0x0003e8000b000005 */
[----:B------:R1:W-:Y:S04]  /*3f40*/  ATOMS.OR RZ, [UR5+0x18], R2 ;  /* 0x00001802ffff798c */ /* 0x0003e8000b000005 */
[----:B------:R1:W-:Y:S01]  /*3f50*/  STS [UR6+0x1b0], R4 ;  /* 0x0001b004ff007988 */ /* 0x0003e20008000806 */
[----:B------:R-:W-:Y:S05]  /*3f60*/  BRA `(.L_x_72) ;  /* 0x0000000000107947 */ /* 0x000fea0003800000 */
.L_x_71:
[----:B------:R-:W-:-:S05]  /*3f70*/  MOV R2, 0xffffffff ;  /* 0xffffffff00027802 */ /* 0x000fca0000000f00 */
[----:B------:R1:W-:Y:S02]  /*3f80*/  STS [UR6+0x1b0], R2 ;  /* 0x0001b002ff007988 */ /* 0x0003e40008000806 */
[----:B-1----:R-:W-:Y:S02]  /*3f90*/  MOV R2, 0x3fb0 ;  /* 0x00003fb000027802 */ /* 0x002fe40000000f00 */
[----:B-----5:R-:W-:Y:S05]  /*3fa0*/  CALL.REL.NOINC `($__internal_1_$__cuda_sm10x_tcgen05_guardrail_trap_phase_invalid_during_alloc) ;  /* 0x0000010400547944 */ /* 0x020fea0003c00000 */
.L_x_72:
[----:B------:R-:W-:Y:S05]  /*3fb0*/  WARPSYNC.ALL ;  /* 0x0000000000007948 */ /* 0x000fea0003800000 */
[----:B------:R-:W2:Y:S01]  /*3fc0*/  S2R R8, SR_CgaCtaId ;  /* 0x0000000000087919 */ /* 0x000ea20000008800 */
[----:B-1----:R-:W-:Y:S01]  /*3fd0*/  MOV R3, 0x400 ;  /* 0x0000040000037802 */ /* 0x002fe20000000f00 */
[----:B------:R-:W-:Y:S01]  /*3fe0*/  NOP ;  /* 0x0000000000007918 */ /* 0x000fe20000000000 */
[----:B------:R-:W-:Y:S08]  /*3ff0*/  BAR.ARV 0x6, 0xa0 ;  /* 0x0182800000007b1d */ /* 0x000ff00000002000 */
[----:B------:R-:W1:Y:S01]  /*4000*/  LDC R2, c[0x0][0x38c] ;  /* 0x0000e300ff027b82 */ /* 0x000e620000000800 */
[----:B------:R-:W-:-:S02]  /*4010*/  CS2R R16, SRZ ;  /* 0x0000000000107805 */ /* 0x000fc4000001ff00 */
[----:B------:R-:W-:Y:S01]  /*4020*/  CS2R R14, SRZ ;  /* 0x00000000000e7805 */ /* 0x000fe2000001ff00 */
[----:B------:R-:W-:Y:S01]  /*4030*/  UMOV UR10, 0x1 ;  /* 0x00000001000a7882 */ /* 0x000fe20000000000 */
[----:B------:R-:W-:Y:S01]  /*4040*/  UMOV UR24, URZ ;  /* 0x000000ff00187c82 */ /* 0x000fe20008000000 */
[----:B------:R-:W-:Y:S01]  /*4050*/  UMOV UR18, URZ ;  /* 0x000000ff00127c82 */ /* 0x000fe20008000000 */
[----:B--2---:R-:W-:-:S05]  /*4060*/  LEA R8, R8, R3, 0x18 ;  /* 0x0000000308087211 */ /* 0x004fca00078ec0ff */
[----:B------:R-:W2:Y:S01]  /*4070*/  LDS R4, [R8+0x1b0] ;  /* 0x0001b00008047984 */ /* 0x000ea20000000800 */
[----:B-1----:R-:W-:Y:S02]  /*4080*/  VIADD R2, R2, 0x3f ;  /* 0x0000003f02027836 */ /* 0x002fe40000000000 */
[C---:B------:R-:W-:Y:S02]  /*4090*/  VIADD R10, R8.reuse, 0x8400 ;  /* 0x00008400080a7836 */ /* 0x040fe40000000000 */
[C---:B------:R-:W-:Y:S01]  /*40a0*/  VIADD R11, R8.reuse, 0x16400 ;  /* 0x00016400080b7836 */ /* 0x040fe20000000000 */
[----:B------:R-:W-:Y:S01]  /*40b0*/  SHF.R.S32.HI R3, RZ, 0x1f, R2 ;  /* 0x0000001fff037819 */ /* 0x000fe20000011402 */
[C---:B------:R-:W-:Y:S01]  /*40c0*/  VIADD R12, R8.reuse, 0x32400 ;  /* 0x00032400080c7836 */ /* 0x040fe20000000000 */
[----:B------:R-:W-:Y:S01]  /*40d0*/  SHF.R.U32.HI R10, RZ, 0x4, R10 ;  /* 0x00000004ff0a7819 */ /* 0x000fe2000001160a */
[----:B------:R-:W-:Y:S01]  /*40e0*/  VIADD R13, R8, 0x34000 ;  /* 0x00034000080d7836 */ /* 0x000fe20000000000 */
[----:B------:R-:W-:-:S02]  /*40f0*/  LEA.HI R3, R3, R2, RZ, 0x6 ;  /* 0x0000000203037211 */ /* 0x000fc400078f30ff */
[----:B------:R-:W-:Y:S02]  /*4100*/  SHF.R.U32.HI R11, RZ, 0x4, R11 ;  /* 0x00000004ff0b7819 */ /* 0x000fe4000001160b */
[----:B------:R-:W-:Y:S02]  /*4110*/  SHF.R.U32.HI R12, RZ, 0x4, R12 ;  /* 0x00000004ff0c7819 */ /* 0x000fe4000001160c */
[----:B------:R-:W-:Y:S02]  /*4120*/  SHF.R.U32.HI R13, RZ, 0x4, R13 ;  /* 0x00000004ff0d7819 */ /* 0x000fe4000001160d */
[----:B------:R-:W-:Y:S02]  /*4130*/  SHF.R.S32.HI R3, RZ, 0x6, R3 ;  /* 0x00000006ff037819 */ /* 0x000fe40000011403 */
[----:B------:R-:W-:Y:S02]  /*4140*/  LOP3.LUT R10, R10, 0x3fff, RZ, 0xc0, !PT ;  /* 0x00003fff0a0a7812 */ /* 0x000fe400078ec0ff */
[----:B------:R-:W-:Y:S01]  /*4150*/  LOP3.LUT R11, R11, 0x3fff, RZ, 0xc0, !PT ;  /* 0x00003fff0b0b7812 */ /* 0x000fe200078ec0ff */
[----:B------:R-:W-:Y:S01]  /*4160*/  VIADD R18, R3, 0xffffffff ;  /* 0xffffffff03127836 */ /* 0x000fe20000000000 */
[----:B------:R-:W-:-:S02]  /*4170*/  LOP3.LUT R12, R12, 0x3fff, RZ, 0xc0, !PT ;  /* 0x00003fff0c0c7812 */ /* 0x000fc400078ec0ff */
[----:B------:R-:W-:Y:S02]  /*4180*/  LOP3.LUT R13, R13, 0x3fff, RZ, 0xc0, !PT ;  /* 0x00003fff0d0d7812 */ /* 0x000fe400078ec0ff */
[----:B------:R-:W-:Y:S02]  /*4190*/  LOP3.LUT R10, R10, 0x10000, RZ, 0xfc, !PT ;  /* 0x000100000a0a7812 */ /* 0x000fe400078efcff */
[----:B------:R-:W-:Y:S02]  /*41a0*/  LOP3.LUT R11, R11, 0x10000, RZ, 0xfc, !PT ;  /* 0x000100000b0b7812 */ /* 0x000fe400078efcff */
[----:B------:R-:W-:Y:S02]  /*41b0*/  LOP3.LUT R12, R12, 0x10000, RZ, 0xfc, !PT ;  /* 0x000100000c0c7812 */ /* 0x000fe400078efcff */
[----:B------:R-:W-:Y:S02]  /*41c0*/  LOP3.LUT R13, R13, 0x10000, RZ, 0xfc, !PT ;  /* 0x000100000d0d7812 */ /* 0x000fe400078efcff */
[----:B--2---:R-:W-:-:S13]  /*41d0*/  R2UR UR14, R4 ;  /* 0x00000000040e72ca */ /* 0x004fda00000e0000 */
[----:B------:R-:W-:Y:S02]  /*41e0*/  UIADD3 UR22, UPT, UPT, UR14, 0x1c0, URZ ;  /* 0x000001c00e167890 */ /* 0x000fe4000fffe0ff */
[----:B------:R-:W-:Y:S02]  /*41f0*/  UIADD3 UR23, UPT, UPT, UR14, 0x1c4, URZ ;  /* 0x000001c40e177890 */ /* 0x000fe4000fffe0ff */
[----:B------:R-:W-:Y:S02]  /*4200*/  USHF.R.U32.HI UR5, URZ, 0x11, UR22 ;  /* 0x00000011ff057899 */ /* 0x000fe40008011616 */
[----:B------:R-:W-:Y:S02]  /*4210*/  USHF.R.U32.HI UR4, URZ, 0x1a, UR23 ;  /* 0x0000001aff047899 */ /* 0x000fe40008011617 */
[----:B------:R-:W-:Y:S02]  /*4220*/  ULOP3.LUT UR5, UR5, 0x6000, URZ, 0xc0, !UPT ;  /* 0x0000600005057892 */ /* 0x000fe4000f8ec0ff */
[----:B------:R-:W-:-:S02]  /*4230*/  ULOP3.LUT UR4, UR4, 0x30, URZ, 0xc0, !UPT ;  /* 0x0000003004047892 */ /* 0x000fc4000f8ec0ff */
[----:B------:R-:W-:Y:S02]  /*4240*/  ULOP3.LUT UR5, UR5, 0x840, URZ, 0xfc, !UPT ;  /* 0x0000084005057892 */ /* 0x000fe4000f8efcff */
[----:B------:R-:W-:-:S04]  /*4250*/  ULOP3.LUT UR4, UR4, 0x480, URZ, 0xfc, !UPT ;  /* 0x0000048004047892 */ /* 0x000fc8000f8efcff */
[----:B------:R-:W-:-:S07]  /*4260*/  UPRMT UR25, UR4, 0x5410, UR5 ;  /* 0x0000541004197896 */ /* 0x000fce0008000005 */
[----:B------:R-:W-:-:S05]  /*4270*/  UMOV UR19, UR25 ;  /* 0x0000001900137c82 */ /* 0x000fca0008000000 */
.L_x_84:
[C---:B-1----:R-:W-:Y:S01]  /*4280*/  IMAD R9, R17.reuse, 0x8, R8 ;  /* 0x0000000811097824 */ /* 0x042fe200078e0208 */
[----:B------:R-:W-:Y:S02]  /*4290*/  SHF.L.U32 R2, R16, 0x1f, RZ ;  /* 0x0000001f10027819 */ /* 0x000fe400000006ff */
[----:B------:R-:W-:Y:S02]  /*42a0*/  LEA R4, R17, R8, 0x4 ;  /* 0x0000000811047211 */ /* 0x000fe400078e20ff */
[----:B------:R-:W1:Y:S02]  /*42b0*/  SYNCS.PHASECHK.TRANS64.TRYWAIT P0, [R9+URZ+0x130], R2 ;  /* 0x00013002090075a7 */ /* 0x000e6400080011ff */
[----:B-12---:R-:W-:Y:S05]  /*42c0*/  @!P0 BRA `(.L_x_75) ;  /* 0x000000f800188947 */ /* 0x006fea0003800000 */
.L_x_240:
[----:B------:R-:W2:Y:S01]  /*42d0*/  LDS.128 R4, [R4+0x190] ;  /* 0x0001900004047984 */ /* 0x000ea20000000c00 */
[----:B-1----:R-:W1:Y:S01]  /*42e0*/  LDC R2, c[0x0][0x38c] ;  /* 0x0000e300ff027b82 */ /* 0x002e620000000800 */
[----:B------:R-:W-:Y:S01]  /*42f0*/  VIADD R9, R9, 0x140 ;  /* 0x0000014009097836 */ /* 0x000fe20000000000 */
[----:B------:R-:W-:Y:S01]  /*4300*/  ULOP3.LUT UR21, UR10, 0x1, URZ, 0x3c, !UPT ;  /* 0x000000010a157892 */ /* 0x000fe2000f8e3cff */
[----:B------:R-:W-:Y:S01]  /*4310*/  @!PT LDS RZ, [RZ] ;  /* 0x00000000fffff984 */ /* 0x000fe20000000800 */
[----:B------:R-:W-:Y:S01]  /*4320*/  @!PT LDS RZ, [RZ] ;  /* 0x00000000fffff984 */ /* 0x000fe20000000800 */
[----:B------:R-:W-:Y:S01]  /*4330*/  @!PT LDS RZ, [RZ] ;  /* 0x00000000fffff984 */ /* 0x000fe20000000800 */
[----:B------:R-:W-:Y:S01]  /*4340*/  @!PT LDS RZ, [RZ] ;  /* 0x00000000fffff984 */ /* 0x000fe20000000800 */
[----:B------:R3:W-:Y:S06]  /*4350*/  MEMBAR.ALL.CTA ;  /* 0x0000000000007992 */ /* 0x0007ec0000008000 */
[----:B---3--:R-:W3:Y:S01]  /*4360*/  FENCE.VIEW.ASYNC.S ;  /* 0x00000000000073c6 */ /* 0x008ee20000000000 */
[----:B------:R-:W-:Y:S01]  /*4370*/  UMOV UR17, URZ ;  /* 0x000000ff00117c82 */ /* 0x000fe20008000000 */
[----:B------:R-:W-:Y:S01]  /*4380*/  VIADD R17, R17, 0x1 ;  /* 0x0000000111117836 */ /* 0x000fe20000000000 */
[----:B------:R-:W-:Y:S01]  /*4390*/  PRMT R9, RZ, 0x654, R9 ;  /* 0x00000654ff097816 */ /* 0x000fe20000000009 */
[----:B------:R-:W-:Y:S01]  /*43a0*/  UIMAD UR20, UR21, 0xc0, UR14 ;  /* 0x000000c0151478a4 */ /* 0x000fe2000f8e020e */
[----:B-1----:R-:W-:-:S02]  /*43b0*/  ISETP.GE.AND P1, PT, R2, 0x1, PT ;  /* 0x000000010200780c */ /* 0x002fc40003f26270 */
[----:B---3--:R1:W-:Y:S01]  /*43c0*/  SYNCS.ARRIVE.TRANS64.RED.A1T0 RZ, [R9+URZ], RZ ;  /* 0x000000ff09ff79a7 */ /* 0x0083e200081004ff */
[----:B--2---:R-:W-:Y:S01]  /*43d0*/  LOP3.LUT P0, RZ, R6, 0x1, RZ, 0xc0, !PT ;  /* 0x0000000106ff7812 */ /* 0x004fe2000780c0ff */
[----:B------:R-:W-:Y:S02]  /*43e0*/  HFMA2 R4, -RZ, RZ, 0, 5.9604644775390625e-08 ;  /* 0x00000001ff047431 */ /* 0x000fe400000001ff */
[----:B------:R-:W-:-:S07]  /*43f0*/  IMAD.MOV.U32 R6, RZ, RZ, R3 ;  /* 0x000000ffff067224 */ /* 0x000fce00078e0003 */
[----:B------:R-:W-:Y:S05]  /*4400*/  @!P1 BRA `(.L_x_76) ;  /* 0x00000004000c9947 */ /* 0x000fea0003800000 */
[----:B------:R-:W-:Y:S02]  /*4410*/  LEA R4, R15, R8, 0x3 ;  /* 0x000000080f047211 */ /* 0x000fe400078e18ff */
[----:B------:R-:W-:-:S04]  /*4420*/  SHF.L.U32 R5, R14, 0x1f, RZ ;  /* 0x0000001f0e057819 */ /* 0x000fc800000006ff */
[----:B------:R-:W2:Y:S02]  /*4430*/  SYNCS.PHASECHK.TRANS64.TRYWAIT P1, [R4+URZ], R5 ;  /* 0x00000005040075a7 */ /* 0x000ea400080211ff */
[----:B--2---:R-:W-:Y:S05]  /*4440*/  @P1 BRA `(.L_x_77) ;  /* 0x0000000000081947 */ /* 0x004fea0003800000 */
[----:B------:R-:W2:Y:S02]  /*4450*/  SYNCS.PHASECHK.TRANS64.TRYWAIT P1, [R4+URZ], R5 ;  /* 0x00000005040075a7 */ /* 0x000ea400080211ff */
[----:B--2---:R-:W-:Y:S05]  /*4460*/  @!P1 BRA `(.L_x_78) ;  /* 0x000000f400c49947 */ /* 0x004fea0003800000 */
.L_x_77:
[----:B------:R-:W-:Y:S02]  /*4470*/  ELECT P3, URZ, PT ;  /* 0x0000000000ff782f */ /* 0x000fe40003860000 */
[----:B------:R-:W-:Y:S01]  /*4480*/  ISETP.GE.U32.AND P1, PT, R2, 0x41, PT ;  /* 0x000000410200780c */ /* 0x000fe20003f26070 */
[----:B------:R-:W-:-:S05]  /*4490*/  IMAD.U32 R2, RZ, RZ, UR10 ;  /* 0x0000000aff027e24 */ /* 0x000fca000f8e00ff */
[----:B-1----:R-:W-:Y:S01]  /*44a0*/  SHF.L.U32 R9, R2, 0x1f, RZ ;  /* 0x0000001f02097819 */ /* 0x002fe200000006ff */
[----:B------:R-:W-:-:S04]  /*44b0*/  IMAD R2, R15, 0x200, R11 ;  /* 0x000002000f027824 */ /* 0x000fc800078e020b */
[C---:B--2---:R-:W-:Y:S02]  /*44c0*/  @P3 IMAD R5, R15.reuse, 0x20, R12 ;  /* 0x000000200f053824 */ /* 0x044fe400078e020c */
[----:B------:R-:W-:Y:S02]  /*44d0*/  @P3 IMAD R6, R15, 0x40, R13 ;  /* 0x000000400f063824 */ /* 0x000fe400078e020d */
[----:B------:R-:W-:Y:S01]  /*44e0*/  @P3 IMAD.MOV.U32 R7, RZ, RZ, 0x4008 ;  /* 0x00004008ff073424 */ /* 0x000fe200078e00ff */
[----:B------:R-:W-:Y:S01]  /*44f0*/  @P3 R2UR UR6, R5 ;  /* 0x00000000050632ca */ /* 0x000fe200000e0000 */
[C---:B------:R-:W-:Y:S01]  /*4500*/  @P3 VIADD R5, R6.reuse, 0x20 ;  /* 0x0000002006053836 */ /* 0x040fe20000000000 */
[----:B------:R-:W-:Y:S01]  /*4510*/  @P3 R2UR UR4, R6 ;  /* 0x00000000060432ca */ /* 0x000fe200000e0000 */
[----:B------:R-:W-:Y:S01]  /*4520*/  @P3 IMAD.MOV.U32 R21, RZ, RZ, 0x4008 ;  /* 0x00004008ff153424 */ /* 0x000fe200078e00ff */
[----:B------:R-:W-:Y:S01]  /*4530*/  @P3 R2UR UR9, R7 ;  /* 0x00000000070932ca */ /* 0x000fe200000e0000 */
[----:B------:R-:W-:Y:S01]  /*4540*/  @P3 IMAD.MOV.U32 R23, RZ, RZ, 0x4008 ;  /* 0x00004008ff173424 */ /* 0x000fe200078e00ff */
[----:B------:R-:W-:Y:S01]  /*4550*/  @P3 R2UR UR5, R5 ;  /* 0x00000000050532ca */ /* 0x000fe200000e0000 */
[----:B------:R-:W-:-:S02]  /*4560*/  VIADD R5, R15, 0x1 ;  /* 0x000000010f057836 */ /* 0x000fc40000000000 */
[----:B------:R-:W-:Y:S01]  /*4570*/  IMAD R15, R15, 0x100, R10 ;  /* 0x000001000f0f7824 */ /* 0x000fe200078e020a */
[----:B------:R-:W-:Y:S02]  /*4580*/  @P3 R2UR UR7, R23 ;  /* 0x00000000170732ca */ /* 0x000fe400000e0000 */
[----:B------:R-:W-:Y:S01]  /*4590*/  ISETP.NE.AND P2, PT, R5, 0xe, PT ;  /* 0x0000000e0500780c */ /* 0x000fe20003f45270 */
[----:B------:R-:W-:Y:S02]  /*45a0*/  IMAD.U32 R6, RZ, RZ, UR6 ;  /* 0x00000006ff067e24 */ /* 0x000fe4000f8e00ff */
[----:B------:R-:W-:Y:S01]  /*45b0*/  IMAD.U32 R20, RZ, RZ, UR4 ;  /* 0x00000004ff147e24 */ /* 0x000fe2000f8e00ff */
[----:B------:R-:W-:Y:S02]  /*45c0*/  SEL R7, RZ, 0x1, P2 ;  /* 0x00000001ff077807 */ /* 0x000fe40001000000 */
[----:B------:R-:W-:Y:S01]  /*45d0*/  @P3 R2UR UR8, R6 ;  /* 0x00000000060832ca */ /* 0x000fe200000e0000 */
[----:B------:R-:W-:Y:S01]  /*45e0*/  IMAD.U32 R22, RZ, RZ, UR5 ;  /* 0x00000005ff167e24 */ /* 0x000fe2000f8e00ff */
[----:B------:R-:W-:-:S02]  /*45f0*/  @P3 R2UR UR4, R20 ;  /* 0x00000000140432ca */ /* 0x000fc400000e0000 */
[----:B------:R-:W-:Y:S02]  /*4600*/  @P3 R2UR UR5, R21 ;  /* 0x00000000150532ca */ /* 0x000fe400000e0000 */
[----:B------:R-:W-:Y:S02]  /*4610*/  @P3 R2UR UR6, R22 ;  /* 0x00000000160632ca */ /* 0x000fe400000e0000 */
[----:B------:R-:W-:Y:S02]  /*4620*/  SEL R5, R5, RZ, P2 ;  /* 0x000000ff05057207 */ /* 0x000fe40001000000 */
[----:B------:R-:W-:-:S03]  /*4630*/  LOP3.LUT R14, R14, R7, RZ, 0x3c, !PT ;  /* 0x000000070e0e7212 */ /* 0x000fc600078e3cff */
[----:B------:R-:W-:Y:S01]  /*4640*/  @P1 IMAD R7, R5, 0x8, R8 ;  /* 0x0000000805071824 */ /* 0x000fe200078e0208 */
[----:B------:R-:W-:-:S04]  /*4650*/  @P1 SHF.L.U32 R6, R14, 0x1f, RZ ;  /* 0x0000001f0e061819 */ /* 0x000fc800000006ff */
[----:B------:R1:W2:Y:S01]  /*4660*/  @P1 SYNCS.PHASECHK.TRANS64.TRYWAIT P4, [R7+URZ], R6 ;  /* 0x00000006070015a7 */ /* 0x0002a200080811ff */
[----:B------:R1:W-:Y:S01]  /*4670*/  UTCCP.T.S.4x32dp128bit tmem[UR14+0x1c0], gdesc[UR8] ;  /* 0x0001c0080e0079e7 */ /* 0x0003e20009100000 */
[----:B------:R1:W-:Y:S01]  /*4680*/  UTCCP.T.S.4x32dp128bit tmem[UR14+0x1c4], gdesc[UR4] ;  /* 0x0001c4040e0079e7 */ /* 0x0003e20009100000 */
[----:B------:R1:W-:Y:S01]  /*4690*/  UTCCP.T.S.4x32dp128bit tmem[UR14+0x1c8], gdesc[UR6] ;  /* 0x0001c8060e0079e7 */ /* 0x0003e20009100000 */
[----:B------:R-:W3:Y:S02]  /*46a0*/  SYNCS.PHASECHK.TRANS64.TRYWAIT P2, [R8+URZ+0x158], R9 ;  /* 0x00015809080075a7 */ /* 0x000ee400080411ff */
[----:B-123--:R-:W-:Y:S05]  /*46b0*/  @!P2 BRA `(.L_x_79) ;  /* 0x000000f40044a947 */ /* 0x00efea0003800000 */
.L_x_241:
[----:B------:R-:W-:Y:S02]  /*46c0*/  R2UR UR5, R2 ;  /* 0x00000000020572ca */ /* 0x000fe400000e0000 */
[----:B------:R-:W-:Y:S02]  /*46d0*/  ELECT P3, URZ, PT ;  /* 0x0000000000ff782f */ /* 0x000fe40003860000 */
[----:B------:R-:W-:Y:S02]  /*46e0*/  R2UR UR4, R15 ;  /* 0x000000000f0472ca */ /* 0x000fe400000e0000 */
[----:B------:R-:W-:Y:S01]  /*46f0*/  ELECT P2, URZ, PT ;  /* 0x0000000000ff782f */ /* 0x000fe20003840000 */
[----:B------:R-:W-:Y:S01]  /*4700*/  IMAD.MOV.U32 R15, RZ, RZ, R5 ;  /* 0x000000ffff0f7224 */ /* 0x000fe200078e0005 */
[----:B------:R-:W-:-:S05]  /*4710*/  UMOV UR17, 0x1 ;  /* 0x0000000100117882 */ /* 0x000fca0000000000 */
[----:B------:R-:W-:-:S04]  /*4720*/  IMAD.U32 R20, RZ, RZ, UR5 ;  /* 0x00000005ff147e24 */ /* 0x000fc8000f8e00ff */
[----:B------:R-:W-:Y:S02]  /*4730*/  IMAD.U32 R6, RZ, RZ, UR4 ;  /* 0x00000004ff067e24 */ /* 0x000fe4000f8e00ff */
[----:B------:R-:W-:Y:S01]  /*4740*/  @P2 LOP3.LUT R2, R0, 0xffff, RZ, 0xc0, !PT ;  /* 0x0000ffff00022812 */ /* 0x000fe200078ec0ff */
[----:B------:R-:W-:Y:S01]  /*4750*/  @P3 IMAD.MOV.U32 R21, RZ, RZ, -0x3fffbff0 ;  /* 0xc0004010ff153424 */ /* 0x000fe200078e00ff */
[----:B------:R-:W-:Y:S01]  /*4760*/  @P3 R2UR UR6, R20 ;  /* 0x00000000140632ca */ /* 0x000fe200000e0000 */
[----:B------:R-:W-:Y:S01]  /*4770*/  @P3 IMAD.MOV.U32 R7, RZ, RZ, -0x3fffbff0 ;  /* 0xc0004010ff073424 */ /* 0x000fe200078e00ff */
[----:B------:R-:W-:Y:S01]  /*4780*/  @P3 R2UR UR4, R6 ;  /* 0x00000000060432ca */ /* 0x000fe200000e0000 */
[----:B------:R-:W-:Y:S01]  /*4790*/  @P2 VIADD R4, R4, 0x70 ;  /* 0x0000007004042836 */ /* 0x000fe20000000000 */
[----:B------:R-:W-:Y:S01]  /*47a0*/  @P3 R2UR UR7, R21 ;  /* 0x00000000150732ca */ /* 0x000fe200000e0000 */
[----:B------:R-:W-:Y:S01]  /*47b0*/  IMAD.MOV.U32 R6, RZ, RZ, R18 ;  /* 0x000000ffff067224 */ /* 0x000fe200078e0012 */
[----:B------:R-:W-:-:S02]  /*47c0*/  @P3 R2UR UR5, R7 ;  /* 0x00000000070532ca */ /* 0x000fc400000e0000 */
[----:B------:R-:W-:Y:S01]  /*47d0*/  @P2 R2UR UR9, R4 ;  /* 0x00000000040922ca */ /* 0x000fe200000e0000 */
[----:B------:R-:W-:Y:S01]  /*47e0*/  IMAD.MOV.U32 R4, RZ, RZ, 0x1 ;  /* 0x00000001ff047424 */ /* 0x000fe200078e00ff */
[----:B------:R-:W-:Y:S02]  /*47f0*/  @P2 R2UR UR8, R2 ;  /* 0x00000000020822ca */ /* 0x000fe400000e0000 */
[----:B------:R-:W-:-:S07]  /*4800*/  @P1 SEL R4, RZ, 0x1, !P4 ;  /* 0x00000001ff041807 */ /* 0x000fce0006000000 */
[----:B------:R2:W-:Y:S04]  /*4810*/  UTCOMMA.4X gdesc[UR4], gdesc[UR6], tmem[UR20], tmem[UR24], idesc[UR25], tmem[UR22], !UPT ;  /* 0x80161806040075ea */ /* 0x0005e8000f800014 */
[----:B------:R2:W-:Y:S01]  /*4820*/  UTCBAR.MULTICAST [UR9], URZ, UR8 ;  /* 0x000000ff090073e9 */ /* 0x0005e20008000808 */
[----:B------:R-:W-:Y:S01]  /*4830*/  NOP ;  /* 0x0000000000007918 */ /* 0x000fe20000000000 */
.L_x_76:
[----:B------:R-:W-:-:S13]  /*4840*/  ISETP.GE.AND P1, PT, R6, 0x1, PT ;  /* 0x000000010600780c */ /* 0x000fda0003f26270 */
[----:B------:R-:W-:Y:S05]  /*4850*/  @!P1 BRA `(.L_x_80) ;  /* 0x0000000400109947 */ /* 0x000fea0003800000 */
[----:B------:R-:W-:Y:S02]  /*4860*/  IADD3 R6, PT, PT, R6, -0x1, RZ ;  /* 0xffffffff06067810 */ /* 0x000fe40007ffe0ff */
[----:B------:R-:W-:-:S07]  /*4870*/  MOV R7, R15 ;  /* 0x0000000f00077202 */ /* 0x000fce0000000f00 */
.L_x_83:
[----:B------:R-:W-:Y:S01]  /*4880*/  ISETP.NE.AND P3, PT, R4, RZ, PT ;  /* 0x000000ff0400720c */ /* 0x000fe20003f65270 */
[C---:B------:R-:W-:Y:S01]  /*4890*/  VIADD R15, R7.reuse, 0x1 ;  /* 0x00000001070f7836 */ /* 0x040fe20000000000 */
[----:B------:R-:W-:Y:S01]  /*48a0*/  ISETP.NE.AND P1, PT, R6, RZ, PT ;  /* 0x000000ff0600720c */ /* 0x000fe20003f25270 */
[----:B------:R-:W-:Y:S03]  /*48b0*/  IMAD R4, R7, 0x8, R8 ;  /* 0x0000000807047824 */ /* 0x000fe600078e0208 */
[C---:B------:R-:W-:Y:S04]  /*48c0*/  ISETP.NE.AND P2, PT, R15.reuse, 0xe, PT ;  /* 0x0000000e0f00780c */ /* 0x040fe80003f45270 */
[----:B------:R-:W-:Y:S02]  /*48d0*/  SEL R15, R15, RZ, P2 ;  /* 0x000000ff0f0f7207 */ /* 0x000fe40001000000 */
[----:B-1----:R-:W-:Y:S01]  /*48e0*/  SEL R9, RZ, 0x1, P2 ;  /* 0x00000001ff097807 */ /* 0x002fe20001000000 */
[----:B------:R-:W-:Y:S06]  /*48f0*/  @P3 BRA `(.L_x_81) ;  /* 0x00000000000c3947 */ /* 0x000fec0003800000 */
[----:B------:R-:W-:Y:S04]  /*4900*/  SHF.L.U32 R5, R14, 0x1f, RZ ;  /* 0x0000001f0e057819 */ /* 0x000fe800000006ff */
[----:B------:R-:W1:Y:S02]  /*4910*/  SYNCS.PHASECHK.TRANS64.TRYWAIT P2, [R4+URZ], R5 ;  /* 0x00000005040075a7 */ /* 0x000e6400080411ff */
[----:B-1----:R-:W-:Y:S05]  /*4920*/  @!P2 BRA `(.L_x_82) ;  /* 0x000000f000bca947 */ /* 0x002fea0003800000 */
.L_x_81:
[----:B------:R-:W-:Y:S01]  /*4930*/  LOP3.LUT R14, R14, R9, RZ, 0x3c, !PT ;  /* 0x000000090e0e7212 */ /* 0x000fe200078e3cff */
[----:B-1----:R-:W-:Y:S01]  /*4940*/  @P1 IMAD R5, R15, 0x8, R8 ;  /* 0x000000080f051824 */ /* 0x002fe200078e0208 */
[----:B------:R-:W-:Y:S01]  /*4950*/  UISETP.NE.U32.AND UP0, UPT, UR17, URZ, UPT ;  /* 0x000000ff1100728c */ /* 0x000fe2000bf05070 */
[----:B------:R-:W-:Y:S01]  /*4960*/  IMAD R9, R7, 0x200, R11 ;  /* 0x0000020007097824 */ /* 0x000fe200078e020b */
[----:B------:R-:W-:Y:S02]  /*4970*/  @P1 SHF.L.U32 R2, R14, 0x1f, RZ ;  /* 0x0000001f0e021819 */ /* 0x000fe400000006ff */
[----:B------:R-:W-:Y:S02]  /*4980*/  ELECT P4, URZ, PT ;  /* 0x0000000000ff782f */ /* 0x000fe40003880000 */
[----:B------:R-:W-:Y:S02]  /*4990*/  ELECT P3, URZ, PT ;  /* 0x0000000000ff782f */ /* 0x000fe40003860000 */
[----:B--2---:R-:W-:Y:S01]  /*49a0*/  R2UR UR4, R9 ;  /* 0x00000000090472ca */ /* 0x004fe200000e0000 */
[----:B------:R-:W1:Y:S01]  /*49b0*/  @P1 SYNCS.PHASECHK.TRANS64.TRYWAIT P5, [R5+URZ], R2 ;  /* 0x00000002050015a7 */ /* 0x000e6200080a11ff */
[----:B------:R-:W-:Y:S01]  /*49c0*/  ELECT P2, URZ, PT ;  /* 0x0000000000ff782f */ /* 0x000fe20003840000 */
[----:B------:R-:W-:Y:S06]  /*49d0*/  UMOV UR17, 0x1 ;  /* 0x0000000100117882 */ /* 0x000fec0000000000 */
[C---:B------:R-:W-:Y:S02]  /*49e0*/  @P4 IMAD R9, R7.reuse, 0x40, R13 ;  /* 0x0000004007094824 */ /* 0x040fe400078e020d */
[----:B------:R-:W-:Y:S02]  /*49f0*/  @P4 IMAD R19, R7, 0x20, R12 ;  /* 0x0000002007134824 */ /* 0x000fe400078e020c */
[----:B------:R-:W-:Y:S01]  /*4a00*/  IMAD.U32 R22, RZ, RZ, UR4 ;  /* 0x00000004ff167e24 */ /* 0x000fe2000f8e00ff */
[----:B------:R-:W-:Y:S01]  /*4a10*/  @P4 R2UR UR5, R9 ;  /* 0x00000000090542ca */ /* 0x000fe200000e0000 */
[----:B------:R-:W-:Y:S01]  /*4a20*/  @P3 IMAD.MOV.U32 R23, RZ, RZ, -0x3fffbff0 ;  /* 0xc0004010ff173424 */ /* 0x000fe200078e00ff */
[----:B------:R-:W-:Y:S01]  /*4a30*/  @P4 R2UR UR6, R19 ;  /* 0x00000000130642ca */ /* 0x000fe200000e0000 */
[----:B------:R-:W-:Y:S01]  /*4a40*/  @P4 VIADD R9, R9, 0x20 ;  /* 0x0000002009094836 */ /* 0x000fe20000000000 */
[----:B------:R-:W-:Y:S01]  /*4a50*/  @P3 R2UR UR12, R22 ;  /* 0x00000000160c32ca */ /* 0x000fe200000e0000 */
[----:B------:R-:W-:Y:S01]  /*4a60*/  IMAD R7, R7, 0x100, R10 ;  /* 0x0000010007077824 */ /* 0x000fe200078e020a */
[----:B------:R-:W-:Y:S01]  /*4a70*/  @P3 R2UR UR13, R23 ;  /* 0x00000000170d32ca */ /* 0x000fe200000e0000 */
[----:B------:R-:W-:Y:S01]  /*4a80*/  @P4 IMAD.MOV.U32 R21, RZ, RZ, 0x4008 ;  /* 0x00004008ff154424 */ /* 0x000fe200078e00ff */
[----:B------:R-:W-:Y:S01]  /*4a90*/  @P4 R2UR UR7, R9 ;  /* 0x00000000090742ca */ /* 0x000fe200000e0000 */
[----:B------:R-:W-:Y:S01]  /*4aa0*/  @P2 VIADD R4, R4, 0x70 ;  /* 0x0000007004042836 */ /* 0x000fe20000000000 */
[----:B------:R-:W-:Y:S01]  /*4ab0*/  R2UR UR8, R7 ;  /* 0x00000000070872ca */ /* 0x000fe200000e0000 */
[----:B------:R-:W-:Y:S01]  /*4ac0*/  @P4 IMAD.MOV.U32 R25, RZ, RZ, 0x4008 ;  /* 0x00004008ff194424 */ /* 0x000fe200078e00ff */
[----:B------:R-:W-:Y:S01]  /*4ad0*/  @P4 R2UR UR11, R21 ;  /* 0x00000000150b42ca */ /* 0x000fe200000e0000 */
[----:B------:R-:W-:Y:S01]  /*4ae0*/  IMAD.U32 R24, RZ, RZ, UR5 ;  /* 0x00000005ff187e24 */ /* 0x000fe2000f8e00ff */
[----:B------:R-:W-:Y:S01]  /*4af0*/  @P2 R2UR UR16, R4 ;  /* 0x00000000041022ca */ /* 0x000fe200000e0000 */
[----:B------:R-:W-:Y:S01]  /*4b00*/  IMAD.U32 R20, RZ, RZ, UR6 ;  /* 0x00000006ff147e24 */ /* 0x000fe2000f8e00ff */
[----:B------:R-:W-:Y:S01]  /*4b10*/  @P2 LOP3.LUT R4, R0, 0xffff, RZ, 0xc0, !PT ;  /* 0x0000ffff00042812 */ /* 0x000fe200078ec0ff */
[----:B------:R-:W-:Y:S01]  /*4b20*/  @P4 IMAD.MOV.U32 R23, RZ, RZ, 0x4008 ;  /* 0x00004008ff174424 */ /* 0x000fe200078e00ff */
[----:B------:R-:W-:Y:S01]  /*4b30*/  @P4 R2UR UR6, R24 ;  /* 0x00000000180642ca */ /* 0x000fe200000e0000 */
[----:B------:R-:W-:Y:S01]  /*4b40*/  @P3 IMAD.MOV.U32 R21, RZ, RZ, -0x3fffbff0 ;  /* 0xc0004010ff153424 */ /* 0x000fe200078e00ff */
[----:B------:R-:W-:Y:S01]  /*4b50*/  @P4 R2UR UR10, R20 ;  /* 0x00000000140a42ca */ /* 0x000fe200000e0000 */
[----:B------:R-:W-:Y:S01]  /*4b60*/  IMAD.U32 R22, RZ, RZ, UR7 ;  /* 0x00000007ff167e24 */ /* 0x000fe2000f8e00ff */
[----:B------:R-:W-:Y:S01]  /*4b70*/  @P4 R2UR UR7, R25 ;  /* 0x00000000190742ca */ /* 0x000fe200000e0000 */
[----:B------:R-:W-:Y:S01]  /*4b80*/  IMAD.U32 R20, RZ, RZ, UR8 ;  /* 0x00000008ff147e24 */ /* 0x000fe2000f8e00ff */
[----:B------:R-:W-:Y:S01]  /*4b90*/  @P4 R2UR UR9, R23 ;  /* 0x00000000170942ca */ /* 0x000fe200000e0000 */
[----:B------:R-:W-:Y:S01]  /*4ba0*/  IMAD.MOV.U32 R7, RZ, RZ, R15 ;  /* 0x000000ffff077224 */ /* 0x000fe200078e000f */
[----:B------:R-:W-:Y:S02]  /*4bb0*/  @P4 R2UR UR8, R22 ;  /* 0x00000000160842ca */ /* 0x000fe400000e0000 */
[----:B------:R-:W-:Y:S02]  /*4bc0*/  @P3 R2UR UR4, R20 ;  /* 0x00000000140432ca */ /* 0x000fe400000e0000 */
[----:B------:R-:W-:Y:S02]  /*4bd0*/  @P3 R2UR UR5, R21 ;  /* 0x00000000150532ca */ /* 0x000fe400000e0000 */
[----:B------:R-:W-:Y:S01]  /*4be0*/  @P2 R2UR UR15, R4 ;  /* 0x00000000040f22ca */ /* 0x000fe200000e0000 */
[C---:B------:R-:W-:Y:S01]  /*4bf0*/  VIADD R4, R6.reuse, 0x1 ;  /* 0x0000000106047836 */ /* 0x040fe20000000000 */
[----:B------:R3:W-:Y:S01]  /*4c00*/  UTCCP.T.S.4x32dp128bit tmem[UR14+0x1c0], gdesc[UR10] ;  /* 0x0001c00a0e0079e7 */ /* 0x0007e20009100000 */
[----:B------:R3:W-:Y:S01]  /*4c10*/  UTCCP.T.S.4x32dp128bit tmem[UR14+0x1c4], gdesc[UR6] ;  /* 0x0001c4060e0079e7 */ /* 0x0007e20009100000 */
[----:B------:R-:W-:Y:S02]  /*4c20*/  VIADD R6, R6, 0xffffffff ;  /* 0xffffffff06067836 */ /* 0x000fe40000000000 */
[----:B------:R-:W-:Y:S01]  /*4c30*/  ISETP.GT.U32.AND P2, PT, R4, 0x1, PT ;  /* 0x000000010400780c */ /* 0x000fe20003f44070 */
[----:B------:R3:W-:Y:S01]  /*4c40*/  UTCCP.T.S.4x32dp128bit tmem[UR14+0x1c8], gdesc[UR8] ;  /* 0x0001c8080e0079e7 */ /* 0x0007e20009100000 */
[----:B------:R-:W-:Y:S03]  /*4c50*/  IMAD.MOV.U32 R4, RZ, RZ, 0x1 ;  /* 0x00000001ff047424 */ /* 0x000fe600078e00ff */
[----:B------:R3:W-:Y:S02]  /*4c60*/  UTCOMMA.4X gdesc[UR4], gdesc[UR12], tmem[UR20], tmem[UR18], idesc[UR19], tmem[UR22], UP0 ;  /* 0x8016120c040075ea */ /* 0x0007e40008000014 */
[----:B------:R3:W-:Y:S01]  /*4c70*/  UTCBAR.MULTICAST [UR16], URZ, UR15 ;  /* 0x000000ff100073e9 */ /* 0x0007e2000800080f */
[----:B-1----:R-:W-:Y:S05]  /*4c80*/  @P1 SEL R4, RZ, 0x1, !P5 ;  /* 0x00000001ff041807 */ /* 0x002fea0006800000 */
[----:B---3--:R-:W-:Y:S05]  /*4c90*/  @P2 BRA `(.L_x_83) ;  /* 0xfffffff800f82947 */ /* 0x008fea000383ffff */
.L_x_80:
[----:B------:R-:W-:Y:S01]  /*4ca0*/  ELECT P1, URZ, PT ;  /* 0x0000000000ff782f */ /* 0x000fe20003820000 */
[----:B------:R-:W-:-:S12]  /*4cb0*/  UMOV UR10, UR21 ;  /* 0x00000015000a7c82 */ /* 0x000fd80008000000 */
[----:B------:R-:W-:-:S05]  /*4cc0*/  @P1 VIADD R2, R8, 0x150 ;  /* 0x0000015008021836 */ /* 0x000fca0000000000 */
[----:B--2---:R-:W-:Y:S02]  /*4cd0*/  @P1 R2UR UR4, R2 ;  /* 0x00000000020412ca */ /* 0x004fe400000e0000 */
[----:B------:R-:W-:-:S04]  /*4ce0*/  ISETP.NE.AND P1, PT, R17, 0x2, PT ;  /* 0x000000021100780c */ /* 0x000fc80003f25270 */
[----:B------:R-:W-:Y:S02]  /*4cf0*/  SEL R5, RZ, 0x1, P1 ;  /* 0x00000001ff057807 */ /* 0x000fe40000800000 */
[----:B------:R-:W-:Y:S02]  /*4d00*/  SEL R17, R17, RZ, P1 ;  /* 0x000000ff11117207 */ /* 0x000fe40000800000 */
[----:B------:R-:W-:-:S03]  /*4d10*/  LOP3.LUT R16, R16, R5, RZ, 0x3c, !PT ;  /* 0x0000000510107212 */ /* 0x000fc600078e3cff */
[----:B------:R2:W-:Y:S01]  /*4d20*/  UTCBAR [UR4], URZ ;  /* 0x000000ff040073e9 */ /* 0x0005e200080000ff */
[----:B------:R-:W-:Y:S05]  /*4d30*/  @P0 BRA `(.L_x_84) ;  /* 0xfffffff400500947 */ /* 0x000fea000383ffff */
[----:B------:R-:W3:Y:S01]  /*4d40*/  S2UR UR6, SR_CgaCtaId ;  /* 0x00000000000679c3 */ /* 0x000ee20000008800 */
[----:B------:R-:W-:Y:S01]  /*4d50*/  ELECT P0, URZ, PT ;  /* 0x0000000000ff782f */ /* 0x000fe20003800000 */
[----:B------:R-:W-:Y:S01]  /*4d60*/  IMAD.MOV.U32 R0, RZ, RZ, 0x1 ;  /* 0x00000001ff007424 */ /* 0x000fe200078e00ff */
[----:B--2---:R-:W-:Y:S01]  /*4d70*/  UMOV UR4, 0x40 ;  /* 0x0000004000047882 */ /* 0x004fe20000000000 */
[----:B------:R-:W-:-:S04]  /*4d80*/  SHF.L.U32 R3, RZ, 0x1f, RZ ;  /* 0x0000001fff037819 */ /* 0x000fc800000006ff */
[----:B------:R-:W-:Y:S01]  /*4d90*/  UVIRTCOUNT.DEALLOC.SMPOOL 0x80 ;  /* 0x000000800000784c */ /* 0x000fe20000000000 */
[----:B---3--:R-:W-:-:S09]  /*4da0*/  ULEA UR6, UR6, UR4, 0x18 ;  /* 0x0000000406067291 */ /* 0x008fd2000f8ec0ff */
[----:B------:R2:W-:Y:S01]  /*4db0*/  @P0 STS.U8 [UR6+0x1c], R0 ;  /* 0x00001c00ff000988 */ /* 0x0005e20008000006 */
[----:B------:R-:W3:Y:S02]  /*4dc0*/  SYNCS.PHASECHK.TRANS64.TRYWAIT P0, [R8+URZ+0x180], R3 ;  /* 0x00018003080075a7 */ /* 0x000ee400080011ff */
[----:B--23--:R-:W-:Y:S05]  /*4dd0*/  @!P0 BRA `(.L_x_85) ;  /* 0x000000ec00a48947 */ /* 0x00cfea0003800000 */
.L_x_242:
[----:B------:R-:W-:Y:S01]  /*4de0*/  NOP ;  /* 0x0000000000007918 */ /* 0x000fe20000000000 */
[----:B------:R-:W3:Y:S01]  /*4df0*/  LDS R0, [UR6+0x14] ;  /* 0x00001406ff007984 */ /* 0x000ee20008000800 */
[----:B------:R-:W-:Y:S01]  /*4e00*/  ULOP3.LUT UR4, UR14, 0xffff, URZ, 0xc0, !UPT ;  /* 0x0000ffff0e047892 */ /* 0x000fe2000f8ec0ff */
[----:B------:R-:W-:Y:S01]  /*4e10*/  UMOV UR5, 0xffff ;  /* 0x0000ffff00057882 */ /* 0x000fe20000000000 */
[----:B------:R-:W-:Y:S02]  /*4e20*/  UMOV UR7, 0x1 ;  /* 0x0000000100077882 */ /* 0x000fe40000000000 */
[----:B------:R-:W-:-:S04]  /*4e30*/  USHF.R.U32.HI UR4, URZ, 0x5, UR4 ;  /* 0x00000005ff047899 */ /* 0x000fc80008011604 */
[----:B------:R-:W-:Y:S02]  /*4e40*/  USHF.L.U32 UR5, UR5, UR4, URZ ;  /* 0x0000000405057299 */ /* 0x000fe400080006ff */
[----:B------:R-:W-:-:S04]  /*4e50*/  USHF.L.U32 UR4, UR7, UR4, URZ ;  /* 0x0000000407047299 */ /* 0x000fc800080006ff */
[----:B---3--:R-:W-:-:S04]  /*4e60*/  LOP3.LUT R0, R0, UR5, RZ, 0xc0, !PT ;  /* 0x0000000500007c12 */ /* 0x008fc8000f8ec0ff */
[----:B------:R-:W-:-:S13]  /*4e70*/  ISETP.NE.AND P0, PT, R0, UR5, PT ;  /* 0x0000000500007c0c */ /* 0x000fda000bf05270 */
[----:B------:R-:W-:Y:S05]  /*4e80*/  @P0 BRA `(.L_x_86) ;  /* 0x0000000000580947 */ /* 0x000fea0003800000 */
[----:B------:R-:W3:Y:S02]  /*4e90*/  LDS R0, [UR6+0x18] ;  /* 0x00001806ff007984 */ /* 0x000ee40008000800 */
[----:B---3--:R-:W-:-:S04]  /*4ea0*/  LOP3.LUT R0, R0, UR4, RZ, 0xc0, !PT ;  /* 0x0000000400007c12 */ /* 0x008fc8000f8ec0ff */
[----:B------:R-:W-:-:S13]  /*4eb0*/  ISETP.NE.AND P0, PT, R0, UR4, PT ;  /* 0x0000000400007c0c */ /* 0x000fda000bf05270 */
[----:B------:R-:W-:Y:S05]  /*4ec0*/  @P0 BRA `(.L_x_87) ;  /* 0x00000000003c0947 */ /* 0x000fea0003800000 */
[----:B------:R-:W3:Y:S01]  /*4ed0*/  S2R R2, SR_LANEID ;  /* 0x0000000000027919 */ /* 0x000ee20000000000 */
[----:B------:R-:W-:Y:S01]  /*4ee0*/  ULOP3.LUT UR5, URZ, UR5, URZ, 0x33, !UPT ;  /* 0x00000005ff057292 */ /* 0x000fe2000f8e33ff */
[----:B------:R-:W-:Y:S01]  /*4ef0*/  LOP3.LUT R4, RZ, UR4, RZ, 0x33, !PT ;  /* 0x00000004ff047c12 */ /* 0x000fe2000f8e33ff */
[----:B------:R-:W-:Y:S02]  /*4f00*/  VOTEU.ANY UR4, UPT, PT ;  /* 0x0000000000047886 */ /* 0x000fe400038e0100 */
[----:B------:R-:W-:Y:S01]  /*4f10*/  UFLO.U32 UR4, UR4 ;  /* 0x00000004000472bd */ /* 0x000fe200080e0000 */
[----:B------:R-:W4:Y:S01]  /*4f20*/  REDUX UR7, R4 ;  /* 0x00000000040773c4 */ /* 0x000f220000000000 */
[----:B------:R-:W-:-:S06]  /*4f30*/  IMAD.U32 R0, RZ, RZ, UR5 ;  /* 0x00000005ff007e24 */ /* 0x000fcc000f8e00ff */
[----:B------:R1:W-:Y:S01]  /*4f40*/  UTCATOMSWS.AND URZ, UR5 ;  /* 0x0000000500ff79e3 */ /* 0x0003e20008000000 */
[----:B------:R-:W2:Y:S01]  /*4f50*/  REDUX UR8, R0 ;  /* 0x00000000000873c4 */ /* 0x000ea20000000000 */
[----:B---3--:R-:W-:Y:S01]  /*4f60*/  ISETP.EQ.U32.AND P0, PT, R2, UR4, PT ;  /* 0x0000000402007c0c */ /* 0x008fe2000bf02070 */
[----:B----4-:R-:W-:Y:S01]  /*4f70*/  IMAD.U32 R2, RZ, RZ, UR7 ;  /* 0x00000007ff027e24 */ /* 0x010fe2000f8e00ff */
[----:B--2---:R-:W-:-:S11]  /*4f80*/  MOV R3, UR8 ;  /* 0x0000000800037c02 */ /* 0x004fd60008000f00 */
[----:B------:R1:W-:Y:S04]  /*4f90*/  @P0 ATOMS.AND RZ, [UR6+0x14], R3 ;  /* 0x00001403ffff098c */ /* 0x0003e8000a800006 */
[----:B------:R1:W-:Y:S01]  /*4fa0*/  @P0 ATOMS.AND RZ, [UR6+0x18], R2 ;  /* 0x00001802ffff098c */ /* 0x0003e2000a800006 */
[----:B------:R-:W-:Y:S05]  /*4fb0*/  BRA `(.L_x_88) ;  /* 0x0000000000147947 */ /* 0x000fea0003800000 */
.L_x_87:
[----:B------:R-:W-:Y:S02]  /*4fc0*/  MOV R2, 0x4fe0 ;  /* 0x00004fe000027802 */ /* 0x000fe40000000f00 */
[----:B-12--5:R-:W-:Y:S05]  /*4fd0*/  CALL.REL.NOINC `($__internal_0_$__cuda_sm10x_tcgen05_guardrail_trap_col_being_dealloced_not_returned_by_alloc) ;  /* 0x000000f4003c7944 */ /* 0x026fea0003c00000 */
[----:B------:R-:W-:Y:S05]  /*4fe0*/  BRA `(.L_x_88) ;  /* 0x0000000000087947 */ /* 0x000fea0003800000 */
.L_x_86:
[----:B------:R-:W-:Y:S02]  /*4ff0*/  MOV R2, 0x5010 ;  /* 0x0000501000027802 */ /* 0x000fe40000000f00 */
[----:B-12--5:R-:W-:Y:S05]  /*5000*/  CALL.REL.NOINC `($__internal_2_$__cuda_sm10x_tcgen05_guardrail_trap_unallocated_columns_being_dealloced) ;  /* 0x000000f400487944 */ /* 0x026fea0003c00000 */
.L_x_88:
[----:B------:R-:W-:Y:S01]  /*5010*/  NOP ;  /* 0x0000000000007918 */ /* 0x000fe20000000000 */
[----:B-1----:R-:W-:Y:S05]  /*5020*/  EXIT ;  /* 0x000000000000794d */ /* 0x002fea0003800000 */
.L_x_70:
[----:B------:R-:W-:-:S09]  /*5030*/  UISETP.NE.OR UP0, UPT, UR21, 0x3, !UP3 ;  /* 0x000000031500788c */ /* 0x000fd2000df05670 */
[----:B------:R-:W-:Y:S05]  /*5040*/  BRA.U UP0, `(.L_x_89) ;  /* 0x0000001900bc7547 */ /* 0x000fea000b800000 */
[----:B------:R-:W1:Y:S01]  /*5050*/  S2UR UR10, SR_CgaCtaId ;  /* 0x00000000000a79c3 */ /* 0x000e620000008800 */
[----:B------:R-:W2:Y:S01]  /*5060*/  LDCU UR54, c[0x0][0x370] ;  /* 0x00006e00ff3677ac */ /* 0x000ea20008000800 */
[----:B------:R-:W-:Y:S01]  /*5070*/  HFMA2 R14, -RZ, RZ, 0, 0 ;  /* 0x00000000ff0e7431 */ /* 0x000fe200000001ff */
[----:B------:R-:W-:Y:S01]  /*5080*/  MOV R13, RZ ;  /* 0x000000ff000d7202 */ /* 0x000fe20000000f00 */
[----:B------:R-:W-:Y:S01]  /*5090*/  HFMA2 R7, -RZ, RZ, 0, 0.0078125 ;  /* 0x00002000ff077431 */ /* 0x000fe200000001ff */
[----:B------:R-:W2:Y:S03]  /*50a0*/  LDCU.128 UR64, c[0x0][0xf10] ;  /* 0x0001e200ff4077ac */ /* 0x000ea60008000c00 */
[----:B------:R-:W3:Y:S01]  /*50b0*/  LDC.64 R16, c[0x0][0x348] ;  /* 0x0000d200ff107b82 */ /* 0x000ee20000000a00 */
[----:B------:R-:W4:Y:S01]  /*50c0*/  LDCU UR53, c[0x0][0x374] ;  /* 0x00006e80ff3577ac */ /* 0x000f220008000800 */
[----:B------:R-:W1:Y:S06]  /*50d0*/  LDCU UR15, c[0x0][0xf0c] ;  /* 0x0001e180ff0f77ac */ /* 0x000e6c0008000800 */
[----:B------:R-:W3:Y:S01]  /*50e0*/  LDC.64 R2, c[0x0][0xc88] ;  /* 0x00032200ff027b82 */ /* 0x000ee20000000a00 */
[----:B------:R-:W3:Y:S01]  /*50f0*/  LDCU UR63, c[0x0][0xf20] ;  /* 0x0001e400ff3f77ac */ /* 0x000ee20008000800 */
[----:B------:R-:W3:Y:S06]  /*5100*/  LDCU UR4, c[0x0][0xf30] ;  /* 0x0001e600ff0477ac */ /* 0x000eec0008000800 */
[----:B------:R-:W3:Y:S01]  /*5110*/  LDC.64 R4, c[0x0][0xc90] ;  /* 0x00032400ff047b82 */ /* 0x000ee20000000a00 */
[----:B------:R-:W-:Y:S01]  /*5120*/  UMOV UR21, 0x400 ;  /* 0x0000040000157882 */ /* 0x000fe20000000000 */
[----:B--2---:R-:W-:-:S02]  /*5130*/  UIMAD.WIDE.U32 UR6, UR54, UR64, URZ ;  /* 0x00000040360672a5 */ /* 0x004fc4000f8e00ff */
[----:B----4-:R-:W-:Y:S02]  /*5140*/  UIMAD.WIDE.U32 UR8, UR53, UR67, URZ ;  /* 0x00000043350872a5 */ /* 0x010fe4000f8e00ff */
[----:B-1----:R-:W-:Y:S02]  /*5150*/  ULEA UR21, UR10, UR21, 0x18 ;  /* 0x000000150a157291 */ /* 0x002fe4000f8ec0ff */
[----:B------:R-:W-:Y:S02]  /*5160*/  UPLOP3.LUT UP1, UPT, UPT, UPT, UPT, 0x40, 0x4 ;  /* 0x000000000004789c */ /* 0x000fe40003f2e870 */
[----:B------:R-:W-:Y:S02]  /*5170*/  UIADD3 UR57, UPT, UPT, UR21, 0xe0, URZ ;  /* 0x000000e015397890 */ /* 0x000fe4000fffe0ff */
[----:B------:R-:W-:Y:S02]  /*5180*/  UIADD3 UR49, UPT, UPT, UR21, 0xe8, URZ ;  /* 0x000000e815317890 */ /* 0x000fe4000fffe0ff */
[----:B------:R-:W-:-:S02]  /*5190*/  UIADD3 UR41, UPT, UPT, UR21, 0xf0, URZ ;  /* 0x000000f015297890 */ /* 0x000fc4000fffe0ff */
[----:B------:R-:W-:Y:S01]  /*51a0*/  UIADD3 UR33, UPT, UPT, UR21, 0xf8, URZ ;  /* 0x000000f815217890 */ /* 0x000fe2000fffe0ff */
[----:B------:R-:W-:Y:S01]  /*51b0*/  UMOV UR6, UR7 ;  /* 0x0000000700067c82 */ /* 0x000fe20008000000 */
[----:B------:R-:W-:Y:S01]  /*51c0*/  UMOV UR5, UR9 ;  /* 0x0000000900057c82 */ /* 0x000fe20008000000 */
[----:B------:R-:W-:Y:S02]  /*51d0*/  UISETP.GE.AND UP0, UPT, UR39, 0x1, UPT ;  /* 0x000000012700788c */ /* 0x000fe4000bf06270 */
[----:B------:R-:W-:Y:S01]  /*51e0*/  UISETP.NE.AND UP4, UPT, UR39, 0x1, UPT ;  /* 0x000000012700788c */ /* 0x000fe2000bf85270 */
[----:B------:R-:W1:Y:S01]  /*51f0*/  LDCU.64 UR22, c[0x0][0xf28] ;  /* 0x0001e500ff1677ac */ /* 0x000e620008000a00 */
[----:B------:R-:W-:Y:S02]  /*5200*/  UISETP.NE.AND UP6, UPT, UR15, 0x1, UPT ;  /* 0x000000010f00788c */ /* 0x000fe4000bfc5270 */
[----:B------:R-:W-:Y:S02]  /*5210*/  UISETP.NE.AND UP5, UPT, UR66, 0x1, UPT ;  /* 0x000000014200788c */ /* 0x000fe4000bfa5270 */
[----:B------:R-:W-:-:S02]  /*5220*/  USHF.R.U32.HI UR61, URZ, UR65, UR6 ;  /* 0x00000041ff3d7299 */ /* 0x000fc40008011606 */
[----:B------:R-:W-:Y:S02]  /*5230*/  UPRMT UR46, UR10, 0x654, UR57 ;  /* 0x000006540a2e7896 */ /* 0x000fe40008000039 */
[----:B------:R-:W-:Y:S02]  /*5240*/  UPRMT UR45, UR10, 0x654, UR49 ;  /* 0x000006540a2d7896 */ /* 0x000fe40008000031 */
[----:B------:R-:W-:Y:S02]  /*5250*/  UPRMT UR38, UR10, 0x654, UR41 ;  /* 0x000006540a267896 */ /* 0x000fe40008000029 */
[----:B------:R-:W-:Y:S02]  /*5260*/  UPRMT UR37, UR10, 0x654, UR33 ;  /* 0x000006540a257896 */ /* 0x000fe40008000021 */
[----:B---3--:R-:W-:Y:S02]  /*5270*/  USHF.R.U32.HI UR55, URZ, UR63, UR5 ;  /* 0x0000003fff377299 */ /* 0x008fe40008011605 */
[----:B------:R-:W-:Y:S01]  /*5280*/  UISETP.NE.AND UP3, UPT, UR4, 0x1, UPT ;  /* 0x000000010400788c */ /* 0x000fe2000bf65270 */
[----:B-1----:R-:W-:-:S10]  /*5290*/  UMOV UR29, URZ ;  /* 0x000000ff001d7c82 */ /* 0x002fd40008000000 */
.L_x_104:
[C---:B------:R-:W-:Y:S02]  /*52a0*/  LEA R12, R14.reuse, UR21, 0x3 ;  /* 0x000000150e0c7c11 */ /* 0x040fe4000f8e18ff */
[----:B------:R-:W-:Y:S02]  /*52b0*/  SHF.L.U32 R9, R13, 0x1f, RZ ;  /* 0x0000001f0d097819 */ /* 0x000fe400000006ff */
[----:B------:R-:W-:Y:S02]  /*52c0*/  LEA R10, R14, UR21, 0x4 ;  /* 0x000000150e0a7c11 */ /* 0x000fe4000f8e20ff */
[----:B------:R-:W1:Y:S02]  /*52d0*/  SYNCS.PHASECHK.TRANS64.TRYWAIT P0, [R12+URZ+0x130], R9 ;  /* 0x000130090c0075a7 */ /* 0x000e6400080011ff */
[----:B-12---:R-:W-:Y:S05]  /*52e0*/  @!P0 BRA `(.L_x_90) ;  /* 0x000000e800748947 */ /* 0x006fea0003800000 */
.L_x_243:
[----:B-1----:R-:W1:Y:S01]  /*52f0*/  LDS.128 R8, [R10+0x190] ;  /* 0x000190000a087984 */ /* 0x002e620000000c00 */
[----:B------:R-:W-:Y:S01]  /*5300*/  UISETP.GE.AND UP0, UPT, UR39, 0x1, UPT ;  /* 0x000000012700788c */ /* 0x000fe2000bf06270 */
[----:B------:R-:W-:Y:S01]  /*5310*/  @!PT LDS RZ, [RZ] ;  /* 0x00000000fffff984 */ /* 0x000fe20000000800 */
[----:B------:R-:W-:Y:S01]  /*5320*/  @!PT LDS RZ, [RZ] ;  /* 0x00000000fffff984 */ /* 0x000fe20000000800 */
[----:B------:R-:W-:Y:S01]  /*5330*/  @!PT LDS RZ, [RZ] ;  /* 0x00000000fffff984 */ /* 0x000fe20000000800 */
[----:B------:R-:W-:Y:S01]  /*5340*/  @!PT LDS RZ, [RZ] ;  /* 0x00000000fffff984 */ /* 0x000fe20000000800 */
[----:B------:R2:W-:Y:S06]  /*5350*/  MEMBAR.ALL.CTA ;  /* 0x0000000000007992 */ /* 0x0005ec0000008000 */
[----:B--2---:R-:W2:Y:S01]  /*5360*/  FENCE.VIEW.ASYNC.S ;  /* 0x00000000000073c6 */ /* 0x004ea20000000000 */
[----:B-1----:R-:W-:Y:S11]  /*5370*/  LOP3.LUT P0, RZ, R10, 0x1, RZ, 0xc0, !PT ;  /* 0x000000010aff7812 */ /* 0x002ff6000780c0ff */
[----:B------:R-:W-:Y:S02]  /*5380*/  @!UPT UIADD3 URZ, UPT, UPT, URZ, URZ, URZ ;  /* 0x000000fffffff290 */ /* 0x000fe4000fffe0ff */
[----:B--2---:R-:W-:Y:S01]  /*5390*/  VOTEU.ANY UP2, P0 ;  /* 0x0000000000ff7886 */ /* 0x004fe20000040100 */
[----:B------:R-:W-:Y:S11]  /*53a0*/  PLOP3.LUT P0, PT, PT, PT, UP2, 0x80, 0x8 ;  /* 0x000000000008781c */ /* 0x000ff60003f0f028 */
[----:B------:R-:W-:Y:S02]  /*53b0*/  @!UPT UIADD3 URZ, UPT, UPT, URZ, URZ, URZ ;  /* 0x000000fffffff290 */ /* 0x000fe4000fffe0ff */
[----:B------:R-:W-:Y:S02]  /*53c0*/  @P0 SHF.R.U32.HI R0, RZ, 0x10, R9 ;  /* 0x00000010ff000819 */ /* 0x000fe40000011609 */
[----:B------:R-:W-:Y:S02]  /*53d0*/  @P0 MOV R6, R8 ;  /* 0x0000000800060202 */ /* 0x000fe40000000f00 */
[----:B------:R-:W-:Y:S01]  /*53e0*/  @P0 R2UR UR4, R0 ;  /* 0x00000000000402ca */ /* 0x000fe200000e0000 */
[----:B------:R-:W-:Y:S01]  /*53f0*/  VIADD R0, R12, 0x140 ;  /* 0x000001400c007836 */ /* 0x000fe20000000000 */
[----:B------:R-:W-:Y:S02]  /*5400*/  @P0 LOP3.LUT R8, R9, 0xffff, RZ, 0xc0, !PT ;  /* 0x0000ffff09080812 */ /* 0x000fe400078ec0ff */
[----:B------:R-:W-:Y:S02]  /*5410*/  @P0 R2UR UR6, R6 ;  /* 0x00000000060602ca */ /* 0x000fe400000e0000 */
[----:B------:R-:W-:Y:S02]  /*5420*/  PRMT R0, RZ, 0x654, R0 ;  /* 0x00000654ff007816 */ /* 0x000fe40000000000 */
[----:B------:R-:W-:Y:S02]  /*5430*/  @P0 R2UR UR5, R8 ;  /* 0x00000000080502ca */ /* 0x000fe400000e0000 */
[----:B------:R1:W-:Y:S03]  /*5440*/  SYNCS.ARRIVE.TRANS64.RED.A1T0 RZ, [R0+URZ], RZ ;  /* 0x000000ff00ff79a7 */ /* 0x0003e600081004ff */
[----:B------:R-:W-:Y:S04]  /*5450*/  @UP2 UMOV UR47, UR4 ;  /* 0x00000004002f2c82 */ /* 0x000fe80008000000 */
[----:B------:R-:W-:Y:S04]  /*5460*/  @UP2 UMOV UR14, UR6 ;  /* 0x00000006000e2c82 */ /* 0x000fe80008000000 */
[----:B------:R-:W-:Y:S01]  /*5470*/  @UP2 UMOV UR13, UR5 ;  /* 0x00000005000d2c82 */ /* 0x000fe20008000000 */
[----:B------:R-:W-:Y:S05]  /*5480*/  BRA.U !UP0, `(.L_x_91) ;  /* 0x0000000108a47547 */ /* 0x000fea000b800000 */
[----:B------:R-:W-:Y:S02]  /*5490*/  UIMAD.WIDE.U32 UR16, UR13, UR67, URZ ;  /* 0x000000430d1072a5 */ /* 0x000fe4000f8e00ff */
[----:B------:R-:W-:Y:S02]  /*54a0*/  UIMAD.WIDE.U32 UR24, UR14, UR64, URZ ;  /* 0x000000400e1872a5 */ /* 0x000fe4000f8e00ff */
[----:B------:R-:W-:Y:S02]  /*54b0*/  USEL UR4, UR53, UR55, !UP5 ;  /* 0x0000003735047287 */ /* 0x000fe4000e800000 */
[----:B------:R-:W-:Y:S02]  /*54c0*/  USEL UR7, UR54, UR61, !UP6 ;  /* 0x0000003d36077287 */ /* 0x000fe4000f000000 */
[----:B------:R-:W-:Y:S02]  /*54d0*/  UIMAD.WIDE.U32 UR8, UR4, UR22, URZ ;  /* 0x00000016040872a5 */ /* 0x000fe4000f8e00ff */
[----:B------:R-:W-:Y:S01]  /*54e0*/  UIMAD.WIDE.U32 UR10, UR7, UR22, URZ ;  /* 0x00000016070a72a5 */ /* 0x000fe2000f8e00ff */
[----:B------:R-:W-:Y:S02]  /*54f0*/  UMOV UR5, UR17 ;  /* 0x0000001100057c82 */ /* 0x000fe40008000000 */
[----:B------:R-:W-:Y:S03]  /*5500*/  USHF.R.U32.HI UR6, URZ, UR63, UR5 ;  /* 0x0000003fff067299 */ /* 0x000fe60008011605 */
[----:B------:R-:W-:Y:S01]  /*5510*/  UMOV UR5, UR25 ;  /* 0x0000001900057c82 */ /* 0x000fe20008000000 */
[----:B------:R-:W-:Y:S02]  /*5520*/  USEL UR6, UR13, UR6, !UP5 ;  /* 0x000000060d067287 */ /* 0x000fe4000e800000 */
[----:B------:R-:W-:Y:S03]  /*5530*/  USHF.R.U32.HI UR12, URZ, UR65, UR5 ;  /* 0x00000041ff0c7299 */ /* 0x000fe60008011605 */
[----:B------:R-:W-:Y:S02]  /*5540*/  UMOV UR5, UR9 ;  /* 0x0000000900057c82 */ /* 0x000fe40008000000 */
[----:B------:R-:W-:Y:S03]  /*5550*/  @UP4 USHF.R.U32.HI UR4, URZ, UR23, UR5 ;  /* 0x00000017ff044299 */ /* 0x000fe60008011605 */
[----:B------:R-:W-:Y:S01]  /*5560*/  UMOV UR5, UR11 ;  /* 0x0000000b00057c82 */ /* 0x000fe20008000000 */
[----:B------:R-:W-:Y:S02]  /*5570*/  UIMAD UR4, UR39, UR4, URZ ;  /* 0x00000004270472a4 */ /* 0x000fe4000f8e02ff */
[----:B------:R-:W-:Y:S02]  /*5580*/  @UP4 USHF.R.U32.HI UR7, URZ, UR23, UR5 ;  /* 0x00000017ff074299 */ /* 0x000fe40008011605 */
[----:B------:R-:W-:Y:S02]  /*5590*/  UIMAD.WIDE.U32 UR10, UR6, UR22, URZ ;  /* 0x00000016060a72a5 */ /* 0x000fe4000f8e00ff */
[----:B------:R-:W-:Y:S02]  /*55a0*/  USEL UR5, UR14, UR12, !UP6 ;  /* 0x0000000c0e057287 */ /* 0x000fe4000f000000 */
[----:B------:R-:W-:Y:S02]  /*55b0*/  UIMAD UR8, UR39, UR7, URZ ;  /* 0x00000007270872a4 */ /* 0x000fe4000f8e02ff */
[----:B------:R-:W-:Y:S03]  /*55c0*/  UISETP.GE.AND UP0, UPT, UR6, UR4, UPT ;  /* 0x000000040600728c */ /* 0x000fe6000bf06270 */
[----:B------:R-:W-:Y:S01]  /*55d0*/  UMOV UR4, UR11 ;  /* 0x0000000b00047c82 */ /* 0x000fe20008000000 */
[----:B------:R-:W-:Y:S02]  /*55e0*/  UISETP.GE.OR UP0, UPT, UR5, UR8, UP0 ;  /* 0x000000080500728c */ /* 0x000fe40008706670 */
[----:B------:R-:W-:Y:S02]  /*55f0*/  USHF.R.U32.HI UR4, URZ, UR23, UR4 ;  /* 0x00000017ff047299 */ /* 0x000fe40008011604 */
[----:B------:R-:W-:Y:S02]  /*5600*/  UIMAD.WIDE.U32 UR8, UR5, UR22, URZ ;  /* 0x00000016050872a5 */ /* 0x000fe4000f8e00ff */
[----:B------:R-:W-:Y:S04]  /*5610*/  USEL UR10, UR6, UR4, !UP4 ;  /* 0x00000004060a7287 */ /* 0x000fe8000e000000 */
[----:B------:R-:W-:Y:S01]  /*5620*/  UIADD3 UR11, UPT, UPT, -UR10, URZ, URZ ;  /* 0x000000ff0a0b7290 */ /* 0x000fe2000fffe1ff */
[----:B------:R-:W-:Y:S02]  /*5630*/  @!UP0 UMOV UR4, UR9 ;  /* 0x0000000900048c82 */ /* 0x000fe40008000000 */
[----:B------:R-:W-:Y:S02]  /*5640*/  @!UP0 USHF.R.U32.HI UR4, URZ, UR23, UR4 ;  /* 0x00000017ff048299 */ /* 0x000fe40008011604 */
[----:B------:R-:W-:Y:S02]  /*5650*/  UIMAD UR8, UR39, UR11, UR6 ;  /* 0x0000000b270872a4 */ /* 0x000fe4000f8e0206 */
[----:B------:R-:W-:Y:S04]  /*5660*/  @!UP0 USEL UR4, UR5, UR4, !UP4 ;  /* 0x0000000405048287 */ /* 0x000fe8000e000000 */
[----:B------:R-:W-:Y:S02]  /*5670*/  @!UP0 UIMAD UR7, UR7, UR8, UR4 ;  /* 0x00000008070782a4 */ /* 0x000fe4000f8e0204 */
[----:B------:R-:W-:Y:S02]  /*5680*/  @!UP0 UIADD3 UR9, UPT, UPT, UR10, -UR4, URZ ;  /* 0x800000040a098290 */ /* 0x000fe4000fffe0ff */
[----:B------:R-:W-:Y:S02]  /*5690*/  UIADD3 UR8, UPT, UPT, -UR6, URZ, URZ ;  /* 0x000000ff06087290 */ /* 0x000fe4000fffe1ff */
[----:B------:R-:W-:Y:S02]  /*56a0*/  UIADD3 UR4, UPT, UPT, -UR5, URZ, URZ ;  /* 0x000000ff05047290 */ /* 0x000fe4000fffe1ff */
[----:B------:R-:W-:Y:S03]  /*56b0*/  @!UP0 UIMAD UR6, UR9, UR39, UR5 ;  /* 0x00000027090682a4 */ /* 0x000fe6000f8e0205 */
[----:B------:R-:W-:Y:S01]  /*56c0*/  @!UP0 UMOV UR5, UR7 ;  /* 0x0000000700058c82 */ /* 0x000fe20008000000 */
[----:B------:R-:W-:Y:S02]  /*56d0*/  UIMAD UR7, UR15, UR4, UR14 ;  /* 0x000000040f0772a4 */ /* 0x000fe4000f8e020e */
[----:B------:R-:W-:Y:S02]  /*56e0*/  UIMAD UR4, UR66, UR8, UR13 ;  /* 0x00000008420472a4 */ /* 0x000fe4000f8e020d */
[----:B------:R-:W-:Y:S02]  /*56f0*/  UIMAD UR14, UR5, UR15, UR7 ;  /* 0x0000000f050e72a4 */ /* 0x000fe4000f8e0207 */
[----:B------:R-:W-:Y:S11]  /*5700*/  UIMAD UR13, UR6, UR66, UR4 ;  /* 0x00000042060d72a4 */ /* 0x000ff6000f8e0204 */
[----:B------:R-:W-:Y:S01]  /*5710*/  @!UPT UIADD3 URZ, UPT, UPT, URZ, URZ, URZ ;  /* 0x000000fffffff290 */ /* 0x000fe2000fffe0ff */
.L_x_91:
[----:B------:R-:W2:Y:S01]  /*5720*/  @!UP3 LDCU.128 UR8, c[0x0][0xf10] ;  /* 0x0001e200ff08b7ac */ /* 0x000ea20008000c00 */
[----:B------:R-:W-:Y:S01]  /*5730*/  IMAD.MOV.U32 R10, RZ, RZ, 0x1 ;  /* 0x00000001ff0a7424 */ /* 0x000fe200078e00ff */
[C---:B------:R-:W-:Y:S02]  /*5740*/  ISETP.NE.U32.AND P1, PT, R4.reuse, RZ, PT ;  /* 0x000000ff0400720c */ /* 0x040fe40003f25070 */
[----:B------:R-:W-:Y:S02]  /*5750*/  ISETP.NE.U32.AND P0, PT, R4, RZ, PT ;  /* 0x000000ff0400720c */ /* 0x000fe40003f05070 */
[C---:B------:R-:W-:Y:S01]  /*5760*/  ISETP.NE.AND.EX P1, PT, R5.reuse, RZ, PT, P1 ;  /* 0x000000ff0500720c */ /* 0x040fe20003f25310 */
[----:B------:R-:W3:Y:S01]  /*5770*/  @!UP3 LDCU UR5, c[0x0][0xf0c] ;  /* 0x0001e180ff05b7ac */ /* 0x000ee20008000800 */
[----:B------:R-:W-:Y:S02]  /*5780*/  ISETP.NE.AND.EX P0, PT, R5, RZ, PT, P0 ;  /* 0x000000ff0500720c */ /* 0x000fe40003f05300 */
[----:B------:R-:W-:Y:S01]  /*5790*/  SHF.L.U32 R10, R10, 0x1f, RZ ;  /* 0x0000001f0a0a7819 */ /* 0x000fe200000006ff */
[----:B------:R-:W4:Y:S01]  /*57a0*/  @!UP3 LDCU UR4, c[0x0][0xf20] ;  /* 0x0001e400ff04b7ac */ /* 0x000f220008000800 */
[----:B------:R-:W-:Y:S02]  /*57b0*/  USHF.L.U32 UR17, UR20, 0x8, URZ ;  /* 0x0000000814117899 */ /* 0x000fe400080006ff */
[----:B--2---:R-:W-:Y:S02]  /*57c0*/  UIMAD.WIDE.U32 UR6, UR14, UR8, URZ ;  /* 0x000000080e0672a5 */ /* 0x004fe4000f8e00ff */
[----:B------:R-:W-:Y:S02]  /*57d0*/  USHF.L.U32 UR59, UR19, 0x7, URZ ;  /* 0x00000007133b7899 */ /* 0x000fe400080006ff */
[----:B------:R-:W-:Y:S02]  /*57e0*/  @!UP3 USHF.R.U32.HI UR7, URZ, UR9, UR7 ;  /* 0x00000009ff07b299 */ /* 0x000fe40008011607 */
[----:B------:R-:W-:Y:S02]  /*57f0*/  UIMAD.WIDE.U32 UR8, UR13, UR11, URZ ;  /* 0x0000000b0d0872a5 */ /* 0x000fe4000f8e00ff */
[----:B---3--:R-:W-:Y:S04]  /*5800*/  @!UP3 UISETP.NE.AND UP0, UPT, UR5, 0x1, UPT ;  /* 0x000000010500b88c */ /* 0x008fe8000bf05270 */
[----:B------:R-:W-:Y:S02]  /*5810*/  @!UP3 USEL UR7, UR14, UR7, !UP0 ;  /* 0x000000070e07b287 */ /* 0x000fe4000c000000 */
[----:B------:R-:W-:Y:S01]  /*5820*/  @!UP3 UISETP.NE.AND UP0, UPT, UR10, 0x1, UPT ;  /* 0x000000010a00b88c */ /* 0x000fe2000bf05270 */
[----:B------:R-:W-:Y:S02]  /*5830*/  @!UP3 UMOV UR6, UR9 ;  /* 0x000000090006bc82 */ /* 0x000fe40008000000 */
[----:B----4-:R-:W-:Y:S04]  /*5840*/  @!UP3 USHF.R.U32.HI UR6, URZ, UR4, UR6 ;  /* 0x00000004ff06b299 */ /* 0x010fe80008011606 */
[----:B------:R-:W-:Y:S04]  /*5850*/  @!UP3 USEL UR6, UR13, UR6, !UP0 ;  /* 0x000000060d06b287 */ /* 0x000fe8000c000000 */
[----:B------:R-:W-:Y:S02]  /*5860*/  @!UP3 UIADD3 UR4, UPT, UPT, -UR7, UR6, URZ ;  /* 0x000000060704b290 */ /* 0x000fe4000fffe1ff */
[----:B------:R-:W-:Y:S02]  /*5870*/  @!UP3 UIADD3 UR6, UPT, UPT, UR7, -UR6, URZ ;  /* 0x800000060706b290 */ /* 0x000fe4000fffe0ff */
[----:B------:R-:W-:Y:S02]  /*5880*/  @!UP3 UIMAD UR14, UR4, UR5, UR14 ;  /* 0x00000005040eb2a4 */ /* 0x000fe4000f8e020e */
[----:B------:R-:W-:Y:S01]  /*5890*/  @!UP3 UIMAD UR13, UR6, UR10, UR13 ;  /* 0x0000000a060db2a4 */ /* 0x000fe2000f8e020d */
[----:B------:R-:W-:Y:S11]  /*58a0*/  BRA.U UP1, `(.L_x_92) ;  /* 0x0000000101107547 */ /* 0x000ff6000b800000 */
[----:B-1----:R-:W-:Y:S04]  /*58b0*/  MOV R0, UR62 ;  /* 0x0000003e00007c02 */ /* 0x002fe80008000f00 */
[----:B------:R-:W-:Y:S04]  /*58c0*/  SHF.L.U32 R9, R0, 0x1f, RZ ;  /* 0x0000001f00097819 */ /* 0x000fe800000006ff */
[----:B------:R-:W1:Y:S02]  /*58d0*/  SYNCS.PHASECHK.TRANS64.TRYWAIT P2, [UR21+0x128], R9 ;  /* 0x00012809ff0075a7 */ /* 0x000e640008041115 */
[----:B-1----:R-:W-:Y:S05]  /*58e0*/  @!P2 BRA `(.L_x_93) ;  /* 0x000000e40008a947 */ /* 0x002fea0003800000 */
.L_x_92:
[----:B------:R-:W-:Y:S05]  /*58f0*/  @!P1 BRA `(.L_x_94) ;  /* 0x0000000000309947 */ /* 0x000fea0003800000 */
[----:B------:R-:W-:Y:S01]  /*5900*/  ISETP.NE.U32.AND P1, PT, R2, RZ, PT ;  /* 0x000000ff0200720c */ /* 0x000fe20003f25070 */
[----:B------:R-:W2:Y:S01]  /*5910*/  LDCU.64 UR4, c[0x0][0x358] ;  /* 0x00006b00ff0477ac */ /* 0x000ea20008000a00 */
[----:B------:R-:W-:Y:S02]  /*5920*/  IMAD.MOV.U32 R180, RZ, RZ, 0x1 ;  /* 0x00000001ffb47424 */ /* 0x000fe400078e00ff */
[----:B------:R-:W-:Y:S11]  /*5930*/  ISETP.NE.AND.EX P1, PT, R3, RZ, PT, P1 ;  /* 0x000000ff0300720c */ /* 0x000ff60003f25310 */
[----:B------:R-:W-:Y:S02]  /*5940*/  @!UPT UIADD3 URZ, UPT, UPT, URZ, URZ, URZ ;  /* 0x000000fffffff290 */ /* 0x000fe4000fffe0ff */
[----:B-1----:R-:W1:Y:S01]  /*5950*/  @P1 LDC.64 R8, c[0x0][0xc88] ;  /* 0x00032200ff081b82 */ /* 0x002e620000000a00 */
[----:B------:R-:W-:Y:S04]  /*5960*/  @P1 IMAD R0, R4, UR44, RZ ;  /* 0x0000002c04001c24 */ /* 0x000fe8000f8e02ff */
[----:B-1----:R-:W-:Y:S04]  /*5970*/  @P1 IMAD.WIDE R8, R0, 0x4, R8 ;  /* 0x0000000400081825 */ /* 0x002fe800078e0208 */
[----:B------:R-:W-:Y:S01]  /*5980*/  HFMA2 R0, -RZ, RZ, 0, 5.9604644775390625e-08 ;  /* 0x00000001ff007431 */ /* 0x000fe200000001ff */
[----:B--2--5:R2:W5:Y:S04]  /*5990*/  @P1 LDG.E R133, desc[UR4][R8.64] ;  /* 0x0000000408851981 */ /* 0x024568000c1e1900 */
[----:B------:R-:W-:Y:S01]  /*59a0*/  @!P1 PRMT R180, R0, 0x7610, R180 ;  /* 0x0000761000b49816 */ /* 0x000fe200000000b4 */
[----:B--2---:R-:W3:Y:S06]  /*59b0*/  @!P1 LDC R133, c[0x0][0xc80] ;  /* 0x00032000ff859b82 */ /* 0x004eec0000000800 */
.L_x_94:
[----:B---3-5:R-:W-:Y:S01]  /*59c0*/  @!P0 FSETP.EQ.AND P1, PT, R133, RZ, PT ;  /* 0x000000ff8500820b */ /* 0x028fe20003f22000 */
[----:B------:R-:W-:Y:S01]  /*59d0*/  @!UPT UIADD3 URZ, UPT, UPT, URZ, URZ, URZ ;  /* 0x000000fffffff290 */ /* 0x000fe2000fffe0ff */
[----:B------:R-:W-:Y:S11]  /*59e0*/  @!P0 BRA `(.L_x_95) ;  /* 0x0000000000188947 */ /* 0x000ff60003800000 */
[----:B------:R-:W-:Y:S02]  /*59f0*/  LOP3.LUT P0, RZ, R180, 0xff, RZ, 0xc0, !PT ;  /* 0x000000ffb4ff7812 */ /* 0x000fe4000780c0ff */
[----:B------:R-:W-:Y:S04]  /*5a00*/  ISETP.NE.U32.AND P1, PT, R2, RZ, PT ;  /* 0x000000ff0200720c */ /* 0x000fe80003f25070 */
[----:B------:R-:W-:Y:S04]  /*5a10*/  ISETP.NE.AND.EX P1, PT, R3, RZ, PT, P1 ;  /* 0x000000ff0300720c */ /* 0x000fe80003f25310 */
[----:B------:R-:W-:Y:S03]  /*5a20*/  PLOP3.LUT P1, PT, P1, PT, PT, 0x8, 0x80 ;  /* 0x000000000080781c */ /* 0x000fe60000f2e170 */
[----:B------:R-:W-:Y:S11]  /*5a30*/  @P0 FSETP.EQ.AND P1, PT, R133, RZ, PT ;  /* 0x000000ff8500020b */ /* 0x000ff60003f22000 */
[----:B------:R-:W-:Y:S02]  /*5a40*/  @!UPT UIADD3 URZ, UPT, UPT, URZ, URZ, URZ ;  /* 0x000000fffffff290 */ /* 0x000fe4000fffe0ff */
.L_x_95:
[----:B------:R-:W2:Y:S01]  /*5a50*/  SYNCS.PHASECHK.TRANS64.TRYWAIT P2, [UR21+0x100], R10 ;  /* 0x0001000aff0075a7 */ /* 0x000ea20008041115 */
[----:B------:R-:W-:Y:S01]  /*5a60*/  ELECT P0, URZ, PT ;  /* 0x0000000000ff782f */ /* 0x000fe20003800000 */
[----:B------:R-:W-:Y:S02]  /*5a70*/  ULOP3.LUT UP0, UR19, UR29, 0x1, URZ, 0xc0, !UPT ;  /* 0x000000011d137892 */ /* 0x000fe4000f80c0ff */
[----:B------:R-:W-:Y:S01]  /*5a80*/  UIADD3 UR18, UPT, UPT, UR17, 0x60, URZ ;  /* 0x0000006011127890 */ /* 0x000fe2000fffe0ff */
[----:B------:R-:W-:Y:S06]  /*5a90*/  PLOP3.LUT P1, PT, P1, P0, PT, 0xf2, 0x2f ;  /* 0x00000000002f781c */ /* 0x000fec0000f21e72 */
[----:B------:R-:W-:Y:S02]  /*5aa0*/  UMOV UR58, UR18 ;  /* 0x00000012003a7c82 */ /* 0x000fe40008000000 */
[----:B------:R-:W-:Y:S05]  /*5ab0*/  @UP0 UIADD3 UR58, UPT, UPT, UR17, URZ, URZ ;  /* 0x000000ff113a0290 */ /* 0x000fea000fffe0ff */
[----:B------:R-:W-:Y:S05]  /*5ac0*/  @!P1 IADD3 R6, P0, PT, R16, 0x980, RZ ;  /* 0x0000098010069810 */ /* 0x000fea0007f1e0ff */
[----:B-1----:R-:W-:Y:S01]  /*5ad0*/  @!P1 IMAD.X R0, RZ, RZ, R17, P0 ;  /* 0x000000ffff009224 */ /* 0x002fe200000e0611 */
[----:B--2---:R-:W-:Y:S07]  /*5ae0*/  @!P2 BRA `(.L_x_96) ;  /* 0x000000e000a0a947 */ /* 0x004fee0003800000 */
.L_x_246:
[----:B------:R-:W-:Y:S01]  /*5af0*/  @!P1 R2UR UR5, R6 ;  /* 0x00000000060592ca */ /* 0x000fe200000e0000 */
[----:B------:R-:W-:Y:S01]  /*5b00*/  VOTEU.ALL UP0, P1 ;  /* 0x0000000000ff7886 */ /* 0x000fe20000800000 */
[----:B------:R-:W-:Y:S01]  /*5b10*/  @!P1 R2UR UR4, R0 ;  /* 0x00000000000492ca */ /* 0x000fe200000e0000 */
[----:B------:R-:W-:Y:S01]  /*5b20*/  UMOV UR6, 0x0 ;  /* 0x0000000000067882 */ /* 0x000fe20000000000 */
[----:B------:R-:W-:Y:S01]  /*5b30*/  UMOV UR7, 0x10000000 ;  /* 0x1000000000077882 */ /* 0x000fe20000000000 */
[----:B------:R-:W-:Y:S01]  /*5b40*/  UMOV UR60, UR44 ;  /* 0x0000002c003c7c82 */ /* 0x000fe20008000000 */
[----:B------:R-:W-:Y:S01]  /*5b50*/  @!UP0 UIADD3 UR56, UPT, UPT, UR21, 0x200, URZ ;  /* 0x0000020015388890 */ /* 0x000fe2000fffe0ff */
[----:B------:R-:W-:Y:S01]  /*5b60*/  @!P1 IMAD.MOV.U32 R0, RZ, RZ, 0x2000 ;  /* 0x00002000ff009424 */ /* 0x000fe200078e00ff */
[----:B------:R-:W-:Y:S01]  /*5b70*/  @!UP0 UIADD3 UR10, UPT, UPT, UR58, 0x80, URZ ;  /* 0x000000803a0a8890 */ /* 0x000fe2000fffe0ff */
[----:B------:R-:W-:Y:S01]  /*5b80*/  @!P1 IADD3 R6, P0, PT, R16, 0x980, RZ ;  /* 0x0000098010069810 */ /* 0x000fe20007f1e0ff */
[----:B------:R-:W-:Y:S01]  /*5b90*/  @!UP0 UIADD3 UR8, UPT, UPT, UR21, 0x1200, URZ ;  /* 0x0000120015088890 */ /* 0x000fe2000fffe0ff */
[----:B------:R-:W-:Y:S02]  /*5ba0*/  VOTEU.ALL UP0, P1 ;  /* 0x0000000000ff7886 */ /* 0x000fe40000800000 */
[----:B------:R-:W-:Y:S01]  /*5bb0*/  IMAD.U32 R8, RZ, RZ, UR5 ;  /* 0x00000005ff087e24 */ /* 0x000fe2000f8e00ff */
[----:B------:R-:W-:Y:S01]  /*5bc0*/  UMOV UR9, UR57 ;  /* 0x0000003900097c82 */ /* 0x000fe20008000000 */
[----:B-1----:R-:W-:Y:S01]  /*5bd0*/  IMAD.U32 R9, RZ, RZ, UR4 ;  /* 0x00000004ff097e24 */ /* 0x002fe2000f8e00ff */
[----:B------:R-:W-:Y:S01]  /*5be0*/  UMOV UR11, UR59 ;  /* 0x0000003b000b7c82 */ /* 0x000fe20008000000 */
[----:B------:R-:W-:Y:S01]  /*5bf0*/  UMOV UR12, UR44 ;  /* 0x0000002c000c7c82 */ /* 0x000fe20008000000 */
[----:B------:R-:W-:Y:S02]  /*5c00*/  @!P1 R2UR UR4, R8 ;  /* 0x00000000080492ca */ /* 0x000fe400000e0000 */
[----:B------:R-:W-:Y:S11]  /*5c10*/  @!P1 R2UR UR5, R9 ;  /* 0x00000000090592ca */ /* 0x000ff600000e0000 */
[----:B------:R-:W-:Y:S02]  /*5c20*/  @!UPT UIADD3 URZ, UPT, UPT, URZ, URZ, URZ ;  /* 0x000000fffffff290 */ /* 0x000fe4000fffe0ff */
[----:B------:R1:W-:Y:S01]  /*5c30*/  @!UP0 UTMALDG.3D [UR56], [UR4], desc[UR6] ;  /* 0x00000638040085b4 */ /* 0x0003e20008011000 */
[----:B------:R-:W-:Y:S05]  /*5c40*/  VOTEU.ALL UP0, P1 ;  /* 0x0000000000ff7886 */ /* 0x000fea0000800000 */
[----:B------:R1:W-:Y:S01]  /*5c50*/  @!UP0 UTMALDG.3D [UR8], [UR4], desc[UR6] ;  /* 0x00000608040085b4 */ /* 0x0003e20008011000 */
[----:B------:R2:W-:Y:S01]  /*5c60*/  @!P1 SYNCS.ARRIVE.TRANS64.RED.A0TR RZ, [UR21+0xe0], R0 ;  /* 0x0000e000ffff99a7 */ /* 0x0005e20008300415 */
[----:B------:R-:W-:Y:S01]  /*5c70*/  SYNCS.ARRIVE.TRANS64.RED.A1T0 RZ, [UR46], RZ ;  /* 0x000000ffffff79a7 */ /* 0x000fe2000810042e */
[----:B--2---:R-:W-:Y:S01]  /*5c80*/  @!P1 IMAD.X R0, RZ, RZ, R17, P0 ;  /* 0x000000ffff009224 */ /* 0x004fe200000e0611 */
[----:B------:R-:W2:Y:S02]  /*5c90*/  SYNCS.PHASECHK.TRANS64.TRYWAIT P2, [UR21+0x108], R10 ;  /* 0x0001080aff0075a7 */ /* 0x000ea40008041115 */
[----:B-12---:R-:W-:Y:S05]  /*5ca0*/  @!P2 BRA `(.L_x_97) ;  /* 0x000000e00048a947 */ /* 0x006fea0003800000 */
.L_x_248:
        /* <DEDUP_REMOVED lines=10> */
[----:B------:R-:W-:Y:S02]  /*5d50*/  @!UP0 UIADD3 UR10, UPT, UPT, UR58, 0x80, URZ ;  /* 0x000000803a0a8890 */ /* 0x000fe4000fffe0ff */
[----:B------:R-:W-:Y:S01]  /*5d60*/  @!UP0 UIADD3 UR8, UPT, UPT, UR21, 0x3200, URZ ;  /* 0x0000320015088890 */ /* 0x000fe2000fffe0ff */
[----:B------:R-:W-:Y:S01]  /*5d70*/  IMAD.U32 R8, RZ, RZ, UR5 ;  /* 0x00000005ff087e24 */ /* 0x000fe2000f8e00ff */
[----:B------:R-:W-:Y:S01]  /*5d80*/  VOTEU.ALL UP0, P1 ;  /* 0x0000000000ff7886 */ /* 0x000fe20000800000 */
[----:B-1----:R-:W-:Y:S01]  /*5d90*/  IMAD.U32 R9, RZ, RZ, UR4 ;  /* 0x00000004ff097e24 */ /* 0x002fe2000f8e00ff */
[----:B------:R-:W-:Y:S01]  /*5da0*/  UMOV UR52, UR44 ;  /* 0x0000002c00347c82 */ /* 0x000fe20008000000 */
[----:B------:R-:W-:Y:S01]  /*5db0*/  UMOV UR9, UR49 ;  /* 0x0000003100097c82 */ /* 0x000fe20008000000 */
[----:B------:R-:W-:Y:S01]  /*5dc0*/  @!P1 R2UR UR4, R8 ;  /* 0x00000000080492ca */ /* 0x000fe200000e0000 */
[----:B------:R-:W-:Y:S01]  /*5dd0*/  UMOV UR12, UR44 ;  /* 0x0000002c000c7c82 */ /* 0x000fe20008000000 */
[----:B------:R-:W-:Y:S01]  /*5de0*/  @!P1 R2UR UR5, R9 ;  /* 0x00000000090592ca */ /* 0x000fe200000e0000 */
[----:B------:R-:W-:Y:S11]  /*5df0*/  UMOV UR11, UR51 ;  /* 0x00000033000b7c82 */ /* 0x000ff60008000000 */
[----:B------:R-:W-:Y:S01]  /*5e00*/  @!UPT UIADD3 URZ, UPT, UPT, URZ, URZ, URZ ;  /* 0x000000fffffff290 */ /* 0x000fe2000fffe0ff */
        /* <DEDUP_REMOVED lines=8> */
.L_x_250:
[----:B------:R-:W-:Y:S01]  /*5e90*/  @!P1 R2UR UR4, R0 ;  /* 0x00000000000492ca */ /* 0x000fe200000e0000 */
[----:B------:R-:W-:Y:S01]  /*5ea0*/  USHF.L.U32 UR16, UR19, 0x5, URZ ;  /* 0x0000000513107899 */ /* 0x000fe200080006ff */
[----:B------:R-:W-:Y:S01]  /*5eb0*/  @!P1 R2UR UR5, R6 ;  /* 0x00000000060592ca */ /* 0x000fe200000e0000 */
[----:B------:R-:W-:Y:S01]  /*5ec0*/  VOTEU.ALL UP0, P1 ;  /* 0x0000000000ff7886 */ /* 0x000fe20000800000 */
[----:B------:R-:W-:Y:S01]  /*5ed0*/  UMOV UR24, 0x0 ;  /* 0x0000000000187882 */ /* 0x000fe20000000000 */
[----:B------:R-:W-:Y:S01]  /*5ee0*/  UMOV UR25, 0x10000000 ;  /* 0x1000000000197882 */ /* 0x000fe20000000000 */
[----:B------:R-:W-:Y:S01]  /*5ef0*/  UMOV UR43, UR59 ;  /* 0x0000003b002b7c82 */ /* 0x000fe20008000000 */
[----:B------:R-:W-:Y:S01]  /*5f00*/  @!P1 IMAD.MOV.U32 R0, RZ, RZ, 0x2000 ;  /* 0x00002000ff009424 */ /* 0x000fe200078e00ff */
[----:B------:R-:W-:Y:S01]  /*5f10*/  @!UP0 UIADD3 UR40, UPT, UPT, UR21, 0x4200, URZ ;  /* 0x0000420015288890 */ /* 0x000fe2000fffe0ff */
[----:B------:R-:W-:Y:S01]  /*5f20*/  @!P1 IADD3 R6, P0, PT, R16, 0x980, RZ ;  /* 0x0000098010069810 */ /* 0x000fe20007f1e0ff */
[----:B------:R-:W-:Y:S01]  /*5f30*/  @!UP0 UIADD3 UR8, UPT, UPT, UR21, 0x5200, URZ ;  /* 0x0000520015088890 */ /* 0x000fe2000fffe0ff */
[----:B------:R-:W-:Y:S02]  /*5f40*/  UMOV UR9, UR41 ;  /* 0x0000002900097c82 */ /* 0x000fe40008000000 */
[----:B-1----:R-:W-:Y:S01]  /*5f50*/  IMAD.U32 R9, RZ, RZ, UR4 ;  /* 0x00000004ff097e24 */ /* 0x002fe2000f8e00ff */
[----:B------:R-:W-:Y:S01]  /*5f60*/  UIADD3 UR4, UPT, UPT, UR17, -UR16, URZ ;  /* 0x8000001011047290 */ /* 0x000fe2000fffe0ff */
[----:B------:R-:W-:Y:S01]  /*5f70*/  IMAD.U32 R8, RZ, RZ, UR5 ;  /* 0x00000005ff087e24 */ /* 0x000fe2000f8e00ff */
[----:B------:R-:W-:Y:S01]  /*5f80*/  UMOV UR11, UR59 ;  /* 0x0000003b000b7c82 */ /* 0x000fe20008000000 */
[----:B------:R-:W-:Y:S01]  /*5f90*/  UMOV UR12, UR44 ;  /* 0x0000002c000c7c82 */ /* 0x000fe20008000000 */
[----:B------:R-:W-:Y:S01]  /*5fa0*/  @!P1 R2UR UR7, R9 ;  /* 0x00000000090792ca */ /* 0x000fe200000e0000 */
[----:B------:R-:W-:Y:S01]  /*5fb0*/  UIADD3 UR42, UPT, UPT, UR4, 0x40, URZ ;  /* 0x00000040042a7890 */ /* 0x000fe2000fffe0ff */
[----:B------:R-:W-:Y:S01]  /*5fc0*/  @!P1 R2UR UR6, R8 ;  /* 0x00000000080692ca */ /* 0x000fe200000e0000 */
[----:B------:R-:W-:Y:S01]  /*5fd0*/  @!UP0 UIADD3 UR10, UPT, UPT, UR4, 0xc0, URZ ;  /* 0x000000c0040a8890 */ /* 0x000fe2000fffe0ff */
[----:B------:R-:W-:Y:S11]  /*5fe0*/  VOTEU.ALL UP0, P1 ;  /* 0x0000000000ff7886 */ /* 0x000ff60000800000 */
        /* <DEDUP_REMOVED lines=8> */
.L_x_252:
[----:B------:R-:W-:Y:S01]  /*6070*/  @!P1 R2UR UR6, R6 ;  /* 0x00000000060692ca */ /* 0x000fe200000e0000 */
[----:B------:R-:W-:Y:S01]  /*6080*/  VOTEU.ALL UP0, P1 ;  /* 0x0000000000ff7886 */ /* 0x000fe20000800000 */
[----:B------:R-:W-:Y:S01]  /*6090*/  @!P1 R2UR UR5, R0 ;  /* 0x00000000000592ca */ /* 0x000fe200000e0000 */
[----:B------:R-:W-:Y:S01]  /*60a0*/  UMOV UR34, UR42 ;  /* 0x0000002a00227c82 */ /* 0x000fe20008000000 */
[----:B------:R-:W-:Y:S01]  /*60b0*/  UMOV UR36, UR44 ;  /* 0x0000002c00247c82 */ /* 0x000fe20008000000 */
[----:B------:R-:W-:Y:S01]  /*60c0*/  @!P1 IMAD.MOV.U32 R0, RZ, RZ, 0x2000 ;  /* 0x00002000ff009424 */ /* 0x000fe200078e00ff */
[----:B------:R-:W-:Y:S01]  /*60d0*/  @!UP0 UIADD3 UR35, UPT, UPT, UR59, 0x40, URZ ;  /* 0x000000403b238890 */ /* 0x000fe2000fffe0ff */
[----:B-1----:R-:W-:Y:S01]  /*60e0*/  SHF.L.U32 R9, RZ, 0x1f, RZ ;  /* 0x0000001fff097819 */ /* 0x002fe200000006ff */
[----:B------:R-:W-:Y:S01]  /*60f0*/  @!UP0 UIADD3 UR32, UPT, UPT, UR21, 0x6200, URZ ;  /* 0x0000620015208890 */ /* 0x000fe2000fffe0ff */
[----:B------:R-:W-:Y:S01]  /*6100*/  @!P1 IADD3 R8, P0, PT, R16, 0x980, RZ ;  /* 0x0000098010089810 */ /* 0x000fe20007f1e0ff */
[----:B------:R-:W-:Y:S02]  /*6110*/  @!UP0 UIADD3 UR10, UPT, UPT, UR4, 0xc0, URZ ;  /* 0x000000c0040a8890 */ /* 0x000fe4000fffe0ff */
[----:B------:R-:W-:Y:S01]  /*6120*/  @!UP0 UIADD3 UR8, UPT, UPT, UR21, 0x7200, URZ ;  /* 0x0000720015088890 */ /* 0x000fe2000fffe0ff */
[----:B------:R-:W-:Y:S01]  /*6130*/  IMAD.U32 R18, RZ, RZ, UR6 ;  /* 0x00000006ff127e24 */ /* 0x000fe2000f8e00ff */
[----:B------:R-:W-:Y:S01]  /*6140*/  VOTEU.ALL UP0, P1 ;  /* 0x0000000000ff7886 */ /* 0x000fe20000800000 */
[----:B------:R-:W-:Y:S01]  /*6150*/  IMAD.U32 R19, RZ, RZ, UR5 ;  /* 0x00000005ff137e24 */ /* 0x000fe2000f8e00ff */
[----:B------:R-:W-:Y:S01]  /*6160*/  UMOV UR4, 0x0 ;  /* 0x0000000000047882 */ /* 0x000fe20000000000 */
[----:B------:R-:W-:Y:S01]  /*6170*/  UMOV UR5, 0x10000000 ;  /* 0x1000000000057882 */ /* 0x000fe20000000000 */
[----:B------:R-:W-:Y:S01]  /*6180*/  @!P1 R2UR UR6, R18 ;  /* 0x00000000120692ca */ /* 0x000fe200000e0000 */
[----:B------:R-:W-:Y:S01]  /*6190*/  UMOV UR9, UR33 ;  /* 0x0000002100097c82 */ /* 0x000fe20008000000 */
[----:B------:R-:W-:Y:S01]  /*61a0*/  @!P1 R2UR UR7, R19 ;  /* 0x00000000130792ca */ /* 0x000fe200000e0000 */
[----:B------:R-:W-:Y:S01]  /*61b0*/  UMOV UR12, UR44 ;  /* 0x0000002c000c7c82 */ /* 0x000fe20008000000 */
[----:B------:R-:W-:Y:S01]  /*61c0*/  UMOV UR11, UR35 ;  /* 0x00000023000b7c82 */ /* 0x000fe20008000000 */
[----:B------:R-:W-:Y:S10]  /*61d0*/  @!P1 IMAD.X R6, RZ, RZ, R17, P0 ;  /* 0x000000ffff069224 */ /* 0x000ff400000e0611 */
[----:B------:R-:W-:Y:S01]  /*61e0*/  @!UP0 UTMALDG.3D [UR32], [UR6], desc[UR4] ;  /* 0x00000420060085b4 */ /* 0x000fe20008011000 */
[----:B------:R-:W-:Y:S05]  /*61f0*/  VOTEU.ALL UP0, P1 ;  /* 0x0000000000ff7886 */ /* 0x000fea0000800000 */
[----:B------:R1:W-:Y:S01]  /*6200*/  @!UP0 UTMALDG.3D [UR8], [UR6], desc[UR4] ;  /* 0x00000408060085b4 */ /* 0x0003e20008011000 */
[----:B------:R2:W-:Y:S01]  /*6210*/  @!P1 SYNCS.ARRIVE.TRANS64.RED.A0TR RZ, [UR21+0xf8], R0 ;  /* 0x0000f800ffff99a7 */ /* 0x0005e20008300415 */
[----:B------:R-:W-:Y:S01]  /*6220*/  SYNCS.ARRIVE.TRANS64.RED.A1T0 RZ, [UR37], RZ ;  /* 0x000000ffffff79a7 */ /* 0x000fe20008100425 */
[----:B------:R-:W3:Y:S01]  /*6230*/  SYNCS.PHASECHK.TRANS64.TRYWAIT P2, [UR21+0x100], R9 ;  /* 0x00010009ff0075a7 */ /* 0x000ee20008041115 */
[----:B-1----:R-:W-:Y:S01]  /*6240*/  UIADD3 UR4, UPT, UPT, UR17, UR16, URZ ;  /* 0x0000001011047290 */ /* 0x002fe2000fffe0ff */
[----:B--23--:R-:W-:Y:S11]  /*6250*/  @!P2 BRA `(.L_x_100) ;  /* 0x000000dc0024a947 */ /* 0x00cff60003800000 */
.L_x_254:
[----:B------:R-:W-:Y:S01]  /*6260*/  @!P1 R2UR UR6, R8 ;  /* 0x00000000080692ca */ /* 0x000fe200000e0000 */
[----:B------:R-:W-:Y:S01]  /*6270*/  VOTEU.ALL UP0, P1 ;  /* 0x0000000000ff7886 */ /* 0x000fe20000800000 */
[----:B------:R-:W-:Y:S01]  /*6280*/  @!P1 R2UR UR5, R6 ;  /* 0x00000000060592ca */ /* 0x000fe200000e0000 */
[----:B------:R-:W-:Y:S01]  /*6290*/  UIADD3 UR26, UPT, UPT, UR4, 0x20, URZ ;  /* 0x00000020041a7890 */ /* 0x000fe2000fffe0ff */
[----:B-1----:R-:W-:Y:S01]  /*62a0*/  @!P1 IMAD.MOV.U32 R0, RZ, RZ, 0x2000 ;  /* 0x00002000ff009424 */ /* 0x002fe200078e00ff */
[----:B------:R-:W-:Y:S01]  /*62b0*/  UMOV UR30, 0x0 ;  /* 0x00000000001e7882 */ /* 0x000fe20000000000 */
[----:B------:R-:W-:Y:S01]  /*62c0*/  @!UP0 UIADD3 UR24, UPT, UPT, UR21, 0x200, URZ ;  /* 0x0000020015188890 */ /* 0x000fe2000fffe0ff */
[----:B------:R-:W-:Y:S01]  /*62d0*/  @!P1 IADD3 R8, P0, PT, R16, 0x980, RZ ;  /* 0x0000098010089810 */ /* 0x000fe20007f1e0ff */
[----:B------:R-:W-:Y:S02]  /*62e0*/  @!UP0 UIADD3 UR10, UPT, UPT, UR4, 0xa0, URZ ;  /* 0x000000a0040a8890 */ /* 0x000fe4000fffe0ff */
[----:B------:R-:W-:Y:S01]  /*62f0*/  @!UP0 UIADD3 UR8, UPT, UPT, UR21, 0x1200, URZ ;  /* 0x0000120015088890 */ /* 0x000fe2000fffe0ff */
[----:B------:R-:W-:Y:S02]  /*6300*/  VOTEU.ALL UP0, P1 ;  /* 0x0000000000ff7886 */ /* 0x000fe40000800000 */
[----:B------:R-:W-:Y:S01]  /*6310*/  IMAD.U32 R18, RZ, RZ, UR6 ;  /* 0x00000006ff127e24 */ /* 0x000fe2000f8e00ff */
[----:B------:R-:W-:Y:S01]  /*6320*/  UMOV UR31, 0x10000000 ;  /* 0x10000000001f7882 */ /* 0x000fe20000000000 */
[----:B------:R-:W-:Y:S01]  /*6330*/  IMAD.U32 R19, RZ, RZ, UR5 ;  /* 0x00000005ff137e24 */ /* 0x000fe2000f8e00ff */
[----:B------:R-:W-:Y:S01]  /*6340*/  UMOV UR25, UR57 ;  /* 0x0000003900197c82 */ /* 0x000fe20008000000 */
[----:B------:R-:W-:Y:S01]  /*6350*/  UMOV UR27, UR59 ;  /* 0x0000003b001b7c82 */ /* 0x000fe20008000000 */
[----:B------:R-:W-:Y:S01]  /*6360*/  @!P1 R2UR UR6, R18 ;  /* 0x00000000120692ca */ /* 0x000fe200000e0000 */
[----:B------:R-:W-:Y:S01]  /*6370*/  UMOV UR28, UR44 ;  /* 0x0000002c001c7c82 */ /* 0x000fe20008000000 */
[----:B------:R-:W-:Y:S01]  /*6380*/  @!P1 R2UR UR7, R19 ;  /* 0x00000000130792ca */ /* 0x000fe200000e0000 */
[----:B------:R-:W-:Y:S01]  /*6390*/  UMOV UR9, UR57 ;  /* 0x0000003900097c82 */ /* 0x000fe20008000000 */
[----:B------:R-:W-:Y:S01]  /*63a0*/  UMOV UR11, UR59 ;  /* 0x0000003b000b7c82 */ /* 0x000fe20008000000 */
[----:B------:R-:W-:Y:S01]  /*63b0*/  UMOV UR12, UR44 ;  /* 0x0000002c000c7c82 */ /* 0x000fe20008000000 */
[----:B------:R-:W-:Y:S09]  /*63c0*/  @!P1 IMAD.X R6, RZ, RZ, R17, P0 ;  /* 0x000000ffff069224 */ /* 0x000ff200000e0611 */
[----:B------:R1:W-:Y:S01]  /*63d0*/  @!UP0 UTMALDG.3D [UR24], [UR6], desc[UR30] ;  /* 0x00001e18060085b4 */ /* 0x0003e20008011000 */
[----:B------:R-:W-:Y:S05]  /*63e0*/  VOTEU.ALL UP0, P1 ;  /* 0x0000000000ff7886 */ /* 0x000fea0000800000 */
[----:B------:R1:W-:Y:S01]  /*63f0*/  @!UP0 UTMALDG.3D [UR8], [UR6], desc[UR30] ;  /* 0x00001e08060085b4 */ /* 0x0003e20008011000 */
[----:B------:R1:W-:Y:S01]  /*6400*/  @!P1 SYNCS.ARRIVE.TRANS64.RED.A0TR RZ, [UR21+0xe0], R0 ;  /* 0x0000e000ffff99a7 */ /* 0x0003e20008300415 */
[----:B------:R-:W-:Y:S01]  /*6410*/  SYNCS.ARRIVE.TRANS64.RED.A1T0 RZ, [UR46], RZ ;  /* 0x000000ffffff79a7 */ /* 0x000fe2000810042e */
[----:B------:R-:W2:Y:S02]  /*6420*/  SYNCS.PHASECHK.TRANS64.TRYWAIT P2, [UR21+0x108], R9 ;  /* 0x00010809ff0075a7 */ /* 0x000ea40008041115 */
[----:B-12---:R-:W-:Y:S05]  /*6430*/  @!P2 BRA `(.L_x_101) ;  /* 0x000000d800c4a947 */ /* 0x006fea0003800000 */
.L_x_256:
[----:B------:R-:W-:Y:S01]  /*6440*/  @!P1 R2UR UR6, R8 ;  /* 0x00000000080692ca */ /* 0x000fe200000e0000 */
[----:B------:R-:W-:Y:S01]  /*6450*/  VOTEU.ALL UP0, P1 ;  /* 0x0000000000ff7886 */ /* 0x000fe20000800000 */
[----:B------:R-:W-:Y:S01]  /*6460*/  @!P1 R2UR UR5, R6 ;  /* 0x00000000060592ca */ /* 0x000fe200000e0000 */
[----:B------:R-:W-:Y:S01]  /*6470*/  UMOV UR30, 0x0 ;  /* 0x00000000001e7882 */ /* 0x000fe20000000000 */
[----:B------:R-:W-:Y:S01]  /*6480*/  UMOV UR31, 0x10000000 ;  /* 0x10000000001f7882 */ /* 0x000fe20000000000 */
[----:B------:R-:W-:Y:S01]  /*6490*/  UMOV UR25, UR49 ;  /* 0x0000003100197c82 */ /* 0x000fe20008000000 */
[----:B------:R-:W-:Y:S01]  /*64a0*/  @!UP0 UIADD3 UR27, UPT, UPT, UR59, 0x40, URZ ;  /* 0x000000403b1b8890 */ /* 0x000fe2000fffe0ff */
[----:B-1----:R-:W-:Y:S01]  /*64b0*/  @!P1 IMAD.MOV.U32 R0, RZ, RZ, 0x2000 ;  /* 0x00002000ff009424 */ /* 0x002fe200078e00ff */
[----:B------:R-:W-:Y:S01]  /*64c0*/  @!UP0 UIADD3 UR24, UPT, UPT, UR21, 0x2200, URZ ;  /* 0x0000220015188890 */ /* 0x000fe2000fffe0ff */
[----:B------:R-:W-:Y:S01]  /*64d0*/  @!P1 IADD3 R8, P0, PT, R16, 0x980, RZ ;  /* 0x0000098010089810 */ /* 0x000fe20007f1e0ff */
[----:B------:R-:W-:Y:S02]  /*64e0*/  @!UP0 UIADD3 UR10, UPT, UPT, UR4, 0xa0, URZ ;  /* 0x000000a0040a8890 */ /* 0x000fe4000fffe0ff */
[----:B------:R-:W-:Y:S01]  /*64f0*/  @!UP0 UIADD3 UR8, UPT, UPT, UR21, 0x3200, URZ ;  /* 0x0000320015088890 */ /* 0x000fe2000fffe0ff */
[----:B------:R-:W-:Y:S01]  /*6500*/  IMAD.U32 R18, RZ, RZ, UR6 ;  /* 0x00000006ff127e24 */ /* 0x000fe2000f8e00ff */
[----:B------:R-:W-:Y:S01]  /*6510*/  VOTEU.ALL UP0, P1 ;  /* 0x0000000000ff7886 */ /* 0x000fe20000800000 */
[----:B------:R-:W-:Y:S01]  /*6520*/  IMAD.U32 R19, RZ, RZ, UR5 ;  /* 0x00000005ff137e24 */ /* 0x000fe2000f8e00ff */
[----:B------:R-:W-:Y:S01]  /*6530*/  UMOV UR28, UR44 ;  /* 0x0000002c001c7c82 */ /* 0x000fe20008000000 */
[----:B------:R-:W-:Y:S01]  /*6540*/  UMOV UR9, UR49 ;  /* 0x0000003100097c82 */ /* 0x000fe20008000000 */
[----:B------:R-:W-:Y:S01]  /*6550*/  @!P1 R2UR UR6, R18 ;  /* 0x00000000120692ca */ /* 0x000fe200000e0000 */
[----:B------:R-:W-:Y:S01]  /*6560*/  UMOV UR12, UR44 ;  /* 0x0000002c000c7c82 */ /* 0x000fe20008000000 */
[----:B------:R-:W-:Y:S01]  /*6570*/  @!P1 R2UR UR7, R19 ;  /* 0x00000000130792ca */ /* 0x000fe200000e0000 */
[----:B------:R-:W-:Y:S01]  /*6580*/  UMOV UR11, UR27 ;  /* 0x0000001b000b7c82 */ /* 0x000fe20008000000 */
[----:B------:R-:W-:Y:S11]  /*6590*/  @!P1 IMAD.X R6, RZ, RZ, R17, P0 ;  /* 0x000000ffff069224 */ /* 0x000ff600000e0611 */
[----:B------:R1:W-:Y:S01]  /*65a0*/  @!UP0 UTMALDG.3D [UR24], [UR6], desc[UR30] ;  /* 0x00001e18060085b4 */ /* 0x0003e20008011000 */
[----:B------:R-:W-:Y:S05]  /*65b0*/  VOTEU.ALL UP0, P1 ;  /* 0x0000000000ff7886 */ /* 0x000fea0000800000 */
[----:B------:R1:W-:Y:S01]  /*65c0*/  @!UP0 UTMALDG.3D [UR8], [UR6], desc[UR30] ;  /* 0x00001e08060085b4 */ /* 0x0003e20008011000 */
[----:B------:R1:W-:Y:S01]  /*65d0*/  @!P1 SYNCS.ARRIVE.TRANS64.RED.A0TR RZ, [UR21+0xe8], R0 ;  /* 0x0000e800ffff99a7 */ /* 0x0003e20008300415 */
[----:B------:R-:W-:Y:S11]  /*65e0*/  UISETP.NE.AND UP0, UPT, UR19, URZ, UPT ;  /* 0x000000ff1300728c */ /* 0x000ff6000bf05270 */
[----:B------:R-:W-:Y:S01]  /*65f0*/  @!UP0 UIADD3 UR18, UPT, UPT, UR17, URZ, URZ ;  /* 0x000000ff11128290 */ /* 0x000fe2000fffe0ff */
[----:B------:R-:W-:Y:S01]  /*6600*/  SYNCS.ARRIVE.TRANS64.RED.A1T0 RZ, [UR45], RZ ;  /* 0x000000ffffff79a7 */ /* 0x000fe2000810042d */
[----:B------:R-:W2:Y:S02]  /*6610*/  SYNCS.PHASECHK.TRANS64.TRYWAIT P2, [UR21+0x110], R9 ;  /* 0x00011009ff0075a7 */ /* 0x000ea40008041115 */
[----:B-12---:R-:W-:Y:S08]  /*6620*/  @!P2 BRA `(.L_x_102) ;  /* 0x000000d80060a947 */ /* 0x006ff00003800000 */
.L_x_258:
        /* <DEDUP_REMOVED lines=9> */
[----:B------:R-:W-:Y:S01]  /*66c0*/  VIADD R14, R14, 0x1 ;  /* 0x000000010e0e7836 */ /* 0x000fe20000000000 */
[----:B------:R-:W-:Y:S01]  /*66d0*/  @!UP0 UIADD3 UR8, UPT, UPT, UR21, 0x5200, URZ ;  /* 0x0000520015088890 */ /* 0x000fe2000fffe0ff */
[----:B------:R-:W-:Y:S02]  /*66e0*/  VOTEU.ALL UP0, P1 ;  /* 0x0000000000ff7886 */ /* 0x000fe40000800000 */
[----:B------:R-:W-:Y:S01]  /*66f0*/  IMAD.U32 R18, RZ, RZ, UR5 ;  /* 0x00000005ff127e24 */ /* 0x000fe2000f8e00ff */
[----:B------:R-:W-:Y:S01]  /*6700*/  UMOV UR19, UR59 ;  /* 0x0000003b00137c82 */ /* 0x000fe20008000000 */
[----:B------:R-:W-:Y:S01]  /*6710*/  IMAD.U32 R19, RZ, RZ, UR4 ;  /* 0x00000004ff137e24 */ /* 0x000fe2000f8e00ff */
        /* <DEDUP_REMOVED lines=12> */
[----:B------:R-:W2:Y:S02]  /*67e0*/  SYNCS.PHASECHK.TRANS64.TRYWAIT P0, [UR21+0x118], R9 ;  /* 0x00011809ff0075a7 */ /* 0x000ea40008001115 */
[----:B-12---:R-:W-:Y:S05]  /*67f0*/  @!P0 BRA `(.L_x_103) ;  /* 0x000000d800048947 */ /* 0x006fea0003800000 */
.L_x_260:
[----:B------:R-:W-:Y:S01]  /*6800*/  UIADD3 UR29, UPT, UPT, UR29, 0x1, URZ ;  /* 0x000000011d1d7890 */ /* 0x000fe2000fffe0ff */
[----:B------:R-:W-:Y:S01]  /*6810*/  @!P1 IADD3 R6, P0, PT, R16, 0x980, RZ ;  /* 0x0000098010069810 */ /* 0x000fe20007f1e0ff */
[----:B------:R-:W-:Y:S01]  /*6820*/  UPLOP3.LUT UP1, UPT, UPT, UPT, UPT, 0x80, 0x8 ;  /* 0x000000000008789c */ /* 0x000fe20003f2f070 */
[----:B------:R-:W-:Y:S01]  /*6830*/  R2UR UR25, R182 ;  /* 0x00000000b61972ca */ /* 0x000fe200000e0000 */
[----:B------:R-:W-:Y:S01]  /*6840*/  VOTEU.ALL UP0, P1 ;  /* 0x0000000000ff7886 */ /* 0x000fe20000800000 */
[----:B------:R-:W-:Y:S01]  /*6850*/  @!P1 R2UR UR5, R6 ;  /* 0x00000000060592ca */ /* 0x000fe200000e0000 */
[----:B-1----:R-:W-:Y:S01]  /*6860*/  @!P1 IMAD.X R0, RZ, RZ, R17, P0 ;  /* 0x000000ffff009224 */ /* 0x002fe200000e0611 */
[----:B------:R-:W-:Y:S01]  /*6870*/  UMOV UR6, 0x0 ;  /* 0x0000000000067882 */ /* 0x000fe20000000000 */
[----:B------:R-:W-:Y:S01]  /*6880*/  UMOV UR7, 0x10000000 ;  /* 0x1000000000077882 */ /* 0x000fe20000000000 */
[----:B------:R-:W-:Y:S01]  /*6890*/  @!UP0 UIADD3 UR19, UPT, UPT, UR59, 0x40, URZ ;  /* 0x000000403b138890 */ /* 0x000fe2000fffe0ff */
[----:B------:R-:W-:Y:S01]  /*68a0*/  R2UR UR24, R183 ;  /* 0x00000000b71872ca */ /* 0x000fe200000e0000 */
[----:B------:R-:W-:Y:S01]  /*68b0*/  @!UP0 UIADD3 UR16, UPT, UPT, UR21, 0x6200, URZ ;  /* 0x0000620015108890 */ /* 0x000fe2000fffe0ff */
[----:B------:R-:W-:Y:S01]  /*68c0*/  @!P1 R2UR UR4, R0 ;  /* 0x00000000000492ca */ /* 0x000fe200000e0000 */
[----:B------:R-:W-:Y:S01]  /*68d0*/  @!UP0 UIADD3 UR10, UPT, UPT, UR18, 0x80, URZ ;  /* 0x00000080120a8890 */ /* 0x000fe2000fffe0ff */
[----:B------:R-:W-:Y:S01]  /*68e0*/  ISETP.NE.AND P0, PT, R14, 0x2, PT ;  /* 0x000000020e00780c */ /* 0x000fe20003f05270 */
[----:B------:R-:W-:Y:S01]  /*68f0*/  @!UP0 UIADD3 UR8, UPT, UPT, UR21, 0x7200, URZ ;  /* 0x0000720015088890 */ /* 0x000fe2000fffe0ff */
[----:B------:R-:W-:Y:S02]  /*6900*/  VOTEU.ALL UP0, P1 ;  /* 0x0000000000ff7886 */ /* 0x000fe40000800000 */
[----:B------:R-:W-:Y:S01]  /*6910*/  IMAD.U32 R8, RZ, RZ, UR5 ;  /* 0x00000005ff087e24 */ /* 0x000fe2000f8e00ff */
[----:B------:R-:W-:Y:S01]  /*6920*/  UMOV UR17, UR33 ;  /* 0x0000002100117c82 */ /* 0x000fe20008000000 */
[----:B------:R-:W-:Y:S01]  /*6930*/  UMOV UR20, UR44 ;  /* 0x0000002c00147c82 */ /* 0x000fe20008000000 */
[----:B------:R-:W-:Y:S01]  /*6940*/  UMOV UR9, UR33 ;  /* 0x0000002100097c82 */ /* 0x000fe20008000000 */
[----:B------:R-:W-:Y:S01]  /*6950*/  UMOV UR12, UR44 ;  /* 0x0000002c000c7c82 */ /* 0x000fe20008000000 */
[----:B------:R-:W-:Y:S01]  /*6960*/  UMOV UR11, UR19 ;  /* 0x00000013000b7c82 */ /* 0x000fe20008000000 */
[----:B------:R-:W-:Y:S01]  /*6970*/  SEL R0, RZ, 0x1, P0 ;  /* 0x00000001ff007807 */ /* 0x000fe20000000000 */
[----:B------:R-:W-:Y:S01]  /*6980*/  IMAD.U32 R9, RZ, RZ, UR4 ;  /* 0x00000004ff097e24 */ /* 0x000fe2000f8e00ff */
[----:B------:R-:W-:Y:S01]  /*6990*/  @!P1 R2UR UR4, R8 ;  /* 0x00000000080492ca */ /* 0x000fe200000e0000 */
[----:B------:R-:W-:Y:S01]  /*69a0*/  UMOV UR44, UR47 ;  /* 0x0000002f002c7c82 */ /* 0x000fe20008000000 */
[----:B------:R-:W-:Y:S02]  /*69b0*/  LOP3.LUT R13, R13, R0, RZ, 0x3c, !PT ;  /* 0x000000000d0d7212 */ /* 0x000fe400078e3cff */
[----:B------:R-:W-:Y:S02]  /*69c0*/  @!P1 R2UR UR5, R9 ;  /* 0x00000000090592ca */ /* 0x000fe400000e0000 */
[----:B------:R-:W-:Y:S11]  /*69d0*/  SEL R14, R14, RZ, P0 ;  /* 0x000000ff0e0e7207 */ /* 0x000ff60000000000 */
[----:B------:R1:W-:Y:S01]  /*69e0*/  @!UP0 UTMALDG.3D [UR16], [UR4], desc[UR6] ;  /* 0x00000610040085b4 */ /* 0x0003e20008011000 */
[----:B------:R-:W-:Y:S05]  /*69f0*/  VOTEU.ALL UP0, P1 ;  /* 0x0000000000ff7886 */ /* 0x000fea0000800000 */
[----:B------:R2:W-:Y:S01]  /*6a00*/  @!UP0 UTMALDG.3D [UR8], [UR4], desc[UR6] ;  /* 0x00000608040085b4 */ /* 0x0005e20008011000 */
[----:B------:R2:W-:Y:S01]  /*6a10*/  @!P1 SYNCS.ARRIVE.TRANS64.RED.A0TR RZ, [UR21+0xf8], R7 ;  /* 0x0000f807ffff99a7 */ /* 0x0005e20008300415 */
[----:B------:R-:W-:Y:S01]  /*6a20*/  SYNCS.ARRIVE.TRANS64.RED.A1T0 RZ, [UR37], RZ ;  /* 0x000000ffffff79a7 */ /* 0x000fe20008100425 */
[----:B-1----:R-:W-:Y:S02]  /*6a30*/  UIADD3 UR20, UPT, UPT, UR13, UR25, URZ ;  /* 0x000000190d147290 */ /* 0x002fe4000fffe0ff */
[----:B------:R-:W-:Y:S01]  /*6a40*/  UIADD3 UR19, UPT, UPT, UR14, UR24, URZ ;  /* 0x000000180e137290 */ /* 0x000fe2000fffe0ff */
[----:B------:R-:W-:Y:S11]  /*6a50*/  BRA.U UP2, `(.L_x_104) ;  /* 0xffffffe902107547 */ /* 0x000ff6000b83ffff */
[----:B------:R-:W1:Y:S02]  /*6a60*/  SYNCS.PHASECHK.TRANS64.TRYWAIT P0, [UR21+0x100], R10 ;  /* 0x0001000aff0075a7 */ /* 0x000e640008001115 */
[----:B-1----:R-:W-:Y:S05]  /*6a70*/  @!P0 BRA `(.L_x_105) ;  /* 0x000000d4007c8947 */ /* 0x002fea0003800000 */
.L_x_262:
[----:B------:R-:W3:Y:S02]  /*6a80*/  SYNCS.PHASECHK.TRANS64.TRYWAIT P0, [UR21+0x108], R10 ;  /* 0x0001080aff0075a7 */ /* 0x000ee40008001115 */
[----:B---3--:R-:W-:Y:S05]  /*6a90*/  @!P0 BRA `(.L_x_106) ;  /* 0x000000d4008c8947 */ /* 0x008fea0003800000 */
.L_x_264:
[----:B------:R-:W3:Y:S01]  /*6aa0*/  SYNCS.PHASECHK.TRANS64.TRYWAIT P0, [UR21+0x110], R10 ;  /* 0x0001100aff0075a7 */ /* 0x000ee20008001115 */
[----:B------:R-:W-:Y:S01]  /*6ab0*/  HFMA2 R0, -RZ, RZ, 0, 5.9604644775390625e-08 ;  /* 0x00000001ff007431 */ /* 0x000fe200000001ff */
[----:B---3--:R-:W-:Y:S06]  /*6ac0*/  @!P0 BRA `(.L_x_107) ;  /* 0x000000d400988947 */ /* 0x008fec0003800000 */
.L_x_266:
[----:B------:R-:W-:Y:S02]  /*6ad0*/  MOV R2, UR21 ;  /* 0x0000001500027c02 */ /* 0x000fe40008000f00 */
[----:B-1----:R-:W-:-:S07]  /*6ae0*/  SHF.L.U32 R3, R0, 0x1f, RZ ;  /* 0x0000001f00037819 */ /* 0x002fce00000006ff */
.L_x_108:
[----:B-1----:R1:W3:Y:S02]  /*6af0*/  SYNCS.PHASECHK.TRANS64.TRYWAIT P0, [R2+URZ+0x118], R3 ;  /* 0x00011803020075a7 */ /* 0x0022e400080011ff */
[----:B---3--:R-:W-:Y:S05]  /*6b00*/  @!P0 NANOSLEEP.SYNCS 0x989680 ;  /* 0x009896800000895d */ /* 0x008fea0003900000 */
[----:B------:R-:W3:Y:S02]  /*6b10*/  @!P0 SYNCS.PHASECHK.TRANS64 P0, [R2+URZ+0x118], R3 ;  /* 0x00011803020085a7 */ /* 0x000ee400080010ff */
[----:B--23--:R-:W-:Y:S05]  /*6b20*/  @P0 EXIT ;  /* 0x000000000000094d */ /* 0x00cfea0003800000 */
[----:B------:R-:W-:Y:S05]  /*6b30*/  BRA `(.L_x_108) ;  /* 0xfffffffc00ec7947 */ /* 0x000fea000383ffff */
.L_x_89:
[----:B------:R-:W-:-:S06]  /*6b40*/  UISETP.GE.AND UP0, UPT, UR21, 0x4, UPT ;  /* 0x000000041500788c */ /* 0x000fcc000bf06270 */
[----:B------:R-:W-:-:S13]  /*6b50*/  PLOP3.LUT P0, PT, PT, PT, UP0, 0x80, 0x8 ;  /* 0x000000000008781c */ /* 0x000fda0003f0f008 */
[----:B------:R-:W-:Y:S05]  /*6b60*/  @!P0 EXIT ;  /* 0x000000000000894d */ /* 0x000fea0003800000 */
[----:B------:R-:W1:Y:S08]  /*6b70*/  S2UR UR4, SR_CgaCtaId ;  /* 0x00000000000479c3 */ /* 0x000e700000008800 */
[----:B------:R-:W-:Y:S01]  /*6b80*/  BAR.SYNC.DEFER_BLOCKING 0x6, 0xa0 ;  /* 0x0182800000007b1d */ /* 0x000fe20000010000 */
[C---:B------:R-:W-:Y:S01]  /*6b90*/  IMAD.SHL.U32 R5, R187.reuse, 0x20, RZ ;  /* 0x00000020bb057824 */ /* 0x040fe200078e00ff */
[----:B------:R-:W-:Y:S01]  /*6ba0*/  LOP3.LUT R188, R187, 0x2, RZ, 0xc0, !PT ;  /* 0x00000002bbbc7812 */ /* 0x000fe200078ec0ff */
[----:B------:R-:W-:-:S02]  /*6bb0*/  IMAD.SHL.U32 R191, R181, 0x400, RZ ;  /* 0x00000400b5bf7824 */ /* 0x000fc400078e00ff */
[----:B------:R-:W-:Y:S02]  /*6bc0*/  HFMA2 R189, -RZ, RZ, 0, 0 ;  /* 0x00000000ffbd7431 */ /* 0x000fe400000001ff */
[----:B------:R-:W-:Y:S01]  /*6bd0*/  IMAD.SHL.U32 R2, R187, 0x4, RZ ;  /* 0x00000004bb027824 */ /* 0x000fe200078e00ff */
[----:B------:R-:W-:Y:S01]  /*6be0*/  UMOV UR45, 0x400 ;  /* 0x00000400002d7882 */ /* 0x000fe20000000000 */
[----:B------:R-:W2:Y:S01]  /*6bf0*/  LDC.64 R176, c[0x0][0xc88] ;  /* 0x00032200ffb07b82 */ /* 0x000ea20000000a00 */
[----:B------:R-:W-:Y:S01]  /*6c00*/  LOP3.LUT R6, R5, 0x320, RZ, 0xc0, !PT ;  /* 0x0000032005067812 */ /* 0x000fe200078ec0ff */
[----:B------:R-:W-:Y:S01]  /*6c10*/  IMAD.U32 R4, R187, 0x10000, RZ ;  /* 0x00010000bb047824 */ /* 0x000fe200078e00ff */
[----:B------:R-:W-:Y:S01]  /*6c20*/  LOP3.LUT R5, R5, 0xc0, RZ, 0xc0, !PT ;  /* 0x000000c005057812 */ /* 0x000fe200078ec0ff */
[----:B------:R-:W-:Y:S01]  /*6c30*/  IMAD.MOV.U32 R186, RZ, RZ, RZ ;  /* 0x000000ffffba7224 */ /* 0x000fe200078e00ff */
[----:B------:R-:W-:Y:S01]  /*6c40*/  LOP3.LUT R191, R6, 0x400, R191, 0xf8, !PT ;  /* 0x0000040006bf7812 */ /* 0x000fe200078ef8bf */
[----:B------:R-:W-:Y:S01]  /*6c50*/  IMAD.MOV R188, RZ, RZ, -R188 ;  /* 0x000000ffffbc7224 */ /* 0x000fe200078e0abc */
[----:B------:R-:W-:Y:S01]  /*6c60*/  LOP3.LUT R6, R5, 0x18, R2, 0xf8, !PT ;  /* 0x0000001805067812 */ /* 0x000fe200078ef802 */
[----:B------:R-:W3:Y:S01]  /*6c70*/  LDC.64 R178, c[0x0][0xc90] ;  /* 0x00032400ffb27b82 */ /* 0x000ee20000000a00 */
[----:B------:R-:W-:Y:S01]  /*6c80*/  LOP3.LUT R187, R187, 0x4, RZ, 0xc0, !PT ;  /* 0x00000004bbbb7812 */ /* 0x000fe200078ec0ff */
[----:B------:R-:W4:Y:S01]  /*6c90*/  LDCU UR63, c[0x0][0x370] ;  /* 0x00006e00ff3f77ac */ /* 0x000f220008000800 */
[----:B------:R-:W-:-:S02]  /*6ca0*/  LOP3.LUT R2, R4, 0x200000, RZ, 0xc0, !PT ;  /* 0x0020000004027812 */ /* 0x000fc400078ec0ff */
[----:B------:R-:W-:Y:S01]  /*6cb0*/  LOP3.LUT R191, R191, R6, RZ, 0xfc, !PT ;  /* 0x00000006bfbf7212 */ /* 0x000fe200078efcff */
[----:B------:R-:W2:Y:S01]  /*6cc0*/  LDCU.64 UR54, c[0x0][0x348] ;  /* 0x00006900ff3677ac */ /* 0x000ea20008000a00 */
[----:B------:R-:W-:Y:S01]  /*6cd0*/  IADD3 R190, PT, PT, -R187, 0x2, RZ ;  /* 0x00000002bbbe7810 */ /* 0x000fe20007ffe1ff */
[----:B------:R-:W2:Y:S01]  /*6ce0*/  LDC.64 R174, c[0x0][0xcb0] ;  /* 0x00032c00ffae7b82 */ /* 0x000ea20000000a00 */
[----:B------:R-:W-:Y:S01]  /*6cf0*/  LOP3.LUT R192, R181, 0x3, RZ, 0xc0, !PT ;  /* 0x00000003b5c07812 */ /* 0x000fe200078ec0ff */
[----:B-1----:R-:W-:Y:S01]  /*6d00*/  ULEA UR45, UR4, UR45, 0x18 ;  /* 0x0000002d042d7291 */ /* 0x002fe2000f8ec0ff */
[----:B------:R-:W-:Y:S01]  /*6d10*/  IMAD.MOV R187, RZ, RZ, -R187 ;  /* 0x000000ffffbb7224 */ /* 0x000fe200078e0abb */
[----:B------:R-:W-:Y:S01]  /*6d20*/  SHF.L.U32 R190, R190, 0x4, RZ ;  /* 0x00000004bebe7819 */ /* 0x000fe200000006ff */
[----:B------:R-:W1:Y:S03]  /*6d30*/  LDCU UR42, c[0x0][0xf0c] ;  /* 0x0001e180ff2a77ac */ /* 0x000e660008000800 */
[----:B------:R-:W1:Y:S01]  /*6d40*/  LDC.64 R172, c[0x0][0xca8] ;  /* 0x00032a00ffac7b82 */ /* 0x000e620000000a00 */
[----:B------:R-:W-:-:S02]  /*6d50*/  UIADD3 UR4, UPT, UPT, UR45, 0x200, URZ ;  /* 0x000002002d047890 */ /* 0x000fc4000fffe0ff */
[----:B------:R-:W4:Y:S01]  /*6d60*/  LDS R3, [UR45+0x1b0] ;  /* 0x0001b02dff037984 */ /* 0x000f220008000800 */
[----:B------:R-:W1:Y:S03]  /*6d70*/  LDCU UR38, c[0x0][0xf30] ;  /* 0x0001e600ff2677ac */ /* 0x000e660008000800 */
[----:B------:R-:W-:Y:S01]  /*6d80*/  IMAD.U32 R184, RZ, RZ, UR4 ;  /* 0x00000004ffb87e24 */ /* 0x000fe2000f8e00ff */
[----:B------:R-:W1:Y:S03]  /*6d90*/  LDCU.64 UR60, c[0x0][0xc88] ;  /* 0x00019100ff3c77ac */ /* 0x000e660008000a00 */
[----:B------:R-:W-:Y:S01]  /*6da0*/  IMAD R191, R191, 0x2, R184 ;  /* 0x00000002bfbf7824 */ /* 0x000fe200078e02b8 */
[----:B------:R-:W1:Y:S01]  /*6db0*/  LDCU.64 UR40, c[0x0][0xf28] ;  /* 0x0001e500ff2877ac */ /* 0x000e620008000a00 */
[----:B------:R-:W1:Y:S01]  /*6dc0*/  LDCU.128 UR56, c[0x0][0xf10] ;  /* 0x0001e200ff3877ac */ /* 0x000e620008000c00 */
[----:B------:R-:W1:Y:S01]  /*6dd0*/  LDCU UR62, c[0x0][0x374] ;  /* 0x00006e80ff3e77ac */ /* 0x000e620008000800 */
[----:B------:R-:W-:Y:S01]  /*6de0*/  UMOV UR43, URZ ;  /* 0x000000ff002b7c82 */ /* 0x000fe20008000000 */
[----:B------:R-:W-:Y:S01]  /*6df0*/  UMOV UR53, URZ ;  /* 0x000000ff00357c82 */ /* 0x000fe20008000000 */
[----:B------:R-:W-:Y:S01]  /*6e00*/  UMOV UR47, URZ ;  /* 0x000000ff002f7c82 */ /* 0x000fe20008000000 */
[----:B--234-:R-:W-:-:S07]  /*6e10*/  IMAD.IADD R2, R3, 0x1, R2 ;  /* 0x0000000103027824 */ /* 0x01cfce00078e0202 */
.L_x_200:
[C---:B------:R-:W-:Y:S02]  /*6e20*/  LEA R0, R186.reuse, UR45, 0x3 ;  /* 0x0000002dba007c11 */ /* 0x040fe4000f8e18ff */
[----:B------:R-:W-:Y:S02]  /*6e30*/  SHF.L.U32 R3, R189, 0x1f, RZ ;  /* 0x0000001fbd037819 */ /* 0x000fe400000006ff */
[----:B--2---:R-:W-:Y:S02]  /*6e40*/  LEA R5, R186, UR45, 0x4 ;  /* 0x0000002dba057c11 */ /* 0x004fe4000f8e20ff */
[----:B------:R-:W2:Y:S02]  /*6e50*/  SYNCS.PHASECHK.TRANS64.TRYWAIT P0, [R0+URZ+0x130], R3 ;  /* 0x00013003000075a7 */ /* 0x000ea400080011ff */
[----:B--2---:R-:W-:Y:S05]  /*6e60*/  @!P0 BRA `(.L_x_109) ;  /* 0x000000d000c88947 */ /* 0x004fea0003800000 */
.L_x_267:
[----:B------:R-:W-:Y:S01]  /*6e70*/  R2UR UR7, R193 ;  /* 0x00000000c10772ca */ /* 0x000fe200000e0000 */
[----:B------:R-:W3:Y:S01]  /*6e80*/  LDS.128 R4, [R5+0x190] ;  /* 0x0001900005047984 */ /* 0x000ee20000000c00 */
[----:B--2---:R-:W-:Y:S01]  /*6e90*/  VIADD R0, R0, 0x140 ;  /* 0x0000014000007836 */ /* 0x004fe20000000000 */
[----:B------:R-:W-:Y:S04]  /*6ea0*/  UISETP.GE.AND UP0, UPT, UR39, 0x1, UPT ;  /* 0x000000012700788c */ /* 0x000fe8000bf06270 */
[----:B------:R-:W-:Y:S01]  /*6eb0*/  PRMT R0, RZ, 0x654, R0 ;  /* 0x00000654ff007816 */ /* 0x000fe20000000000 */
[----:B------:R-:W-:Y:S01]  /*6ec0*/  @!PT LDS RZ, [RZ] ;  /* 0x00000000fffff984 */ /* 0x000fe20000000800 */
[----:B------:R-:W-:Y:S01]  /*6ed0*/  @!PT LDS RZ, [RZ] ;  /* 0x00000000fffff984 */ /* 0x000fe20000000800 */
[----:B------:R-:W-:Y:S01]  /*6ee0*/  @!PT LDS RZ, [RZ] ;  /* 0x00000000fffff984 */ /* 0x000fe20000000800 */
[----:B------:R-:W-:Y:S01]  /*6ef0*/  @!PT LDS RZ, [RZ] ;  /* 0x00000000fffff984 */ /* 0x000fe20000000800 */
[----:B------:R2:W-:Y:S06]  /*6f00*/  MEMBAR.ALL.CTA ;  /* 0x0000000000007992 */ /* 0x0005ec0000008000 */
[----:B--2---:R-:W2:Y:S02]  /*6f10*/  FENCE.VIEW.ASYNC.S ;  /* 0x00000000000073c6 */ /* 0x004ea40000000000 */
[----:B--2---:R2:W-:Y:S01]  /*6f20*/  SYNCS.ARRIVE.TRANS64.RED.A1T0 RZ, [R0+URZ], RZ ;  /* 0x000000ff00ff79a7 */ /* 0x0045e200081004ff */
[----:B---3--:R-:W-:Y:S11]  /*6f30*/  LOP3.LUT P0, RZ, R6, 0x1, RZ, 0xc0, !PT ;  /* 0x0000000106ff7812 */ /* 0x008ff6000780c0ff */
[----:B------:R-:W-:Y:S02]  /*6f40*/  @!UPT UIADD3 URZ, UPT, UPT, URZ, URZ, URZ ;  /* 0x000000fffffff290 */ /* 0x000fe4000fffe0ff */
[----:B------:R-:W-:Y:S01]  /*6f50*/  VOTEU.ANY UP1, P0 ;  /* 0x0000000000ff7886 */ /* 0x000fe20000020100 */
[----:B------:R-:W-:Y:S01]  /*6f60*/  PLOP3.LUT P0, PT, PT, PT, UP1, 0x80, 0x8 ;  /* 0x000000000008781c */ /* 0x000fe20003f0f018 */
[----:B------:R-:W-:Y:S06]  /*6f70*/  UP2UR UR4, UPR, URZ, 0x2 ;  /* 0x00000002ff047883 */ /* 0x000fec0008000000 */
[----:B------:R-:W-:Y:S06]  /*6f80*/  IMAD.U32 R194, RZ, RZ, UR4 ;  /* 0x00000004ffc27e24 */ /* 0x000fec000f8e00ff */
[----:B------:R-:W-:Y:S02]  /*6f90*/  @P0 SHF.R.U32.HI R3, RZ, 0x10, R5 ;  /* 0x00000010ff030819 */ /* 0x000fe40000011605 */
[----:B------:R-:W-:Y:S02]  /*6fa0*/  @P0 MOV R8, R4 ;  /* 0x0000000400080202 */ /* 0x000fe40000000f00 */
[----:B------:R-:W-:Y:S02]  /*6fb0*/  @P0 R2UR UR4, R3 ;  /* 0x00000000030402ca */ /* 0x000fe400000e0000 */
[----:B------:R-:W-:Y:S02]  /*6fc0*/  @P0 LOP3.LUT R4, R5, 0xffff, RZ, 0xc0, !PT ;  /* 0x0000ffff05040812 */ /* 0x000fe400078ec0ff */
[----:B------:R-:W-:Y:S02]  /*6fd0*/  @P0 R2UR UR6, R8 ;  /* 0x00000000080602ca */ /* 0x000fe400000e0000 */
[----:B------:R-:W-:Y:S07]  /*6fe0*/  @P0 R2UR UR5, R4 ;  /* 0x00000000040502ca */ /* 0x000fee00000e0000 */
[----:B------:R-:W-:Y:S02]  /*6ff0*/  @UP1 UMOV UR7, UR4 ;  /* 0x0000000400071c82 */ /* 0x000fe40008000000 */
[----:B------:R-:W-:Y:S02]  /*7000*/  IMAD.U32 R193, RZ, RZ, UR7 ;  /* 0x00000007ffc17e24 */ /* 0x000fe4000f8e00ff */
[----:B------:R-:W-:Y:S02]  /*7010*/  @UP1 UMOV UR37, UR6 ;  /* 0x0000000600251c82 */ /* 0x000fe40008000000 */
[----:B------:R-:W-:Y:S01]  /*7020*/  @UP1 UMOV UR36, UR5 ;  /* 0x0000000500241c82 */ /* 0x000fe20008000000 */
[----:B--2---:R-:W-:Y:S05]  /*7030*/  BRA.U !UP0, `(.L_x_110) ;  /* 0x0000000108cc7547 */ /* 0x004fea000b800000 */
[----:B------:R-:W2:Y:S01]  /*7040*/  LDCU UR12, c[0x0][0xf20] ;  /* 0x0001e400ff0c77ac */ /* 0x000ea20008000800 */
[----:B-1----:R-:W-:Y:S02]  /*7050*/  UIMAD.WIDE.U32 UR4, UR62, UR59, URZ ;  /* 0x0000003b3e0472a5 */ /* 0x002fe4000f8e00ff */
[----:B------:R-:W-:Y:S02]  /*7060*/  UIMAD.WIDE.U32 UR6, UR63, UR56, URZ ;  /* 0x000000383f0672a5 */ /* 0x000fe4000f8e00ff */
[----:B------:R-:W-:Y:S02]  /*7070*/  UISETP.NE.AND UP0, UPT, UR58, 0x1, UPT ;  /* 0x000000013a00788c */ /* 0x000fe4000bf05270 */
[----:B------:R-:W-:Y:S02]  /*7080*/  UIMAD.WIDE.U32 UR8, UR36, UR59, URZ ;  /* 0x0000003b240872a5 */ /* 0x000fe4000f8e00ff */
[----:B------:R-:W-:Y:S02]  /*7090*/  UISETP.NE.AND UP1, UPT, UR42, 0x1, UPT ;  /* 0x000000012a00788c */ /* 0x000fe4000bf25270 */
[----:B------:R-:W-:Y:S02]  /*70a0*/  UIMAD.WIDE.U32 UR10, UR37, UR56, URZ ;  /* 0x00000038250a72a5 */ /* 0x000fe4000f8e00ff */
[----:B------:R-:W-:Y:S01]  /*70b0*/  UISETP.NE.AND UP2, UPT, UR39, 0x1, UPT ;  /* 0x000000012700788c */ /* 0x000fe2000bf45270 */
[----:B------:R-:W-:Y:S02]  /*70c0*/  UMOV UR4, UR5 ;  /* 0x0000000500047c82 */ /* 0x000fe40008000000 */
[----:B--2---:R-:W-:Y:S03]  /*70d0*/  USHF.R.U32.HI UR5, URZ, UR12, UR4 ;  /* 0x0000000cff057299 */ /* 0x004fe60008011604 */
[----:B------:R-:W-:Y:S02]  /*70e0*/  UMOV UR4, UR7 ;  /* 0x0000000700047c82 */ /* 0x000fe40008000000 */
[----:B------:R-:W-:Y:S02]  /*70f0*/  USHF.R.U32.HI UR7, URZ, UR57, UR4 ;  /* 0x00000039ff077299 */ /* 0x000fe40008011604 */
[----:B------:R-:W-:Y:S02]  /*7100*/  USEL UR4, UR62, UR5, !UP0 ;  /* 0x000000053e047287 */ /* 0x000fe4000c000000 */
[----:B------:R-:W-:Y:S01]  /*7110*/  USEL UR7, UR63, UR7, !UP1 ;  /* 0x000000073f077287 */ /* 0x000fe2000c800000 */
[----:B------:R-:W-:Y:S01]  /*7120*/  UMOV UR5, UR9 ;  /* 0x0000000900057c82 */ /* 0x000fe20008000000 */
[----:B------:R-:W-:Y:S02]  /*7130*/  UIMAD.WIDE.U32 UR8, UR4, UR40, URZ ;  /* 0x00000028040872a5 */ /* 0x000fe4000f8e00ff */
[----:B------:R-:W-:Y:S03]  /*7140*/  USHF.R.U32.HI UR6, URZ, UR12, UR5 ;  /* 0x0000000cff067299 */ /* 0x000fe60008011605 */
[----:B------:R-:W-:Y:S01]  /*7150*/  UMOV UR5, UR11 ;  /* 0x0000000b00057c82 */ /* 0x000fe20008000000 */
[----:B------:R-:W-:Y:S02]  /*7160*/  UIMAD.WIDE.U32 UR10, UR7, UR40, URZ ;  /* 0x00000028070a72a5 */ /* 0x000fe4000f8e00ff */
[----:B------:R-:W-:Y:S02]  /*7170*/  USEL UR6, UR36, UR6, !UP0 ;  /* 0x0000000624067287 */ /* 0x000fe4000c000000 */
[----:B------:R-:W-:Y:S01]  /*7180*/  USHF.R.U32.HI UR5, URZ, UR57, UR5 ;  /* 0x00000039ff057299 */ /* 0x000fe20008011605 */
[----:B------:R-:W-:Y:S02]  /*7190*/  UMOV UR8, UR9 ;  /* 0x0000000900087c82 */ /* 0x000fe40008000000 */
[----:B------:R-:W-:Y:S01]  /*71a0*/  UMOV UR10, UR11 ;  /* 0x0000000b000a7c82 */ /* 0x000fe20008000000 */
[----:B------:R-:W-:Y:S02]  /*71b0*/  @UP2 USHF.R.U32.HI UR4, URZ, UR41, UR8 ;  /* 0x00000029ff042299 */ /* 0x000fe40008011608 */
[----:B------:R-:W-:Y:S02]  /*71c0*/  @UP2 USHF.R.U32.HI UR7, URZ, UR41, UR10 ;  /* 0x00000029ff072299 */ /* 0x000fe4000801160a */
[----:B------:R-:W-:Y:S02]  /*71d0*/  UIMAD UR4, UR39, UR4, URZ ;  /* 0x00000004270472a4 */ /* 0x000fe4000f8e02ff */
        /* <DEDUP_REMOVED lines=8> */
[----:B------:R-:W-:Y:S02]  /*7260*/  USEL UR11, UR6, UR4, !UP2 ;  /* 0x00000004060b7287 */ /* 0x000fe4000d000000 */
[----:B------:R-:W-:Y:S02]  /*7270*/  UIADD3 UR8, UPT, UPT, -UR5, URZ, URZ ;  /* 0x000000ff05087290 */ /* 0x000fe4000fffe1ff */
[----:B------:R-:W-:Y:S01]  /*7280*/  UIADD3 UR10, UPT, UPT, -UR11, URZ, URZ ;  /* 0x000000ff0b0a7290 */ /* 0x000fe2000fffe1ff */
[----:B------:R-:W-:Y:S01]  /*7290*/  @!UP0 UMOV UR4, UR9 ;  /* 0x0000000900048c82 */ /* 0x000fe20008000000 */
[----:B------:R-:W-:Y:S02]  /*72a0*/  UIADD3 UR9, UPT, UPT, -UR6, URZ, URZ ;  /* 0x000000ff06097290 */ /* 0x000fe4000fffe1ff */
[----:B------:R-:W-:Y:S02]  /*72b0*/  @!UP0 USHF.R.U32.HI UR4, URZ, UR41, UR4 ;  /* 0x00000029ff048299 */ /* 0x000fe40008011604 */
[----:B------:R-:W-:Y:S02]  /*72c0*/  UIMAD UR10, UR39, UR10, UR6 ;  /* 0x0000000a270a72a4 */ /* 0x000fe4000f8e0206 */
[----:B------:R-:W-:Y:S04]  /*72d0*/  @!UP0 USEL UR4, UR5, UR4, !UP2 ;  /* 0x0000000405048287 */ /* 0x000fe8000d000000 */
[----:B------:R-:W-:Y:S02]  /*72e0*/  @!UP0 UIMAD UR10, UR7, UR10, UR4 ;  /* 0x0000000a070a82a4 */ /* 0x000fe4000f8e0204 */
[----:B------:R-:W-:Y:S02]  /*72f0*/  @!UP0 UIADD3 UR11, UPT, UPT, UR11, -UR4, URZ ;  /* 0x800000040b0b8290 */ /* 0x000fe4000fffe0ff */
[----:B------:R-:W-:Y:S02]  /*7300*/  UIMAD UR7, UR42, UR8, UR37 ;  /* 0x000000082a0772a4 */ /* 0x000fe4000f8e0225 */
[----:B------:R-:W-:Y:S02]  /*7310*/  @!UP0 UIMAD UR6, UR11, UR39, UR5 ;  /* 0x000000270b0682a4 */ /* 0x000fe4000f8e0205 */
[----:B------:R-:W-:Y:S01]  /*7320*/  UIMAD UR4, UR58, UR9, UR36 ;  /* 0x000000093a0472a4 */ /* 0x000fe2000f8e0224 */
[----:B------:R-:W-:Y:S02]  /*7330*/  @!UP0 UMOV UR5, UR10 ;  /* 0x0000000a00058c82 */ /* 0x000fe40008000000 */
[----:B------:R-:W-:Y:S02]  /*7340*/  UIMAD UR37, UR5, UR42, UR7 ;  /* 0x0000002a052572a4 */ /* 0x000fe4000f8e0207 */
[----:B------:R-:W-:Y:S11]  /*7350*/  UIMAD UR36, UR6, UR58, UR4 ;  /* 0x0000003a062472a4 */ /* 0x000ff6000f8e0204 */
[----:B------:R-:W-:Y:S01]  /*7360*/  @!UPT UIADD3 URZ, UPT, UPT, URZ, URZ, URZ ;  /* 0x000000fffffff290 */ /* 0x000fe2000fffe0ff */
.L_x_110:
[----:B-1----:R-:W-:Y:S01]  /*7370*/  UISETP.NE.AND UP0, UPT, UR38, 0x1, UPT ;  /* 0x000000012600788c */ /* 0x002fe2000bf05270 */
[----:B------:R-:W-:Y:S01]  /*7380*/  LOP3.LUT P0, RZ, R184, 0x1b0, RZ, 0xc0, !PT ;  /* 0x000001b0b8ff7812 */ /* 0x000fe2000780c0ff */
[----:B------:R-:W-:Y:S01]  /*7390*/  USHF.L.U32 UR50, UR19, 0x7, URZ ;  /* 0x0000000713327899 */ /* 0x000fe200080006ff */
[----:B------:R-:W-:Y:S01]  /*73a0*/  BSSY.RECONVERGENT B6, `(.L_x_111) ;  /* 0x0000034000067945 */ /* 0x000fe20003800200 */
[----:B------:R-:W-:Y:S01]  /*73b0*/  USHF.L.U32 UR52, UR20, 0x8, URZ ;  /* 0x0000000814347899 */ /* 0x000fe200080006ff */
[----:B------:R-:W-:Y:S06]  /*73c0*/  IADD3 R186, PT, PT, R186, 0x1, RZ ;  /* 0x00000001baba7810 */ /* 0x000fec0007ffe0ff */
[----:B------:R-:W1:Y:S01]  /*73d0*/  @!UP0 LDCU.128 UR12, c[0x0][0xf10] ;  /* 0x0001e200ff0c87ac */ /* 0x000e620008000c00 */
[----:B------:R-:W2:Y:S01]  /*73e0*/  @!UP0 LDCU UR5, c[0x0][0xf0c] ;  /* 0x0001e180ff0587ac */ /* 0x000ea20008000800 */
[----:B------:R-:W3:Y:S01]  /*73f0*/  @!UP0 LDCU UR10, c[0x0][0xf20] ;  /* 0x0001e400ff0a87ac */ /* 0x000ee20008000800 */
[----:B-1----:R-:W-:Y:S02]  /*7400*/  UIMAD.WIDE.U32 UR8, UR37, UR12, URZ ;  /* 0x0000000c250872a5 */ /* 0x002fe4000f8e00ff */
[----:B------:R-:W-:Y:S02]  /*7410*/  UIMAD.WIDE.U32 UR6, UR36, UR15, URZ ;  /* 0x0000000f240672a5 */ /* 0x000fe4000f8e00ff */
[----:B------:R-:W-:Y:S03]  /*7420*/  @!UP0 UISETP.NE.AND UP1, UPT, UR14, 0x1, UPT ;  /* 0x000000010e00888c */ /* 0x000fe6000bf25270 */
[----:B------:R-:W-:Y:S01]  /*7430*/  @!UP0 UMOV UR4, UR9 ;  /* 0x0000000900048c82 */ /* 0x000fe20008000000 */
[----:B--2---:R-:W-:Y:S02]  /*7440*/  @!UP0 UISETP.NE.AND UP2, UPT, UR5, 0x1, UPT ;  /* 0x000000010500888c */ /* 0x004fe4000bf45270 */
[----:B------:R-:W-:Y:S01]  /*7450*/  @!UP0 USHF.R.U32.HI UR4, URZ, UR13, UR4 ;  /* 0x0000000dff048299 */ /* 0x000fe20008011604 */
[----:B------:R-:W-:Y:S02]  /*7460*/  @!UP0 UMOV UR6, UR7 ;  /* 0x0000000700068c82 */ /* 0x000fe40008000000 */
[----:B---3--:R-:W-:Y:S02]  /*7470*/  @!UP0 USHF.R.U32.HI UR6, URZ, UR10, UR6 ;  /* 0x0000000aff068299 */ /* 0x008fe40008011606 */
[----:B------:R-:W-:Y:S02]  /*7480*/  @!UP0 USEL UR7, UR37, UR4, !UP2 ;  /* 0x0000000425078287 */ /* 0x000fe4000d000000 */
[----:B------:R-:W-:Y:S04]  /*7490*/  @!UP0 USEL UR6, UR36, UR6, !UP1 ;  /* 0x0000000624068287 */ /* 0x000fe8000c800000 */
[----:B------:R-:W-:Y:S02]  /*74a0*/  @!UP0 UIADD3 UR4, UPT, UPT, -UR7, UR6, URZ ;  /* 0x0000000607048290 */ /* 0x000fe4000fffe1ff */
[----:B------:R-:W-:Y:S02]  /*74b0*/  @!UP0 UIADD3 UR6, UPT, UPT, UR7, -UR6, URZ ;  /* 0x8000000607068290 */ /* 0x000fe4000fffe0ff */
[----:B------:R-:W-:Y:S02]  /*74c0*/  @!UP0 UIMAD UR37, UR4, UR5, UR37 ;  /* 0x00000005042582a4 */ /* 0x000fe4000f8e0225 */
[----:B------:R-:W-:Y:S01]  /*74d0*/  @!UP0 UIMAD UR36, UR6, UR14, UR36 ;  /* 0x0000000e062482a4 */ /* 0x000fe2000f8e0224 */
[----:B------:R-:W-:Y:S11]  /*74e0*/  @!P0 BRA `(.L_x_112) ;  /* 0x00000000007c8947 */ /* 0x000ff60003800000 */
[----:B------:R-:W1:Y:S01]  /*74f0*/  LDCU.64 UR8, c[0x4][0x80] ;  /* 0x01001000ff0877ac */ /* 0x000e620008000a00 */
[----:B------:R-:W-:Y:S01]  /*7500*/  MOV R16, 0x0 ;  /* 0x0000000000107802 */ /* 0x000fe20000000f00 */
[----:B------:R-:W-:Y:S02]  /*7510*/  HFMA2 R12, -RZ, RZ, 0, 5.9604644775390625e-08 ;  /* 0x00000001ff0c7431 */ /* 0x000fe400000001ff */
[----:B------:R-:W-:Y:S01]  /*7520*/  IMAD.MOV.U32 R8, RZ, RZ, 0x70 ;  /* 0x00000070ff087424 */ /* 0x000fe200078e00ff */
[----:B------:R2:W3:Y:S01]  /*7530*/  LDC.64 R14, c[0x4][R16] ;  /* 0x01000000100e7b82 */ /* 0x0004e20000000a00 */
[----:B------:R-:W4:Y:S01]  /*7540*/  LDCU.64 UR6, c[0x4][0x88] ;  /* 0x01001100ff0677ac */ /* 0x000f220008000a00 */
[----:B------:R-:W-:Y:S01]  /*7550*/  IMAD.MOV.U32 R13, RZ, RZ, RZ ;  /* 0x000000ffff0d7224 */ /* 0x000fe200078e00ff */
[----:B------:R-:W2:Y:S01]  /*7560*/  LDCU.64 UR4, c[0x4][0x8] ;  /* 0x01000100ff0477ac */ /* 0x000ea20008000a00 */
[----:B-1----:R-:W-:Y:S01]  /*7570*/  MOV R5, UR9 ;  /* 0x0000000900057c02 */ /* 0x002fe20008000f00 */
[----:B------:R-:W-:Y:S01]  /*7580*/  IMAD.U32 R4, RZ, RZ, UR8 ;  /* 0x00000008ff047e24 */ /* 0x000fe2000f8e00ff */
[----:B----4-:R-:W-:Y:S01]  /*7590*/  MOV R7, UR7 ;  /* 0x0000000700077c02 */ /* 0x010fe20008000f00 */
[----:B------:R-:W-:Y:S01]  /*75a0*/  IMAD.U32 R6, RZ, RZ, UR6 ;  /* 0x00000006ff067e24 */ /* 0x000fe2000f8e00ff */
[----:B--2---:R-:W-:Y:S01]  /*75b0*/  MOV R11, UR5 ;  /* 0x00000005000b7c02 */ /* 0x004fe20008000f00 */
[----:B------:R-:W-:Y:S02]  /*75c0*/  IMAD.U32 R10, RZ, RZ, UR4 ;  /* 0x00000004ff0a7e24 */ /* 0x000fe4000f8e00ff */
[----:B------:R-:W-:Y:S07]  /*75d0*/  LEPC R20, `(.L_x_113) ;  /* 0x000000001014794e */ /* 0x000fee0000000000 */
[----:B---3-5:R-:W-:Y:S05]  /*75e0*/  CALL.ABS.NOINC R14 ;  /* 0x000000000e007343 */ /* 0x028fea0003c00000 */
.L_x_113:
[----:B------:R-:W1:Y:S01]  /*75f0*/  LDCU.64 UR8, c[0x4][0x80] ;  /* 0x01001000ff0877ac */ /* 0x000e620008000a00 */
[----:B------:R-:W2:Y:S01]  /*7600*/  LDC.64 R16, c[0x4][R16] ;  /* 0x0100000010107b82 */ /* 0x000ea20000000a00 */
[----:B------:R-:W-:Y:S02]  /*7610*/  HFMA2 R12, -RZ, RZ, 0, 5.9604644775390625e-08 ;  /* 0x00000001ff0c7431 */ /* 0x000fe400000001ff */
[----:B------:R-:W-:Y:S02]  /*7620*/  IMAD.MOV.U32 R8, RZ, RZ, 0x70 ;  /* 0x00000070ff087424 */ /* 0x000fe400078e00ff */
[----:B------:R-:W-:Y:S01]  /*7630*/  IMAD.MOV.U32 R13, RZ, RZ, RZ ;  /* 0x000000ffff0d7224 */ /* 0x000fe200078e00ff */
[----:B------:R-:W3:Y:S01]  /*7640*/  LDCU.64 UR6, c[0x4][0x88] ;  /* 0x01001100ff0677ac */ /* 0x000ee20008000a00 */
[----:B------:R-:W4:Y:S01]  /*7650*/  LDCU.64 UR4, c[0x4][0x8] ;  /* 0x01000100ff0477ac */ /* 0x000f220008000a00 */
[----:B-1----:R-:W-:Y:S02]  /*7660*/  MOV R4, UR8 ;  /* 0x0000000800047c02 */ /* 0x002fe40008000f00 */
[----:B------:R-:W-:Y:S02]  /*7670*/  MOV R5, UR9 ;  /* 0x0000000900057c02 */ /* 0x000fe40008000f00 */
[----:B---3--:R-:W-:Y:S01]  /*7680*/  MOV R7, UR7 ;  /* 0x0000000700077c02 */ /* 0x008fe20008000f00 */
[----:B------:R-:W-:Y:S01]  /*7690*/  IMAD.U32 R6, RZ, RZ, UR6 ;  /* 0x00000006ff067e24 */ /* 0x000fe2000f8e00ff */
[----:B----4-:R-:W-:Y:S01]  /*76a0*/  MOV R11, UR5 ;  /* 0x00000005000b7c02 */ /* 0x010fe20008000f00 */
[----:B------:R-:W-:Y:S02]  /*76b0*/  IMAD.U32 R10, RZ, RZ, UR4 ;  /* 0x00000004ff0a7e24 */ /* 0x000fe4000f8e00ff */
[----:B------:R-:W-:Y:S07]  /*76c0*/  LEPC R20, `(.L_x_112) ;  /* 0x000000001014794e */ /* 0x000fee0000000000 */
[----:B--2---:R-:W-:Y:S05]  /*76d0*/  CALL.ABS.NOINC R16 ;  /* 0x0000000010007343 */ /* 0x004fea0003c00000 */
.L_x_112:
[----:B------:R-:W-:Y:S05]  /*76e0*/  BSYNC.RECONVERGENT B6 ;  /* 0x0000000000067941 */ /* 0x000fea0003800200 */
.L_x_111:
[----:B------:R-:W-:Y:S02]  /*76f0*/  ISETP.NE.U32.AND P0, PT, RZ, UR60, PT ;  /* 0x0000003cff007c0c */ /* 0x000fe4000bf05070 */
[C---:B------:R-:W-:Y:S02]  /*7700*/  ISETP.NE.U32.AND P1, PT, R178.reuse, RZ, PT ;  /* 0x000000ffb200720c */ /* 0x040fe40003f25070 */
[----:B------:R-:W-:Y:S02]  /*7710*/  ISETP.NE.U32.AND P4, PT, R178, RZ, PT ;  /* 0x000000ffb200720c */ /* 0x000fe40003f85070 */
[----:B------:R-:W-:Y:S02]  /*7720*/  ISETP.NE.AND.EX P0, PT, RZ, UR61, PT, P0 ;  /* 0x0000003dff007c0c */ /* 0x000fe4000bf05300 */
[C---:B------:R-:W-:Y:S02]  /*7730*/  ISETP.NE.AND.EX P1, PT, R179.reuse, RZ, PT, P1 ;  /* 0x000000ffb300720c */ /* 0x040fe40003f25310 */
[----:B------:R-:W-:Y:S02]  /*7740*/  ISETP.NE.AND.EX P4, PT, R179, RZ, P0, P4 ;  /* 0x000000ffb300720c */ /* 0x000fe40000785340 */
[----:B------:R-:W-:Y:S02]  /*7750*/  ISETP.NE.U32.AND P5, PT, R174, RZ, PT ;  /* 0x000000ffae00720c */ /* 0x000fe40003fa5070 */
[----:B------:R-:W-:Y:S02]  /*7760*/  ISETP.NE.U32.AND P3, PT, RZ, UR60, PT ;  /* 0x0000003cff007c0c */ /* 0x000fe4000bf65070 */
[----:B------:R-:W-:Y:S02]  /*7770*/  PLOP3.LUT P2, PT, PT, PT, PT, 0x8, 0x80 ;  /* 0x000000000080781c */ /* 0x000fe40003f4e170 */
[----:B------:R-:W-:Y:S02]  /*7780*/  ISETP.NE.AND.EX P5, PT, R175, RZ, PT, P5 ;  /* 0x000000ffaf00720c */ /* 0x000fe40003fa5350 */
[----:B------:R-:W-:Y:S03]  /*7790*/  ISETP.NE.AND.EX P3, PT, RZ, UR61, PT, P3 ;  /* 0x0000003dff007c0c */ /* 0x000fe6000bf65330 */
[----:B------:R-:W-:Y:S01]  /*77a0*/  @!P4 PLOP3.LUT P2, PT, P1, PT, PT, 0x80, 0x8 ;  /* 0x000000000008c81c */ /* 0x000fe20000f4f070 */
[----:B------:R-:W-:Y:S01]  /*77b0*/  @!UPT UIADD3 URZ, UPT, UPT, URZ, URZ, URZ ;  /* 0x000000fffffff290 */ /* 0x000fe2000fffe0ff */
[----:B------:R-:W-:Y:S11]  /*77c0*/  @!P1 BRA `(.L_x_114) ;  /* 0x0000000000309947 */ /* 0x000ff60003800000 */
[----:B------:R-:W-:Y:S01]  /*77d0*/  ISETP.NE.U32.AND P0, PT, R176, RZ, PT ;  /* 0x000000ffb000720c */ /* 0x000fe20003f05070 */
[----:B------:R-:W1:Y:S01]  /*77e0*/  LDCU.64 UR4, c[0x0][0x358] ;  /* 0x00006b00ff0477ac */ /* 0x000e620008000a00 */
[----:B------:R-:W-:Y:S02]  /*77f0*/  IMAD.MOV.U32 R180, RZ, RZ, 0x1 ;  /* 0x00000001ffb47424 */ /* 0x000fe400078e00ff */
[----:B------:R-:W-:Y:S11]  /*7800*/  ISETP.NE.AND.EX P0, PT, R177, RZ, PT, P0 ;  /* 0x000000ffb100720c */ /* 0x000ff60003f05300 */
[----:B------:R-:W-:Y:S02]  /*7810*/  @!UPT UIADD3 URZ, UPT, UPT, URZ, URZ, URZ ;  /* 0x000000fffffff290 */ /* 0x000fe4000fffe0ff */
[----:B------:R-:W2:Y:S01]  /*7820*/  @P0 LDC.64 R4, c[0x0][0xc88] ;  /* 0x00032200ff040b82 */ /* 0x000ea20000000a00 */
[----:B------:R-:W-:Y:S04]  /*7830*/  @P0 IMAD R0, R178, UR44, RZ ;  /* 0x0000002cb2000c24 */ /* 0x000fe8000f8e02ff */
[----:B--2---:R-:W-:Y:S04]  /*7840*/  @P0 IMAD.WIDE R4, R0, 0x4, R4 ;  /* 0x0000000400040825 */ /* 0x004fe800078e0204 */
[----:B------:R-:W-:Y:S01]  /*7850*/  HFMA2 R0, -RZ, RZ, 0, 5.9604644775390625e-08 ;  /* 0x00000001ff007431 */ /* 0x000fe200000001ff */
[----:B-1---5:R1:W5:Y:S04]  /*7860*/  @P0 LDG.E R133, desc[UR4][R4.64] ;  /* 0x0000000404850981 */ /* 0x022368000c1e1900 */
[----:B------:R-:W-:Y:S01]  /*7870*/  @!P0 PRMT R180, R0, 0x7610, R180 ;  /* 0x0000761000b48816 */ /* 0x000fe200000000b4 */
[----:B-1----:R-:W2:Y:S06]  /*7880*/  @!P0 LDC R133, c[0x0][0xc80] ;  /* 0x00032000ff858b82 */ /* 0x002eac0000000800 */
.L_x_114:
[----:B------:R-:W-:Y:S05]  /*7890*/  @!P5 BRA `(.L_x_115) ;  /* 0x000000000024d947 */ /* 0x000fea0003800000 */
[----:B------:R-:W-:Y:S01]  /*78a0*/  ISETP.NE.U32.AND P0, PT, R172, RZ, PT ;  /* 0x000000ffac00720c */ /* 0x000fe20003f05070 */
[----:B------:R-:W1:Y:S03]  /*78b0*/  LDCU.64 UR4, c[0x0][0x358] ;  /* 0x00006b00ff0477ac */ /* 0x000e660008000a00 */
[----:B------:R-:W-:Y:S11]  /*78c0*/  ISETP.NE.AND.EX P0, PT, R173, RZ, PT, P0 ;  /* 0x000000ffad00720c */ /* 0x000ff60003f05300 */
[----:B------:R-:W-:Y:S02]  /*78d0*/  @!UPT UIADD3 URZ, UPT, UPT, URZ, URZ, URZ ;  /* 0x000000fffffff290 */ /* 0x000fe4000fffe0ff */
[----:B------:R-:W3:Y:S01]  /*78e0*/  @P0 LDC.64 R4, c[0x0][0xca8] ;  /* 0x00032a00ff040b82 */ /* 0x000ee20000000a00 */
[----:B------:R-:W-:Y:S04]  /*78f0*/  @P0 IMAD R0, R174, UR44, RZ ;  /* 0x0000002cae000c24 */ /* 0x000fe8000f8e02ff */
[----:B---3--:R-:W-:Y:S05]  /*7900*/  @P0 IMAD.WIDE R4, R0, 0x4, R4 ;  /* 0x0000000400040825 */ /* 0x008fea00078e0204 */
[----:B-1---5:R1:W5:Y:S02]  /*7910*/  @P0 LDG.E R130, desc[UR4][R4.64] ;  /* 0x0000000404820981 */ /* 0x022364000c1e1900 */
[----:B-1----:R-:W3:Y:S02]  /*7920*/  @!P0 LDC R130, c[0x0][0xca0] ;  /* 0x00032800ff828b82 */ /* 0x002ee40000000800 */
.L_x_115:
[----:B--2--5:R-:W-:Y:S01]  /*7930*/  FSETP.NEU.AND P0, PT, R133, RZ, PT ;  /* 0x000000ff8500720b */ /* 0x024fe20003f0d000 */
[----:B------:R-:W-:Y:S01]  /*7940*/  IMAD.U32 R3, RZ, RZ, UR43 ;  /* 0x0000002bff037e24 */ /* 0x000fe2000f8e00ff */
[----:B------:R-:W-:Y:S01]  /*7950*/  SEL R5, RZ, 0xffffffff, P3 ;  /* 0xffffffffff057807 */ /* 0x000fe20001800000 */
[----:B------:R-:W-:Y:S01]  /*7960*/  IMAD.SHL.U32 R200, R188, 0x10, RZ ;  /* 0x00000010bcc87824 */ /* 0x000fe200078e00ff */
[----:B------:R-:W-:Y:S01]  /*7970*/  @!P4 LOP3.LUT P3, RZ, R180, 0xff, RZ, 0xc0, !PT ;  /* 0x000000ffb4ffc812 */ /* 0x000fe2000786c0ff */
[----:B------:R-:W-:Y:S01]  /*7980*/  IMAD R131, R3, 0xc0, R2 ;  /* 0x000000c003837824 */ /* 0x000fe200078e0202 */
[----:B------:R-:W-:Y:S01]  /*7990*/  @!P4 SEL R0, RZ, 0xffffffff, P0 ;  /* 0xffffffffff00c807 */ /* 0x000fe20000000000 */
[----:B------:R-:W-:Y:S01]  /*79a0*/  IMAD.SHL.U32 R198, R187, 0x10, RZ ;  /* 0x00000010bbc67824 */ /* 0x000fe200078e00ff */
[----:B------:R-:W-:Y:S01]  /*79b0*/  BSSY B1, `(.L_x_116) ;  /* 0x000004f000017945 */ /* 0x000fe20003800000 */
[----:B------:R-:W-:Y:S01]  /*79c0*/  IMAD.IADD R199, R191, 0x1, R200 ;  /* 0x00000001bfc77824 */ /* 0x000fe200078e02c8 */
[C---:B------:R-:W-:Y:S01]  /*79d0*/  @P2 SEL R0, R5.reuse, R0, !P3 ;  /* 0x0000000005002207 */ /* 0x040fe20005800000 */
[----:B------:R-:W-:Y:S01]  /*79e0*/  IMAD.MOV.U32 R137, RZ, RZ, 0x1 ;  /* 0x00000001ff897424 */ /* 0x000fe200078e00ff */
[----:B------:R-:W-:Y:S01]  /*79f0*/  CS2R R146, SRZ ;  /* 0x0000000000927805 */ /* 0x000fe2000001ff00 */
[----:B------:R-:W-:Y:S01]  /*7a00*/  IMAD.MOV.U32 R138, RZ, RZ, RZ ;  /* 0x000000ffff8a7224 */ /* 0x000fe200078e00ff */
[----:B------:R-:W-:Y:S02]  /*7a10*/  @!P4 LOP3.LUT R0, R0, 0x1, RZ, 0xc0, !PT ;  /* 0x000000010000c812 */ /* 0x000fe400078ec0ff */
[----:B------:R-:W-:Y:S02]  /*7a20*/  CS2R R144, SRZ ;  /* 0x0000000000907805 */ /* 0x000fe4000001ff00 */
[----:B------:R-:W-:Y:S02]  /*7a30*/  CS2R R142, SRZ ;  /* 0x00000000008e7805 */ /* 0x000fe4000001ff00 */
[----:B------:R-:W-:Y:S02]  /*7a40*/  CS2R R140, SRZ ;  /* 0x00000000008c7805 */ /* 0x000fe4000001ff00 */
[----:B------:R-:W-:Y:S01]  /*7a50*/  ISETP.NE.U32.OR P5, PT, R0, 0x1, P4 ;  /* 0x000000010000780c */ /* 0x000fe200027a5470 */
[----:B------:R-:W-:Y:S01]  /*7a60*/  IMAD.U32 R0, RZ, RZ, UR43 ;  /* 0x0000002bff007e24 */ /* 0x000fe2000f8e00ff */
[----:B------:R-:W-:Y:S02]  /*7a70*/  LOP3.LUT P4, R185, R180, 0xff, RZ, 0xc0, !PT ;  /* 0x000000ffb4b97812 */ /* 0x000fe4000788c0ff */
[----:B------:R-:W-:Y:S02]  /*7a80*/  CS2R R150, SRZ ;  /* 0x0000000000967805 */ /* 0x000fe4000001ff00 */
[----:B------:R-:W-:Y:S02]  /*7a90*/  P2R R195, PR, RZ, 0x20 ;  /* 0x00000020ffc37803 */ /* 0x000fe40000000000 */
[----:B------:R-:W-:Y:S02]  /*7aa0*/  CS2R R148, SRZ ;  /* 0x0000000000947805 */ /* 0x000fe4000001ff00 */
[----:B------:R-:W-:Y:S02]  /*7ab0*/  SHF.L.U32 R4, R0, 0x1f, RZ ;  /* 0x0000001f00047819 */ /* 0x000fe400000006ff */
[----:B------:R-:W-:Y:S02]  /*7ac0*/  CS2R R154, SRZ ;  /* 0x00000000009a7805 */ /* 0x000fe4000001ff00 */
[----:B------:R-:W-:Y:S02]  /*7ad0*/  SEL R0, RZ, 0xffffffff, P0 ;  /* 0xffffffffff007807 */ /* 0x000fe40000000000 */
[----:B------:R-:W-:Y:S02]  /*7ae0*/  CS2R R152, SRZ ;  /* 0x0000000000987805 */ /* 0x000fe4000001ff00 */
[----:B------:R-:W-:Y:S02]  /*7af0*/  ISETP.NE.AND P0, PT, RZ, UR43, PT ;  /* 0x0000002bff007c0c */ /* 0x000fe4000bf05270 */
[----:B------:R-:W-:Y:S02]  /*7b00*/  CS2R R158, SRZ ;  /* 0x00000000009e7805 */ /* 0x000fe4000001ff00 */
[----:B------:R-:W-:Y:S02]  /*7b10*/  @P1 SEL R0, R5, R0, !P4 ;  /* 0x0000000005001207 */ /* 0x000fe40006000000 */
[----:B------:R-:W-:Y:S02]  /*7b20*/  CS2R R156, SRZ ;  /* 0x00000000009c7805 */ /* 0x000fe4000001ff00 */
[----:B------:R-:W-:Y:S02]  /*7b30*/  @P5 SHF.L.U32 R6, RZ, 0x1f, RZ ;  /* 0x0000001fff065819 */ /* 0x000fe400000006ff */
[----:B------:R-:W-:Y:S02]  /*7b40*/  CS2R R162, SRZ ;  /* 0x0000000000a27805 */ /* 0x000fe4000001ff00 */
[----:B------:R-:W-:Y:S02]  /*7b50*/  SEL R202, RZ, 0x60, P0 ;  /* 0x00000060ffca7807 */ /* 0x000fe40000000000 */
[----:B------:R-:W-:Y:S01]  /*7b60*/  CS2R R160, SRZ ;  /* 0x0000000000a07805 */ /* 0x000fe2000001ff00 */
[----:B------:R-:W1:Y:S01]  /*7b70*/  @P5 SYNCS.PHASECHK.TRANS64.TRYWAIT P3, [UR45+0xe0], R6 ;  /* 0x0000e006ff0055a7 */ /* 0x000e62000806112d */
[----:B------:R-:W-:Y:S02]  /*7b80*/  LOP3.LUT R0, R0, 0x1, RZ, 0xc0, !PT ;  /* 0x0000000100007812 */ /* 0x000fe400078ec0ff */
[----:B------:R-:W-:Y:S01]  /*7b90*/  CS2R R166, SRZ ;  /* 0x0000000000a67805 */ /* 0x000fe2000001ff00 */
[----:B------:R-:W-:Y:S01]  /*7ba0*/  IMAD.IADD R201, R131, 0x1, R202 ;  /* 0x0000000183c97824 */ /* 0x000fe200078e02ca */
[----:B------:R-:W-:Y:S02]  /*7bb0*/  CS2R R164, SRZ ;  /* 0x0000000000a47805 */ /* 0x000fe4000001ff00 */
[----:B------:R-:W-:Y:S02]  /*7bc0*/  ISETP.NE.U32.AND P1, PT, R0, 0x1, PT ;  /* 0x000000010000780c */ /* 0x000fe40003f25070 */
[----:B------:R-:W-:Y:S02]  /*7bd0*/  CS2R R170, SRZ ;  /* 0x0000000000aa7805 */ /* 0x000fe4000001ff00 */
[----:B------:R-:W-:Y:S02]  /*7be0*/  CS2R R168, SRZ ;  /* 0x0000000000a87805 */ /* 0x000fe4000001ff00 */
[----:B------:R-:W-:Y:S01]  /*7bf0*/  SHF.R.U32.HI R0, RZ, 0x15, R201 ;  /* 0x00000015ff007819 */ /* 0x000fe200000116c9 */
[----:B------:R-:W-:Y:S01]  /*7c00*/  IMAD.IADD R197, R191, 0x1, R198 ;  /* 0x00000001bfc57824 */ /* 0x000fe200078e02c6 */
[----:B------:R-:W-:Y:S01]  /*7c10*/  P2R R139, PR, RZ, 0x2 ;  /* 0x00000002ff8b7803 */ /* 0x000fe20000000000 */
[----:B------:R-:W-:Y:S01]  /*7c20*/  VIADD R202, R202, UR52 ;  /* 0x00000034caca7c36 */ /* 0x000fe20008000000 */
[----:B------:R-:W-:Y:S01]  /*7c30*/  LOP3.LUT R203, R0, 0x3, RZ, 0xc0, !PT ;  /* 0x0000000300cb7812 */ /* 0x000fe200078ec0ff */
[----:B------:R-:W-:Y:S01]  /*7c40*/  IMAD.IADD R196, R190, 0x1, R199 ;  /* 0x00000001bec47824 */ /* 0x000fe200078e02c7 */
[----:B------:R2:W4:Y:S01]  /*7c50*/  SYNCS.PHASECHK.TRANS64.TRYWAIT P2, [UR45+0x150], R4 ;  /* 0x00015004ff0075a7 */ /* 0x000522000804112d */
[----:B-1----:R-:W-:Y:S01]  /*7c60*/  @P5 SEL R137, RZ, 0x1, !P3 ;  /* 0x00000001ff895807 */ /* 0x002fe20005800000 */
[----:B--2---:R-:W-:Y:S06]  /*7c70*/  @!P5 BRA `(.L_x_117) ;  /* 0x000000000088d947 */ /* 0x004fec0003800000 */
[----:B------:R-:W-:Y:S01]  /*7c80*/  IMAD.MOV.U32 R147, RZ, RZ, RZ ;  /* 0x000000ffff937224 */ /* 0x000fe200078e00ff */
[----:B------:R-:W-:Y:S01]  /*7c90*/  ISETP.NE.AND P0, PT, R137, RZ, PT ;  /* 0x000000ff8900720c */ /* 0x000fe20003f05270 */
[----:B------:R-:W-:Y:S01]  /*7ca0*/  BSSY B0, `(.L_x_118) ;  /* 0x0000014000007945 */ /* 0x000fe20003800000 */
[----:B------:R-:W-:Y:S02]  /*7cb0*/  CS2R R170, SRZ ;  /* 0x0000000000aa7805 */ /* 0x000fe4000001ff00 */
        /* <DEDUP_REMOVED lines=13> */
[----:B------:R-:W-:Y:S01]  /*7d90*/  CS2R R144, SRZ ;  /* 0x0000000000907805 */ /* 0x000fe2000001ff00 */
[----:B------:R-:W-:Y:S06]  /*7da0*/  @P0 BRA `(.L_x_119) ;  /* 0x00000000000c0947 */ /* 0x000fec0003800000 */
[----:B------:R-:W-:Y:S04]  /*7db0*/  SHF.L.U32 R6, RZ, 0x1f, RZ ;  /* 0x0000001fff067819 */ /* 0x000fe800000006ff */
[----:B------:R-:W1:Y:S02]  /*7dc0*/  SYNCS.PHASECHK.TRANS64.TRYWAIT P0, [UR45+0xe0], R6 ;  /* 0x0000e006ff0075a7 */ /* 0x000e64000800112d */
[----:B-1----:R-:W-:Y:S05]  /*7dd0*/  @!P0 BRA `(.L_x_120) ;  /* 0x000000c400008947 */ /* 0x002fea0003800000 */
.L_x_119:
[----:B------:R-:W-:Y:S05]  /*7de0*/  BSYNC B0 ;  /* 0x0000000000007941 */ /* 0x000fea0003800000 */
.L_x_118:
[----:B------:R-:W-:Y:S01]  /*7df0*/  ISETP.NE.AND P0, PT, R139, RZ, PT ;  /* 0x000000ff8b00720c */ /* 0x000fe20003f05270 */
[----:B------:R-:W-:Y:S11]  /*7e00*/  HFMA2 R138, -RZ, RZ, 0, 5.9604644775390625e-08 ;  /* 0x00000001ff8a7431 */ /* 0x000ff600000001ff */
[----:B------:R-:W-:Y:S01]  /*7e10*/  @!UPT UIADD3 URZ, UPT, UPT, URZ, URZ, URZ ;  /* 0x000000fffffff290 */ /* 0x000fe2000fffe0ff */
[----:B------:R2:W1:Y:S04]  /*7e20*/  @P0 LDS.128 R168, [R191] ;  /* 0x00000000bfa80984 */ /* 0x0004680000000c00 */
[----:B------:R2:W1:Y:S04]  /*7e30*/  @P0 LDS.128 R164, [R199+0x10] ;  /* 0x00001000c7a40984 */ /* 0x0004680000000c00 */
[----:B------:R2:W1:Y:S04]  /*7e40*/  @P0 LDS.128 R160, [R197+0x20] ;  /* 0x00002000c5a00984 */ /* 0x0004680000000c00 */
[----:B------:R2:W1:Y:S04]  /*7e50*/  @P0 LDS.128 R156, [R196+0x10] ;  /* 0x00001000c49c0984 */ /* 0x0004680000000c00 */
[----:B------:R2:W1:Y:S04]  /*7e60*/  @P0 LDS.128 R152, [R191+0x1000] ;  /* 0x00100000bf980984 */ /* 0x0004680000000c00 */
[----:B------:R2:W1:Y:S04]  /*7e70*/  @P0 LDS.128 R148, [R199+0x1010] ;  /* 0x00101000c7940984 */ /* 0x0004680000000c00 */
[----:B------:R2:W1:Y:S04]  /*7e80*/  @P0 LDS.128 R140, [R197+0x1020] ;  /* 0x00102000c58c0984 */ /* 0x0004680000000c00 */
[----:B------:R2:W1:Y:S02]  /*7e90*/  @P0 LDS.128 R144, [R196+0x1010] ;  /* 0x00101000c4900984 */ /* 0x0004640000000c00 */
.L_x_117:
[----:B------:R-:W-:Y:S05]  /*7ea0*/  BSYNC B1 ;  /* 0x0000000000017941 */ /* 0x000fea0003800000 */
.L_x_116:
[----:B------:R-:W-:Y:S02]  /*7eb0*/  ISETP.NE.AND P0, PT, R192, R203, PT ;  /* 0x000000cbc000720c */ /* 0x000fe40003f05270 */
[----:B------:R-:W-:Y:S01]  /*7ec0*/  MOV R55, RZ ;  /* 0x000000ff00377202 */ /* 0x000fe20000000f00 */
[----:B----4-:R-:W-:Y:S10]  /*7ed0*/  @P2 BRA `(.L_x_121) ;  /* 0x0000000000082947 */ /* 0x010ff40003800000 */
[----:B------:R-:W4:Y:S02]  /*7ee0*/  SYNCS.PHASECHK.TRANS64.TRYWAIT P1, [UR45+0x150], R4 ;  /* 0x00015004ff0075a7 */ /* 0x000f24000802112d */
[----:B----4-:R-:W-:Y:S05]  /*7ef0*/  @!P1 BRA `(.L_x_122) ;  /* 0x000000c000d09947 */ /* 0x010fea0003800000 */
.L_x_121:
[----:B------:R-:W-:Y:S01]  /*7f00*/  IMAD.MOV.U32 R54, RZ, RZ, RZ ;  /* 0x000000ffff367224 */ /* 0x000fe200078e00ff */
        /* <DEDUP_REMOVED lines=32> */
[----:B------:R-:W-:Y:S11]  /*8110*/  LOP3.LUT P0, RZ, R0, 0x3, R181, 0x48, !PT ;  /* 0x0000000300ff7812 */ /* 0x000ff600078048b5 */
[----:B------:R-:W-:Y:S02]  /*8120*/  @!UPT UIADD3 URZ, UPT, UPT, URZ, URZ, URZ ;  /* 0x000000fffffff290 */ /* 0x000fe4000fffe0ff */
[----:B------:R-:W-:Y:S05]  /*8130*/  @!P0 BRA `(.L_x_124) ;  /* 0x0000000000408947 */ /* 0x000fea0003800000 */
[----:B------:R-:W4:Y:S01]  /*8140*/  LDCU.64 UR8, c[0x4][0x70] ;  /* 0x01000e00ff0877ac */ /* 0x000f220008000a00 */
[----:B------:R-:W-:Y:S01]  /*8150*/  MOV R15, 0x0 ;  /* 0x00000000000f7802 */ /* 0x000fe20000000f00 */
[----:B------:R-:W-:Y:S02]  /*8160*/  HFMA2 R12, -RZ, RZ, 0, 5.9604644775390625e-08 ;  /* 0x00000001ff0c7431 */ /* 0x000fe400000001ff */
[----:B------:R-:W-:Y:S02]  /*8170*/  IMAD.MOV.U32 R8, RZ, RZ, 0x192 ;  /* 0x00000192ff087424 */ /* 0x000fe400078e00ff */
[----:B------:R-:W-:Y:S01]  /*8180*/  IMAD.MOV.U32 R13, RZ, RZ, RZ ;  /* 0x000000ffff0d7224 */ /* 0x000fe200078e00ff */
[----:B------:R-:W5:Y:S01]  /*8190*/  LDCU.64 UR6, c[0x4][0x78] ;  /* 0x01000f00ff0677ac */ /* 0x000f620008000a00 */
[----:B------:R-:W2:Y:S01]  /*81a0*/  LDC.64 R14, c[0x4][R15] ;  /* 0x010000000f0e7b82 */ /* 0x000ea20000000a00 */
[----:B------:R-:W3:Y:S01]  /*81b0*/  LDCU.64 UR4, c[0x4][0x10] ;  /* 0x01000200ff0477ac */ /* 0x000ee20008000a00 */
[----:B----4-:R-:W-:Y:S01]  /*81c0*/  MOV R5, UR9 ;  /* 0x0000000900057c02 */ /* 0x010fe20008000f00 */
[----:B-1----:R-:W-:Y:S01]  /*81d0*/  IMAD.U32 R4, RZ, RZ, UR8 ;  /* 0x00000008ff047e24 */ /* 0x002fe2000f8e00ff */
[----:B-----5:R-:W-:Y:S01]  /*81e0*/  MOV R7, UR7 ;  /* 0x0000000700077c02 */ /* 0x020fe20008000f00 */
[----:B------:R-:W-:Y:S01]  /*81f0*/  IMAD.U32 R6, RZ, RZ, UR6 ;  /* 0x00000006ff067e24 */ /* 0x000fe2000f8e00ff */
[----:B---3--:R-:W-:Y:S01]  /*8200*/  MOV R11, UR5 ;  /* 0x00000005000b7c02 */ /* 0x008fe20008000f00 */
[----:B------:R-:W-:Y:S02]  /*8210*/  IMAD.U32 R10, RZ, RZ, UR4 ;  /* 0x00000004ff0a7e24 */ /* 0x000fe4000f8e00ff */
[----:B------:R-:W-:Y:S07]  /*8220*/  LEPC R20, `(.L_x_124) ;  /* 0x000000001014794e */ /* 0x000fee0000000000 */
[----:B--2---:R-:W-:Y:S05]  /*8230*/  CALL.ABS.NOINC R14 ;  /* 0x000000000e007343 */ /* 0x004fea0003c00000 */
.L_x_124:
[----:B------:R-:W-:Y:S05]  /*8240*/  WARPSYNC.ALL ;  /* 0x0000000000007948 */ /* 0x000fea0003800000 */
[C---:B------:R-:W-:Y:S01]  /*8250*/  R2UR UR4, R201.reuse ;  /* 0x00000000c90472ca */ /* 0x040fe200000e0000 */
[----:B------:R-:W-:Y:S05]  /*8260*/  VIADD R0, R201, 0x80 ;  /* 0x00000080c9007836 */ /* 0x000fea0000000000 */
[----:B------:R-:W-:Y:S04]  /*8270*/  SHF.R.U32.HI R0, RZ, 0x15, R0 ;  /* 0x00000015ff007819 */ /* 0x000fe80000011600 */
[----:B------:R-:W-:Y:S03]  /*8280*/  LOP3.LUT P0, RZ, R0, 0x3, R181, 0x48, !PT ;  /* 0x0000000300ff7812 */ /* 0x000fe600078048b5 */
[----:B------:R-:W4:Y:S10]  /*8290*/  LDTM.x32 R24, tmem[UR4] ;  /* 0x00000004001879ee */ /* 0x000f3400082c0000 */
[----:B----4-:R-:W-:Y:S05]  /*82a0*/  @!P0 BRA `(.L_x_125) ;  /* 0x0000000000408947 */ /* 0x010fea0003800000 */
        /* <DEDUP_REMOVED lines=16> */
.L_x_125:
[----:B------:R-:W-:Y:S05]  /*83b0*/  WARPSYNC.ALL ;  /* 0x0000000000007948 */ /* 0x000fea0003800000 */
[----:B------:R-:W-:Y:S11]  /*83c0*/  R2UR UR4, R201 ;  /* 0x00000000c90472ca */ /* 0x000ff600000e0000 */
[----:B------:R-:W-:Y:S02]  /*83d0*/  @!UPT UIADD3 URZ, UPT, UPT, URZ, URZ, URZ ;  /* 0x000000fffffff290 */ /* 0x000fe4000fffe0ff */
[----:B------:R-:W4:Y:S02]  /*83e0*/  LDTM.x32 R56, tmem[UR4+0x80] ;  /* 0x00008004003879ee */ /* 0x000f2400082c0000 */
[----:B----4-:R-:W-:Y:S01]  /*83f0*/  NOP ;  /* 0x0000000000007918 */ /* 0x010fe20000000000 */
.L_x_123:
[----:B-1----:R-:W-:Y:S01]  /*8400*/  SHF.L.U32 R132, R168, 0x10, RZ ;  /* 0x00000010a8847819 */ /* 0x002fe200000006ff */
[----:B---3--:R-:W-:Y:S01]  /*8410*/  FMUL R0, R130, R24 ;  /* 0x0000001882007220 */ /* 0x008fe20000400000 */
[----:B------:R-:W-:Y:S01]  /*8420*/  LOP3.LUT R134, R168, 0xffff0000, RZ, 0xc0, !PT ;  /* 0xffff0000a8867812 */ /* 0x000fe200078ec0ff */
[C---:B------:R-:W-:Y:S01]  /*8430*/  FMUL R3, R130.reuse, R25 ;  /* 0x0000001982037220 */ /* 0x040fe20000400000 */
[----:B------:R-:W-:Y:S01]  /*8440*/  SHF.L.U32 R135, R169, 0x10, RZ ;  /* 0x00000010a9877819 */ /* 0x000fe200000006ff */
[----:B------:R-:W-:Y:S01]  /*8450*/  FMUL R4, R130, R26 ;  /* 0x0000001a82047220 */ /* 0x000fe20000400000 */
[----:B------:R-:W-:Y:S01]  /*8460*/  LOP3.LUT R136, R165, 0xffff0000, RZ, 0xc0, !PT ;  /* 0xffff0000a5887812 */ /* 0x000fe200078ec0ff */
[----:B------:R-:W-:Y:S01]  /*8470*/  FFMA R0, R133, R132, R0 ;  /* 0x0000008485007223 */ /* 0x000fe20000000000 */
[----:B------:R-:W-:Y:S01]  /*8480*/  LOP3.LUT R132, R169, 0xffff0000, RZ, 0xc0, !PT ;  /* 0xffff0000a9847812 */ /* 0x000fe200078ec0ff */
[C---:B------:R-:W-:Y:S01]  /*8490*/  FFMA R3, R133.reuse, R134, R3 ;  /* 0x0000008685037223 */ /* 0x040fe20000000003 */
[C---:B------:R-:W-:Y:S01]  /*84a0*/  LOP3.LUT R134, R170.reuse, 0xffff0000, RZ, 0xc0, !PT ;  /* 0xffff0000aa867812 */ /* 0x040fe200078ec0ff */
[----:B------:R-:W-:Y:S01]  /*84b0*/  FFMA R4, R133, R135, R4 ;  /* 0x0000008785047223 */ /* 0x000fe20000000004 */
[----:B------:R-:W-:Y:S01]  /*84c0*/  SHF.L.U32 R135, R170, 0x10, RZ ;  /* 0x00000010aa877819 */ /* 0x000fe200000006ff */
[----:B------:R-:W-:Y:S01]  /*84d0*/  FMUL R5, R130, R27 ;  /* 0x0000001b82057220 */ /* 0x000fe20000400000 */
[----:B------:R-:W-:Y:S01]  /*84e0*/  ISETP.NE.AND P0, PT, R192, R203, PT ;  /* 0x000000cbc000720c */ /* 0x000fe20003f05270 */
[C---:B------:R-:W-:Y:S01]  /*84f0*/  FMUL R6, R130.reuse, R28 ;  /* 0x0000001c82067220 */ /* 0x040fe20000400000 */
[----:B------:R-:W-:Y:S01]  /*8500*/  F2FP.BF16.F32.PACK_AB R204, R3, R0 ;  /* 0x0000000003cc723e */ /* 0x000fe200000010ff */
[----:B------:R-:W-:Y:S01]  /*8510*/  FMUL R7, R130, R29 ;  /* 0x0000001d82077220 */ /* 0x000fe20000400000 */
[----:B------:R-:W-:Y:S01]  /*8520*/  ISETP.NE.AND P1, PT, R192, RZ, PT ;  /* 0x000000ffc000720c */ /* 0x000fe20003f25270 */
[----:B------:R-:W-:Y:S01]  /*8530*/  FFMA R5, R133, R132, R5 ;  /* 0x0000008485057223 */ /* 0x000fe20000000005 */
[----:B------:R-:W-:Y:S01]  /*8540*/  SHF.L.U32 R132, R171, 0x10, RZ ;  /* 0x00000010ab847819 */ /* 0x000fe200000006ff */
[----:B------:R-:W-:Y:S01]  /*8550*/  FFMA R6, R133, R135, R6 ;  /* 0x0000008785067223 */ /* 0x000fe20000000006 */
[----:B------:R-:W-:Y:S01]  /*8560*/  SHF.L.U32 R135, R165, 0x10, RZ ;  /* 0x00000010a5877819 */ /* 0x000fe200000006ff */
[----:B------:R-:W-:Y:S01]  /*8570*/  FFMA R7, R133, R134, R7 ;  /* 0x0000008685077223 */ /* 0x000fe20000000007 */
[----:B------:R-:W-:Y:S01]  /*8580*/  LOP3.LUT R134, R171, 0xffff0000, RZ, 0xc0, !PT ;  /* 0xffff0000ab867812 */ /* 0x000fe200078ec0ff */
[C---:B------:R-:W-:Y:S01]  /*8590*/  FMUL R8, R130.reuse, R30 ;  /* 0x0000001e82087220 */ /* 0x040fe20000400000 */
[----:B------:R-:W-:Y:S01]  /*85a0*/  F2FP.BF16.F32.PACK_AB R205, R5, R4 ;  /* 0x0000000405cd723e */ /* 0x000fe200000010ff */
[----:B------:R-:W-:Y:S01]  /*85b0*/  FMUL R9, R130, R31 ;  /* 0x0000001f82097220 */ /* 0x000fe20000400000 */
[----:B------:R-:W-:Y:S01]  /*85c0*/  F2FP.BF16.F32.PACK_AB R206, R7, R6 ;  /* 0x0000000607ce723e */ /* 0x000fe200000010ff */
[C---:B------:R-:W-:Y:S01]  /*85d0*/  FFMA R8, R133.reuse, R132, R8 ;  /* 0x0000008485087223 */ /* 0x040fe20000000008 */
[C---:B------:R-:W-:Y:S01]  /*85e0*/  SHF.L.U32 R132, R164.reuse, 0x10, RZ ;  /* 0x00000010a4847819 */ /* 0x040fe200000006ff */
[----:B------:R-:W-:Y:S01]  /*85f0*/  FFMA R9, R133, R134, R9 ;  /* 0x0000008685097223 */ /* 0x000fe20000000009 */
[----:B------:R-:W-:Y:S01]  /*8600*/  LOP3.LUT R134, R164, 0xffff0000, RZ, 0xc0, !PT ;  /* 0xffff0000a4867812 */ /* 0x000fe200078ec0ff */
[C---:B------:R-:W-:Y:S01]  /*8610*/  FMUL R10, R130.reuse, R32 ;  /* 0x00000020820a7220 */ /* 0x040fe20000400000 */
[C---:B------:R-:W-:Y:S01]  /*8620*/  FMUL R11, R130.reuse, R33 ;  /* 0x00000021820b7220 */ /* 0x040fe20000400000 */
        /* <DEDUP_REMOVED lines=10> */
[----:B------:R-:W-:Y:S01]  /*86d0*/  FFMA R12, R133, R135, R12 ;  /* 0x00000087850c7223 */ /* 0x000fe2000000000c */
[----:B------:R-:W-:Y:S01]  /*86e0*/  SHF.L.U32 R135, R167, 0x10, RZ ;  /* 0x00000010a7877819 */ /* 0x000fe200000006ff */
[----:B------:R-:W-:Y:S01]  /*86f0*/  FFMA R13, R133, R136, R13 ;  /* 0x00000088850d7223 */ /* 0x000fe2000000000d */
[----:B------:R-:W-:Y:S01]  /*8700*/  LOP3.LUT R136, R167, 0xffff0000, RZ, 0xc0, !PT ;  /* 0xffff0000a7887812 */ /* 0x000fe200078ec0ff */
[----:B------:R-:W-:Y:S01]  /*8710*/  FFMA R14, R133, R132, R14 ;  /* 0x00000084850e7223 */ /* 0x000fe2000000000e */
[----:B------:R-:W-:Y:S01]  /*8720*/  SHF.L.U32 R132, R160, 0x10, RZ ;  /* 0x00000010a0847819 */ /* 0x000fe200000006ff */
[----:B------:R-:W-:Y:S01]  /*8730*/  FMUL R16, R130, R38 ;  /* 0x0000002682107220 */ /* 0x000fe20000400000 */
[----:B------:R-:W-:Y:S01]  /*8740*/  F2FP.BF16.F32.PACK_AB R209, R13, R12 ;  /* 0x0000000c0dd1723e */ /* 0x000fe200000010ff */
[----:B------:R-:W-:Y:S01]  /*8750*/  FFMA R15, R133, R134, R15 ;  /* 0x00000086850f7223 */ /* 0x000fe2000000000f */
[----:B------:R-:W-:Y:S01]  /*8760*/  LOP3.LUT R134, R160, 0xffff0000, RZ, 0xc0, !PT ;  /* 0xffff0000a0867812 */ /* 0x000fe200078ec0ff */
[C---:B------:R-:W-:Y:S01]  /*8770*/  FMUL R17, R130.reuse, R39 ;  /* 0x0000002782117220 */ /* 0x040fe20000400000 */
[C---:B------:R-:W-:Y:S01]  /*8780*/  FMUL R18, R130.reuse, R40 ;  /* 0x0000002882127220 */ /* 0x040fe20000400000 */
[----:B------:R-:W-:Y:S01]  /*8790*/  FMUL R19, R130, R41 ;  /* 0x0000002982137220 */ /* 0x000fe20000400000 */
[----:B------:R-:W-:Y:S01]  /*87a0*/  F2FP.BF16.F32.PACK_AB R210, R15, R14 ;  /* 0x0000000e0fd2723e */ /* 0x000fe200000010ff */
[C---:B------:R-:W-:Y:S01]  /*87b0*/  FFMA R16, R133.reuse, R135, R16 ;  /* 0x0000008785107223 */ /* 0x040fe20000000010 */
[----:B------:R-:W-:Y:S01]  /*87c0*/  SHF.L.U32 R135, R162, 0x10, RZ ;  /* 0x00000010a2877819 */ /* 0x000fe200000006ff */
[----:B------:R-:W-:Y:S01]  /*87d0*/  FFMA R17, R133, R136, R17 ;  /* 0x0000008885117223 */ /* 0x000fe20000000011 */
[----:B------:R-:W-:Y:S01]  /*87e0*/  LOP3.LUT R136, R159, 0xffff0000, RZ, 0xc0, !PT ;  /* 0xffff00009f887812 */ /* 0x000fe200078ec0ff */
[----:B------:R-:W-:Y:S01]  /*87f0*/  FFMA R18, R133, R132, R18 ;  /* 0x0000008485127223 */ /* 0x000fe20000000012 */
[----:B------:R-:W-:Y:S01]  /*8800*/  SHF.L.U32 R132, R161, 0x10, RZ ;  /* 0x00000010a1847819 */ /* 0x000fe200000006ff */
[----:B------:R-:W-:Y:S01]  /*8810*/  FFMA R19, R133, R134, R19 ;  /* 0x0000008685137223 */ /* 0x000fe20000000013 */
[----:B------:R-:W-:Y:S01]  /*8820*/  LOP3.LUT R134, R161, 0xffff0000, RZ, 0xc0, !PT ;  /* 0xffff0000a1867812 */ /* 0x000fe200078ec0ff */
[C---:B------:R-:W-:Y:S01]  /*8830*/  FMUL R20, R130.reuse, R42 ;  /* 0x0000002a82147220 */ /* 0x040fe20000400000 */
[----:B------:R-:W-:Y:S01]  /*8840*/  F2FP.BF16.F32.PACK_AB R211, R17, R16 ;  /* 0x0000001011d3723e */ /* 0x000fe200000010ff */
[C---:B------:R-:W-:Y:S01]  /*8850*/  FMUL R21, R130.reuse, R43 ;  /* 0x0000002b82157220 */ /* 0x040fe20000400000 */
[----:B------:R-:W-:Y:S01]  /*8860*/  FMUL R22, R130, R44 ;  /* 0x0000002c82167220 */ /* 0x000fe20000400000 */
[C---:B------:R-:W-:Y:S01]  /*8870*/  FFMA R20, R133.reuse, R132, R20 ;  /* 0x0000008485147223 */ /* 0x040fe20000000014 */
[----:B------:R-:W-:Y:S01]  /*8880*/  LOP3.LUT R132, R162, 0xffff0000, RZ, 0xc0, !PT ;  /* 0xffff0000a2847812 */ /* 0x000fe200078ec0ff */
[----:B------:R-:W-:Y:S01]  /*8890*/  FFMA R21, R133, R134, R21 ;  /* 0x0000008685157223 */ /* 0x000fe20000000015 */
[----:B------:R-:W-:Y:S01]  /*88a0*/  LOP3.LUT R134, R163, 0xffff0000, RZ, 0xc0, !PT ;  /* 0xffff0000a3867812 */ /* 0x000fe200078ec0ff */
[----:B------:R-:W-:Y:S01]  /*88b0*/  FFMA R22, R133, R135, R22 ;  /* 0x0000008785167223 */ /* 0x000fe20000000016 */
[----:B------:R-:W-:Y:S01]  /*88c0*/  SHF.L.U32 R135, R163, 0x10, RZ ;  /* 0x00000010a3877819 */ /* 0x000fe200000006ff */
[C---:B------:R-:W-:Y:S01]  /*88d0*/  FMUL R23, R130.reuse, R45 ;  /* 0x0000002d82177220 */ /* 0x040fe20000400000 */
[C---:B------:R-:W-:Y:S01]  /*88e0*/  FMUL R88, R130.reuse, R46 ;  /* 0x0000002e82587220 */ /* 0x040fe20000400000 */
[C---:B------:R-:W-:Y:S01]  /*88f0*/  FMUL R89, R130.reuse, R47 ;  /* 0x0000002f82597220 */ /* 0x040fe20000400000 */
[----:B------:R-:W-:Y:S01]  /*8900*/  FMUL R90, R130, R48 ;  /* 0x00000030825a7220 */ /* 0x000fe20000400000 */
[C---:B------:R-:W-:Y:S01]  /*8910*/  FFMA R23, R133.reuse, R132, R23 ;  /* 0x0000008485177223 */ /* 0x040fe20000000017 */
[C---:B------:R-:W-:Y:S01]  /*8920*/  SHF.L.U32 R132, R156.reuse, 0x10, RZ ;  /* 0x000000109c847819 */ /* 0x040fe200000006ff */
[----:B------:R-:W-:Y:S01]  /*8930*/  FFMA R88, R133, R135, R88 ;  /* 0x0000008785587223 */ /* 0x000fe20000000058 */
[----:B------:R-:W-:Y:S01]  /*8940*/  SHF.L.U32 R135, R159, 0x10, RZ ;  /* 0x000000109f877819 */ /* 0x000fe200000006ff */
[C---:B------:R-:W-:Y:S01]  /*8950*/  FFMA R89, R133.reuse, R134, R89 ;  /* 0x0000008685597223 */ /* 0x040fe20000000059 */
[----:B------:R-:W-:Y:S01]  /*8960*/  LOP3.LUT R134, R156, 0xffff0000, RZ, 0xc0, !PT ;  /* 0xffff00009c867812 */ /* 0x000fe200078ec0ff */
[C---:B------:R-:W-:Y:S01]  /*8970*/  FMUL R91, R130.reuse, R49 ;  /* 0x00000031825b7220 */ /* 0x040fe20000400000 */
[----:B------:R-:W-:Y:S01]  /*8980*/  FFMA R90, R133, R132, R90 ;  /* 0x00000084855a7223 */ /* 0x000fe2000000005a */
[----:B------:R-:W-:Y:S01]  /*8990*/  SHF.L.U32 R132, R157, 0x10, RZ ;  /* 0x000000109d847819 */ /* 0x000fe200000006ff */
[C---:B------:R-:W-:Y:S01]  /*89a0*/  FMUL R92, R130.reuse, R50 ;  /* 0x00000032825c7220 */ /* 0x040fe20000400000 */
[----:B------:R-:W-:Y:S01]  /*89b0*/  FFMA R91, R133, R134, R91 ;  /* 0x00000086855b7223 */ /* 0x000fe2000000005b */
[----:B------:R-:W-:Y:S01]  /*89c0*/  LOP3.LUT R134, R157, 0xffff0000, RZ, 0xc0, !PT ;  /* 0xffff00009d867812 */ /* 0x000fe200078ec0ff */
[----:B------:R-:W-:Y:S01]  /*89d0*/  FMUL R93, R130, R51 ;  /* 0x00000033825d7220 */ /* 0x000fe20000400000 */
[----:B------:R1:W-:Y:S01]  /*89e0*/  @!P0 STS.128 [R191], R204 ;  /* 0x000000ccbf008388 */ /* 0x0003e20000000c00 */
[C---:B------:R-:W-:Y:S01]  /*89f0*/  FFMA R92, R133.reuse, R132, R92 ;  /* 0x00000084855c7223 */ /* 0x040fe2000000005c */
[----:B------:R-:W-:Y:S01]  /*8a00*/  SHF.L.U32 R132, R158, 0x10, RZ ;  /* 0x000000109e847819 */ /* 0x000fe200000006ff */
[----:B------:R-:W-:Y:S01]  /*8a10*/  FMUL R94, R130, R52 ;  /* 0x00000034825e7220 */ /* 0x000fe20000400000 */
[C---:B------:R-:W-:Y:S01]  /*8a20*/  FFMA R93, R133.reuse, R134, R93 ;  /* 0x00000086855d7223 */ /* 0x040fe2000000005d */
[----:B------:R-:W-:Y:S01]  /*8a30*/  LOP3.LUT R134, R158, 0xffff0000, RZ, 0xc0, !PT ;  /* 0xffff00009e867812 */ /* 0x000fe200078ec0ff */
[----:B------:R-:W-:Y:S01]  /*8a40*/  FMUL R95, R130, R53 ;  /* 0x00000035825f7220 */ /* 0x000fe20000400000 */
[C---:B------:R-:W-:Y:S01]  /*8a50*/  FFMA R94, R133.reuse, R132, R94 ;  /* 0x00000084855e7223 */ /* 0x040fe2000000005e */
[----:B------:R-:W-:Y:S01]  /*8a60*/  SHF.L.U32 R132, R152, 0x10, RZ ;  /* 0x0000001098847819 */ /* 0x000fe200000006ff */
[C---:B------:R-:W-:Y:S01]  /*8a70*/  FMUL R96, R130.reuse, R54 ;  /* 0x0000003682607220 */ /* 0x040fe20000400000 */
[C---:B------:R-:W-:Y:S01]  /*8a80*/  FMUL R97, R130.reuse, R55 ;  /* 0x0000003782617220 */ /* 0x040fe20000400000 */
[----:B------:R3:W-:Y:S01]  /*8a90*/  @!P0 STS.128 [R199+0x10], R208 ;  /* 0x000010d0c7008388 */ /* 0x0007e20000000c00 */
[----:B------:R-:W-:Y:S01]  /*8aa0*/  FMUL R98, R130, R56 ;  /* 0x0000003882627220 */ /* 0x000fe20000400000 */
[C---:B------:R-:W-:Y:S01]  /*8ab0*/  FFMA R95, R133.reuse, R134, R95 ;  /* 0x00000086855f7223 */ /* 0x040fe2000000005f */
[----:B------:R-:W-:Y:S01]  /*8ac0*/  LOP3.LUT R134, R154, 0xffff0000, RZ, 0xc0, !PT ;  /* 0xffff00009a867812 */ /* 0x000fe200078ec0ff */
[----:B------:R-:W-:Y:S01]  /*8ad0*/  FFMA R96, R133, R135, R96 ;  /* 0x0000008785607223 */ /* 0x000fe20000000060 */
[----:B------:R-:W-:Y:S01]  /*8ae0*/  SHF.L.U32 R135, R153, 0x10, RZ ;  /* 0x0000001099877819 */ /* 0x000fe200000006ff */
[----:B------:R-:W-:Y:S01]  /*8af0*/  FFMA R97, R133, R136, R97 ;  /* 0x0000008885617223 */ /* 0x000fe20000000061 */
[----:B------:R-:W-:Y:S01]  /*8b00*/  LOP3.LUT R136, R145, 0xffff0000, RZ, 0xc0, !PT ;  /* 0xffff000091887812 */ /* 0x000fe200078ec0ff */
[C---:B------:R-:W-:Y:S01]  /*8b10*/  FFMA R98, R133.reuse, R132, R98 ;  /* 0x0000008485627223 */ /* 0x040fe20000000062 */
[----:B------:R-:W-:Y:S01]  /*8b20*/  LOP3.LUT R132, R152, 0xffff0000, RZ, 0xc0, !PT ;  /* 0xffff000098847812 */ /* 0x000fe200078ec0ff */
[C---:B------:R-:W-:Y:S01]  /*8b30*/  FMUL R99, R130.reuse, R57 ;  /* 0x0000003982637220 */ /* 0x040fe20000400000 */
[C---:B------:R-:W-:Y:S01]  /*8b40*/  FMUL R100, R130.reuse, R58 ;  /* 0x0000003a82647220 */ /* 0x040fe20000400000 */
[C---:B------:R-:W-:Y:S01]  /*8b50*/  FMUL R101, R130.reuse, R59 ;  /* 0x0000003b82657220 */ /* 0x040fe20000400000 */
[----:B------:R-:W-:Y:S01]  /*8b60*/  FMUL R102, R130, R60 ;  /* 0x0000003c82667220 */ /* 0x000fe20000400000 */
[----:B------:R-:W-:Y:S01]  /*8b70*/  FFMA R99, R133, R132, R99 ;  /* 0x0000008485637223 */ /* 0x000fe20000000063 */
[----:B------:R-:W-:Y:S01]  /*8b80*/  LOP3.LUT R132, R153, 0xffff0000, RZ, 0xc0, !PT ;  /* 0xffff000099847812 */ /* 0x000fe200078ec0ff */
[----:B------:R-:W-:Y:S01]  /*8b90*/  FFMA R100, R133, R135, R100 ;  /* 0x0000008785647223 */ /* 0x000fe20000000064 */
[----:B------:R-:W-:Y:S01]  /*8ba0*/  SHF.L.U32 R135, R154, 0x10, RZ ;  /* 0x000000109a877819 */ /* 0x000fe200000006ff */
[C---:B------:R-:W-:Y:S01]  /*8bb0*/  FMUL R103, R130.reuse, R61 ;  /* 0x0000003d82677220 */ /* 0x040fe20000400000 */
[C---:B------:R-:W-:Y:S01]  /*8bc0*/  FMUL R104, R130.reuse, R62 ;  /* 0x0000003e82687220 */ /* 0x040fe20000400000 */
[----:B-1----:R-:W-:Y:S01]  /*8bd0*/  F2FP.BF16.F32.PACK_AB R204, R19, R18 ;  /* 0x0000001213cc723e */ /* 0x002fe200000010ff */
[----:B------:R-:W-:Y:S01]  /*8be0*/  FFMA R101, R133, R132, R101 ;  /* 0x0000008485657223 */ /* 0x000fe20000000065 */
[----:B------:R-:W-:Y:S01]  /*8bf0*/  SHF.L.U32 R132, R155, 0x10, RZ ;  /* 0x000000109b847819 */ /* 0x000fe200000006ff */
[----:B------:R-:W-:Y:S01]  /*8c00*/  FFMA R102, R133, R135, R102 ;  /* 0x0000008785667223 */ /* 0x000fe20000000066 */
[----:B------:R-:W-:Y:S01]  /*8c10*/  F2FP.BF16.F32.PACK_AB R205, R21, R20 ;  /* 0x0000001415cd723e */ /* 0x000fe200000010ff */
[----:B------:R-:W-:Y:S01]  /*8c20*/  FFMA R103, R133, R134, R103 ;  /* 0x0000008685677223 */ /* 0x000fe20000000067 */
[----:B------:R-:W-:Y:S01]  /*8c30*/  LOP3.LUT R134, R155, 0xffff0000, RZ, 0xc0, !PT ;  /* 0xffff00009b867812 */ /* 0x000fe200078ec0ff */
[----:B------:R-:W-:Y:S01]  /*8c40*/  FMUL R105, R130, R63 ;  /* 0x0000003f82697220 */ /* 0x000fe20000400000 */
[----:B------:R-:W-:Y:S01]  /*8c50*/  F2FP.BF16.F32.PACK_AB R206, R23, R22 ;  /* 0x0000001617ce723e */ /* 0x000fe200000010ff */
[----:B------:R-:W-:Y:S01]  /*8c60*/  FFMA R104, R133, R132, R104 ;  /* 0x0000008485687223 */ /* 0x000fe20000000068 */
[----:B------:R-:W-:Y:S01]  /*8c70*/  F2FP.BF16.F32.PACK_AB R207, R89, R88 ;  /* 0x0000005859cf723e */ /* 0x000fe200000010ff */
[----:B------:R-:W-:Y:S01]  /*8c80*/  FFMA R105, R133, R134, R105 ;  /* 0x0000008685697223 */ /* 0x000fe20000000069 */
[----:B------:R-:W-:Y:S01]  /*8c90*/  SHF.L.U32 R132, R148, 0x10, RZ ;  /* 0x0000001094847819 */ /* 0x000fe200000006ff */
[----:B------:R-:W-:Y:S01]  /*8ca0*/  FMUL R106, R130, R64 ;  /* 0x00000040826a7220 */ /* 0x000fe20000400000 */
[----:B------:R-:W-:Y:S01]  /*8cb0*/  LOP3.LUT R134, R148, 0xffff0000, RZ, 0xc0, !PT ;  /* 0xffff000094867812 */ /* 0x000fe200078ec0ff */
[----:B------:R1:W-:Y:S01]  /*8cc0*/  @!P0 STS.128 [R197+0x20], R204 ;  /* 0x000020ccc5008388 */ /* 0x0003e20000000c00 */
[----:B------:R-:W-:Y:S01]  /*8cd0*/  SHF.L.U32 R135, R149, 0x10, RZ ;  /* 0x0000001095877819 */ /* 0x000fe200000006ff */
[C---:B------:R-:W-:Y:S01]  /*8ce0*/  FMUL R107, R130.reuse, R65 ;  /* 0x00000041826b7220 */ /* 0x040fe20000400000 */
[----:B---3--:R-:W-:Y:S01]  /*8cf0*/  F2FP.BF16.F32.PACK_AB R208, R91, R90 ;  /* 0x0000005a5bd0723e */ /* 0x008fe200000010ff */
[C---:B------:R-:W-:Y:S01]  /*8d00*/  FMUL R108, R130.reuse, R66 ;  /* 0x00000042826c7220 */ /* 0x040fe20000400000 */
[----:B------:R-:W-:Y:S01]  /*8d10*/  F2FP.BF16.F32.PACK_AB R209, R93, R92 ;  /* 0x0000005c5dd1723e */ /* 0x000fe200000010ff */
[----:B------:R-:W-:Y:S01]  /*8d20*/  FFMA R106, R133, R132, R106 ;  /* 0x00000084856a7223 */ /* 0x000fe2000000006a */
[----:B------:R-:W-:Y:S01]  /*8d30*/  F2FP.BF16.F32.PACK_AB R210, R95, R94 ;  /* 0x0000005e5fd2723e */ /* 0x000fe200000010ff */
[----:B------:R-:W-:Y:S01]  /*8d40*/  FFMA R107, R133, R134, R107 ;  /* 0x00000086856b7223 */ /* 0x000fe2000000006b */
[----:B------:R-:W-:Y:S01]  /*8d50*/  F2FP.BF16.F32.PACK_AB R211, R97, R96 ;  /* 0x0000006061d3723e */ /* 0x000fe200000010ff */
[----:B------:R-:W-:Y:S01]  /*8d60*/  FFMA R108, R133, R135, R108 ;  /* 0x00000087856c7223 */ /* 0x000fe2000000006c */
[----:B------:R-:W-:Y:S01]  /*8d70*/  LOP3.LUT R132, R149, 0xffff0000, RZ, 0xc0, !PT ;  /* 0xffff000095847812 */ /* 0x000fe200078ec0ff */
[----:B------:R-:W-:Y:S01]  /*8d80*/  FMUL R109, R130, R67 ;  /* 0x00000043826d7220 */ /* 0x000fe20000400000 */
[C---:B------:R-:W-:Y:S01]  /*8d90*/  SHF.L.U32 R135, R150.reuse, 0x10, RZ ;  /* 0x0000001096877819 */ /* 0x040fe200000006ff */
[----:B------:R3:W-:Y:S01]  /*8da0*/  @!P0 STS.128 [R196+0x10], R208 ;  /* 0x000010d0c4008388 */ /* 0x0007e20000000c00 */
[----:B------:R-:W-:Y:S01]  /*8db0*/  LOP3.LUT R134, R150, 0xffff0000, RZ, 0xc0, !PT ;  /* 0xffff000096867812 */ /* 0x000fe200078ec0ff */
[C---:B------:R-:W-:Y:S01]  /*8dc0*/  FMUL R110, R130.reuse, R68 ;  /* 0x00000044826e7220 */ /* 0x040fe20000400000 */
[C---:B------:R-:W-:Y:S01]  /*8dd0*/  FMUL R111, R130.reuse, R69 ;  /* 0x00000045826f7220 */ /* 0x040fe20000400000 */
[----:B------:R-:W-:Y:S01]  /*8de0*/  FFMA R109, R133, R132, R109 ;  /* 0x00000084856d7223 */ /* 0x000fe2000000006d */
[----:B------:R-:W-:Y:S01]  /*8df0*/  SHF.L.U32 R132, R151, 0x10, RZ ;  /* 0x0000001097847819 */ /* 0x000fe200000006ff */
[----:B------:R-:W-:Y:S01]  /*8e00*/  FFMA R110, R133, R135, R110 ;  /* 0x00000087856e7223 */ /* 0x000fe2000000006e */
[----:B------:R-:W-:Y:S01]  /*8e10*/  SHF.L.U32 R135, R141, 0x10, RZ ;  /* 0x000000108d877819 */ /* 0x000fe200000006ff */
[----:B------:R-:W-:Y:S01]  /*8e20*/  FFMA R111, R133, R134, R111 ;  /* 0x00000086856f7223 */ /* 0x000fe2000000006f */
[----:B------:R-:W-:Y:S01]  /*8e30*/  LOP3.LUT R134, R151, 0xffff0000, RZ, 0xc0, !PT ;  /* 0xffff000097867812 */ /* 0x000fe200078ec0ff */
[C---:B------:R-:W-:Y:S01]  /*8e40*/  FMUL R112, R130.reuse, R70 ;  /* 0x0000004682707220 */ /* 0x040fe20000400000 */
[C---:B------:R-:W-:Y:S01]  /*8e50*/  FMUL R113, R130.reuse, R71 ;  /* 0x0000004782717220 */ /* 0x040fe20000400000 */
[C---:B------:R-:W-:Y:S01]  /*8e60*/  FMUL R114, R130.reuse, R72 ;  /* 0x0000004882727220 */ /* 0x040fe20000400000 */
[----:B------:R-:W-:Y:S01]  /*8e70*/  FMUL R115, R130, R73 ;  /* 0x0000004982737220 */ /* 0x000fe20000400000 */
[C---:B------:R-:W-:Y:S01]  /*8e80*/  FFMA R112, R133.reuse, R132, R112 ;  /* 0x0000008485707223 */ /* 0x040fe20000000070 */
[C---:B------:R-:W-:Y:S01]  /*8e90*/  SHF.L.U32 R132, R140.reuse, 0x10, RZ ;  /* 0x000000108c847819 */ /* 0x040fe200000006ff */
[----:B------:R-:W-:Y:S01]  /*8ea0*/  FFMA R113, R133, R134, R113 ;  /* 0x0000008685717223 */ /* 0x000fe20000000071 */
[----:B------:R-:W-:Y:S01]  /*8eb0*/  LOP3.LUT R134, R140, 0xffff0000, RZ, 0xc0, !PT ;  /* 0xffff00008c867812 */ /* 0x000fe200078ec0ff */
[----:B------:R-:W-:Y:S01]  /*8ec0*/  FMUL R116, R130, R74 ;  /* 0x0000004a82747220 */ /* 0x000fe20000400000 */
[----:B-1----:R-:W-:Y:S01]  /*8ed0*/  F2FP.BF16.F32.PACK_AB R204, R99, R98 ;  /* 0x0000006263cc723e */ /* 0x002fe200000010ff */
[----:B------:R-:W-:Y:S01]  /*8ee0*/  FFMA R114, R133, R132, R114 ;  /* 0x0000008485727223 */ /* 0x000fe20000000072 */
[----:B------:R-:W-:Y:S01]  /*8ef0*/  LOP3.LUT R132, R141, 0xffff0000, RZ, 0xc0, !PT ;  /* 0xffff00008d847812 */ /* 0x000fe200078ec0ff */
[C---:B------:R-:W-:Y:S01]  /*8f00*/  FFMA R115, R133.reuse, R134, R115 ;  /* 0x0000008685737223 */ /* 0x040fe20000000073 */
[C---:B------:R-:W-:Y:S01]  /*8f10*/  LOP3.LUT R134, R142.reuse, 0xffff0000, RZ, 0xc0, !PT ;  /* 0xffff00008e867812 */ /* 0x040fe200078ec0ff */
[----:B------:R-:W-:Y:S01]  /*8f20*/  FFMA R116, R133, R135, R116 ;  /* 0x0000008785747223 */ /* 0x000fe20000000074 */
[----:B------:R-:W-:Y:S01]  /*8f30*/  SHF.L.U32 R135, R142, 0x10, RZ ;  /* 0x000000108e877819 */ /* 0x000fe200000006ff */
[C---:B------:R-:W-:Y:S01]  /*8f40*/  FMUL R117, R130.reuse, R75 ;  /* 0x0000004b82757220 */ /* 0x040fe20000400000 */
[----:B------:R-:W-:Y:S01]  /*8f50*/  F2FP.BF16.F32.PACK_AB R205, R101, R100 ;  /* 0x0000006465cd723e */ /* 0x000fe200000010ff */
[C---:B------:R-:W-:Y:S01]  /*8f60*/  FMUL R118, R130.reuse, R76 ;  /* 0x0000004c82767220 */ /* 0x040fe20000400000 */
[----:B------:R-:W-:Y:S01]  /*8f70*/  F2FP.BF16.F32.PACK_AB R206, R103, R102 ;  /* 0x0000006667ce723e */ /* 0x000fe200000010ff */
[C---:B------:R-:W-:Y:S01]  /*8f80*/  FMUL R119, R130.reuse, R77 ;  /* 0x0000004d82777220 */ /* 0x040fe20000400000 */
[C---:B------:R-:W-:Y:S01]  /*8f90*/  FFMA R117, R133.reuse, R132, R117 ;  /* 0x0000008485757223 */ /* 0x040fe20000000075 */
[----:B------:R-:W-:Y:S01]  /*8fa0*/  FFMA R118, R133, R135, R118 ;  /* 0x0000008785767223 */ /* 0x000fe20000000076 */
[----:B------:R-:W-:Y:S01]  /*8fb0*/  SHF.L.U32 R132, R143, 0x10, RZ ;  /* 0x000000108f847819 */ /* 0x000fe200000006ff */
[----:B------:R-:W-:Y:S01]  /*8fc0*/  FFMA R119, R133, R134, R119 ;  /* 0x0000008685777223 */ /* 0x000fe20000000077 */
[----:B------:R-:W-:Y:S01]  /*8fd0*/  F2FP.BF16.F32.PACK_AB R207, R105, R104 ;  /* 0x0000006869cf723e */ /* 0x000fe200000010ff */
[C---:B------:R-:W-:Y:S01]  /*8fe0*/  FMUL R120, R130.reuse, R78 ;  /* 0x0000004e82787220 */ /* 0x040fe20000400000 */
[----:B------:R-:W-:Y:S01]  /*8ff0*/  LOP3.LUT R134, R143, 0xffff0000, RZ, 0xc0, !PT ;  /* 0xffff00008f867812 */ /* 0x000fe200078ec0ff */
[----:B------:R-:W-:Y:S01]  /*9000*/  FMUL R121, R130, R79 ;  /* 0x0000004f82797220 */ /* 0x000fe20000400000 */
[----:B---3--:R-:W-:Y:S01]  /*9010*/  F2FP.BF16.F32.PACK_AB R208, R107, R106 ;  /* 0x0000006a6bd0723e */ /* 0x008fe200000010ff */
[----:B------:R1:W-:Y:S01]  /*9020*/  @!P0 STS.128 [R191+0x1000], R204 ;  /* 0x001000ccbf008388 */ /* 0x0003e20000000c00 */
[C---:B------:R-:W-:Y:S01]  /*9030*/  FFMA R120, R133.reuse, R132, R120 ;  /* 0x0000008485787223 */ /* 0x040fe20000000078 */
[----:B------:R-:W-:Y:S01]  /*9040*/  FFMA R121, R133, R134, R121 ;  /* 0x0000008685797223 */ /* 0x000fe20000000079 */
[----:B------:R-:W-:Y:S01]  /*9050*/  SHF.L.U32 R132, R144, 0x10, RZ ;  /* 0x0000001090847819 */ /* 0x000fe200000006ff */
[----:B------:R-:W-:Y:S01]  /*9060*/  FMUL R122, R130, R80 ;  /* 0x00000050827a7220 */ /* 0x000fe20000400000 */
[----:B------:R-:W-:Y:S01]  /*9070*/  LOP3.LUT R134, R144, 0xffff0000, RZ, 0xc0, !PT ;  /* 0xffff000090867812 */ /* 0x000fe200078ec0ff */
[C---:B------:R-:W-:Y:S01]  /*9080*/  FMUL R123, R130.reuse, R81 ;  /* 0x00000051827b7220 */ /* 0x040fe20000400000 */
[----:B------:R-:W-:Y:S01]  /*9090*/  SHF.L.U32 R135, R145, 0x10, RZ ;  /* 0x0000001091877819 */ /* 0x000fe200000006ff */
[C---:B------:R-:W-:Y:S01]  /*90a0*/  FMUL R124, R130.reuse, R82 ;  /* 0x00000052827c7220 */ /* 0x040fe20000400000 */
[----:B------:R-:W-:Y:S01]  /*90b0*/  F2FP.BF16.F32.PACK_AB R209, R109, R108 ;  /* 0x0000006c6dd1723e */ /* 0x000fe200000010ff */
[----:B------:R-:W-:Y:S01]  /*90c0*/  FMUL R125, R130, R83 ;  /* 0x00000053827d7220 */ /* 0x000fe20000400000 */
[----:B------:R-:W-:Y:S01]  /*90d0*/  F2FP.BF16.F32.PACK_AB R210, R111, R110 ;  /* 0x0000006e6fd2723e */ /* 0x000fe200000010ff */
[----:B------:R-:W-:Y:S01]  /*90e0*/  FFMA R122, R133, R132, R122 ;  /* 0x00000084857a7223 */ /* 0x000fe2000000007a */
[----:B------:R-:W-:Y:S01]  /*90f0*/  F2FP.BF16.F32.PACK_AB R211, R113, R112 ;  /* 0x0000007071d3723e */ /* 0x000fe200000010ff */
[C---:B------:R-:W-:Y:S01]  /*9100*/  FFMA R123, R133.reuse, R134, R123 ;  /* 0x00000086857b7223 */ /* 0x040fe2000000007b */
[----:B------:R-:W-:Y:S01]  /*9110*/  SHF.L.U32 R132, R146, 0x10, RZ ;  /* 0x0000001092847819 */ /* 0x000fe200000006ff */
[C---:B------:R-:W-:Y:S01]  /*9120*/  FFMA R124, R133.reuse, R135, R124 ;  /* 0x00000087857c7223 */ /* 0x040fe2000000007c */
[----:B------:R-:W-:Y:S01]  /*9130*/  FMUL R126, R130, R84 ;  /* 0x00000054827e7220 */ /* 0x000fe20000400000 */
[----:B------:R1:W-:Y:S01]  /*9140*/  @!P0 STS.128 [R199+0x1010], R208 ;  /* 0x001010d0c7008388 */ /* 0x0003e20000000c00 */
[----:B------:R-:W-:Y:S01]  /*9150*/  LOP3.LUT R134, R146, 0xffff0000, RZ, 0xc0, !PT ;  /* 0xffff000092867812 */ /* 0x000fe200078ec0ff */
[----:B------:R-:W-:Y:S01]  /*9160*/  FFMA R125, R133, R136, R125 ;  /* 0x00000088857d7223 */ /* 0x000fe2000000007d */
[C---:B------:R-:W-:Y:S01]  /*9170*/  FMUL R127, R130.reuse, R85 ;  /* 0x00000055827f7220 */ /* 0x040fe20000400000 */
[C---:B------:R-:W-:Y:S01]  /*9180*/  SHF.L.U32 R135, R147.reuse, 0x10, RZ ;  /* 0x0000001093877819 */ /* 0x040fe200000006ff */
[C---:B------:R-:W-:Y:S01]  /*9190*/  FMUL R128, R130.reuse, R86 ;  /* 0x0000005682807220 */ /* 0x040fe20000400000 */
[----:B------:R-:W-:Y:S01]  /*91a0*/  LOP3.LUT R136, R147, 0xffff0000, RZ, 0xc0, !PT ;  /* 0xffff000093887812 */ /* 0x000fe200078ec0ff */
[----:B------:R-:W-:Y:S01]  /*91b0*/  FMUL R129, R130, R87 ;  /* 0x0000005782817220 */ /* 0x000fe20000400000 */
[----:B------:R-:W-:Y:S01]  /*91c0*/  F2FP.BF16.F32.PACK_AB R212, R115, R114 ;  /* 0x0000007273d4723e */ /* 0x000fe200000010ff */
[----:B------:R-:W-:Y:S01]  /*91d0*/  FFMA R126, R133, R132, R126 ;  /* 0x00000084857e7223 */ /* 0x000fe2000000007e */
[----:B------:R-:W-:Y:S01]  /*91e0*/  F2FP.BF16.F32.PACK_AB R213, R117, R116 ;  /* 0x0000007475d5723e */ /* 0x000fe200000010ff */
[----:B------:R-:W-:Y:S01]  /*91f0*/  FFMA R127, R133, R134, R127 ;  /* 0x00000086857f7223 */ /* 0x000fe2000000007f */
[----:B------:R-:W-:Y:S01]  /*9200*/  F2FP.BF16.F32.PACK_AB R214, R119, R118 ;  /* 0x0000007677d6723e */ /* 0x000fe200000010ff */
[----:B------:R-:W-:Y:S01]  /*9210*/  FFMA R128, R133, R135, R128 ;  /* 0x0000008785807223 */ /* 0x000fe20000000080 */
[----:B------:R-:W-:Y:S01]  /*9220*/  F2FP.BF16.F32.PACK_AB R215, R121, R120 ;  /* 0x0000007879d7723e */ /* 0x000fe200000010ff */
[----:B------:R-:W-:Y:S01]  /*9230*/  FFMA R129, R133, R136, R129 ;  /* 0x0000008885817223 */ /* 0x000fe20000000081 */
[----:B------:R-:W-:Y:S02]  /*9240*/  F2FP.BF16.F32.PACK_AB R216, R123, R122 ;  /* 0x0000007a7bd8723e */ /* 0x000fe400000010ff */
[----:B------:R-:W-:Y:S01]  /*9250*/  F2FP.BF16.F32.PACK_AB R217, R125, R124 ;  /* 0x0000007c7dd9723e */ /* 0x000fe200000010ff */
[----:B------:R1:W-:Y:S01]  /*9260*/  @!P0 STS.128 [R197+0x1020], R212 ;  /* 0x001020d4c5008388 */ /* 0x0003e20000000c00 */
[----:B------:R-:W-:Y:S02]  /*9270*/  F2FP.BF16.F32.PACK_AB R218, R127, R126 ;  /* 0x0000007e7fda723e */ /* 0x000fe400000010ff */
[----:B------:R-:W-:Y:S05]  /*9280*/  F2FP.BF16.F32.PACK_AB R219, R129, R128 ;  /* 0x0000008081db723e */ /* 0x000fea00000010ff */
[----:B------:R1:W-:Y:S01]  /*9290*/  @!P0 STS.128 [R196+0x1010], R216 ;  /* 0x001010d8c4008388 */ /* 0x0003e20000000c00 */
[----:B------:R-:W-:Y:S01]  /*92a0*/  @!PT LDS RZ, [RZ] ;  /* 0x00000000fffff984 */ /* 0x000fe20000000800 */
[----:B------:R-:W-:Y:S01]  /*92b0*/  @!PT LDS RZ, [RZ] ;  /* 0x00000000fffff984 */ /* 0x000fe20000000800 */
[----:B------:R-:W-:Y:S01]  /*92c0*/  @!PT LDS RZ, [RZ] ;  /* 0x00000000fffff984 */ /* 0x000fe20000000800 */
[----:B------:R-:W-:Y:S01]  /*92d0*/  @!PT LDS RZ, [RZ] ;  /* 0x00000000fffff984 */ /* 0x000fe20000000800 */
[----:B------:R3:W-:Y:S07]  /*92e0*/  MEMBAR.ALL.CTA ;  /* 0x0000000000007992 */ /* 0x0007ee0000008000 */
[----:B---3--:R-:W3:Y:S01]  /*92f0*/  FENCE.VIEW.ASYNC.S ;  /* 0x00000000000073c6 */ /* 0x008ee20000000000 */
[----:B------:R-:W-:Y:S05]  /*9300*/  WARPSYNC.ALL ;  /* 0x0000000000007948 */ /* 0x000fea0003800000 */
[----:B------:R-:W-:Y:S01]  /*9310*/  BSSY.RECONVERGENT B0, `(.L_x_126) ;  /* 0x0000012000007945 */ /* 0x000fe20003800200 */
[----:B---3--:R-:W-:Y:S06]  /*9320*/  BAR.SYNC.DEFER_BLOCKING 0x1, 0x80 ;  /* 0x0042000000007b1d */ /* 0x008fec0000010000 */
[----:B------:R-:W-:Y:S05]  /*9330*/  @P1 BRA `(.L_x_127) ;  /* 0x00000000003c1947 */ /* 0x000fea0003800000 */
[----:B------:R-:W-:Y:S01]  /*9340*/  UIADD3 UR4, UPT, UPT, UR45, 0x200, URZ ;  /* 0x000002002d047890 */ /* 0x000fe2000fffe0ff */
[----:B------:R-:W-:Y:S01]  /*9350*/  R2UR UR49, R202 ;  /* 0x00000000ca3172ca */ /* 0x000fe200000e0000 */
[----:B------:R-:W-:Y:S01]  /*9360*/  UMOV UR51, UR44 ;  /* 0x0000002c00337c82 */ /* 0x000fe20008000000 */
[----:B------:R-:W-:Y:S01]  /*9370*/  UIADD3 UR8, UPT, UPT, UR45, 0x1200, URZ ;  /* 0x000012002d087890 */ /* 0x000fe2000fffe0ff */
[----:B------:R-:W-:Y:S02]  /*9380*/  UMOV UR10, UR50 ;  /* 0x00000032000a7c82 */ /* 0x000fe40008000000 */
[----:B------:R-:W-:Y:S01]  /*9390*/  IMAD.U32 R184, RZ, RZ, UR4 ;  /* 0x00000004ffb87e24 */ /* 0x000fe2000f8e00ff */
[----:B------:R-:W-:Y:S01]  /*93a0*/  UIADD3 UR4, UP0, UPT, UR54, 0xa80, URZ ;  /* 0x00000a8036047890 */ /* 0x000fe2000ff1e0ff */
[----:B------:R-:W-:Y:S03]  /*93b0*/  UMOV UR11, UR44 ;  /* 0x0000002c000b7c82 */ /* 0x000fe60008000000 */
[----:B------:R-:W-:Y:S01]  /*93c0*/  R2UR UR48, R184 ;  /* 0x00000000b83072ca */ /* 0x000fe200000e0000 */
[----:B------:R-:W-:Y:S02]  /*93d0*/  UIADD3.X UR5, UPT, UPT, URZ, UR55, URZ, UP0, !UPT ;  /* 0x00000037ff057290 */ /* 0x000fe400087fe4ff */
[----:B------:R-:W-:Y:S10]  /*93e0*/  UIADD3 UR9, UPT, UPT, UR49, 0x80, URZ ;  /* 0x0000008031097890 */ /* 0x000ff4000fffe0ff */
[----:B------:R3:W-:Y:S01]  /*93f0*/  UTMASTG.3D [UR48], [UR4] ;  /* 0x00000030040073b5 */ /* 0x0007e20008010000 */
[----:B------:R3:W-:Y:S01]  /*9400*/  UTMASTG.3D [UR8], [UR4] ;  /* 0x00000008040073b5 */ /* 0x0007e20008010000 */
[----:B------:R0:W-:Y:S01]  /*9410*/  UTMACMDFLUSH ;  /* 0x00000000000079b7 */ /* 0x0001e20000000000 */
[----:B---3--:R-:W-:Y:S04]  /*9420*/  DEPBAR.LE SB0, 0x1 ;  /* 0x000080400000791a */ /* 0x008fe80000000000 */
.L_x_127:
[----:B------:R-:W-:Y:S05]  /*9430*/  BSYNC.RECONVERGENT B0 ;  /* 0x0000000000007941 */ /* 0x000fea0003800200 */
.L_x_126:
[----:B------:R-:W-:Y:S01]  /*9440*/  BAR.SYNC.DEFER_BLOCKING 0x1, 0x80 ;  /* 0x0042000000007b1d */ /* 0x000fe20000010000 */
[----:B------:R-:W-:Y:S01]  /*9450*/  ISETP.NE.AND P1, PT, R195, RZ, PT ;  /* 0x000000ffc300720c */ /* 0x000fe20003f25270 */
[----:B------:R-:W-:Y:S01]  /*9460*/  UISETP.NE.AND UP0, UPT, UR53, URZ, UPT ;  /* 0x000000ff3500728c */ /* 0x000fe2000bf05270 */
[----:B------:R-:W-:Y:S11]  /*9470*/  LEA R3, R138, UR45, 0x3 ;  /* 0x0000002d8a037c11 */ /* 0x000ff6000f8e18ff */
[----:B------:R-:W-:Y:S01]  /*9480*/  @P1 SHF.L.U32 R6, RZ, 0x1f, RZ ;  /* 0x0000001fff061819 */ /* 0x000fe200000006ff */
[----:B------:R-:W-:Y:S06]  /*9490*/  BRA.U !UP0, `(.L_x_128) ;  /* 0x0000000108247547 */ /* 0x000fec000b800000 */
[----:B------:R-:W3:Y:S01]  /*94a0*/  S2R R0, SR_CgaCtaId ;  /* 0x0000000000007919 */ /* 0x000ee20000008800 */
[----:B------:R-:W-:Y:S01]  /*94b0*/  IMAD.U32 R4, RZ, RZ, UR47 ;  /* 0x0000002fff047e24 */ /* 0x000fe2000f8e00ff */
[----:B------:R-:W-:Y:S04]  /*94c0*/  UIADD3 UR4, UPT, UPT, UR47, 0x1, URZ ;  /* 0x000000012f047890 */ /* 0x000fe8000fffe0ff */
[----:B------:R-:W-:Y:S01]  /*94d0*/  @P1 LEA R4, R4, UR45, 0x3 ;  /* 0x0000002d04041c11 */ /* 0x000fe2000f8e18ff */
[----:B------:R-:W-:Y:S04]  /*94e0*/  UISETP.NE.AND UP0, UPT, UR4, 0x4, UPT ;  /* 0x000000040400788c */ /* 0x000fe8000bf05270 */
[----:B------:R-:W-:Y:S01]  /*94f0*/  @P1 VIADD R5, R4, 0x100 ;  /* 0x0000010004051836 */ /* 0x000fe20000000000 */
[----:B------:R-:W-:Y:S04]  /*9500*/  USEL UR47, UR4, URZ, UP0 ;  /* 0x000000ff042f7287 */ /* 0x000fe80008000000 */
[----:B---3--:R-:W-:Y:S04]  /*9510*/  @P1 PRMT R0, R0, 0x654, R5 ;  /* 0x0000065400001816 */ /* 0x008fe80000000005 */
[----:B------:R3:W-:Y:S04]  /*9520*/  @P1 SYNCS.ARRIVE.TRANS64.RED.A1T0 RZ, [R0+URZ], RZ ;  /* 0x000000ff00ff19a7 */ /* 0x0007e800081004ff */
.L_x_128:
[----:B------:R-:W4:Y:S01]  /*9530*/  @P1 SYNCS.PHASECHK.TRANS64.TRYWAIT P0, [R3+URZ+0xe0], R6 ;  /* 0x0000e006030015a7 */ /* 0x000f2200080011ff */
[----:B------:R-:W-:Y:S01]  /*9540*/  BSSY B1, `(.L_x_129) ;  /* 0x0000019000017945 */ /* 0x000fe20003800000 */
[----:B----4-:R-:W-:Y:S03]  /*9550*/  @P1 SEL R137, RZ, 0x1, !P0 ;  /* 0x00000001ff891807 */ /* 0x010fe60004000000 */
[----:B------:R-:W-:Y:S05]  /*9560*/  @!P1 BRA `(.L_x_130) ;  /* 0x0000000000589947 */ /* 0x000fea0003800000 */
[----:B------:R-:W-:Y:S01]  /*9570*/  ISETP.NE.AND P1, PT, R139, RZ, PT ;  /* 0x000000ff8b00720c */ /* 0x000fe20003f25270 */
[----:B------:R-:W-:Y:S01]  /*9580*/  BSSY B0, `(.L_x_131) ;  /* 0x000000a000007945 */ /* 0x000fe20003800000 */
[----:B------:R-:W-:Y:S11]  /*9590*/  ISETP.NE.AND P0, PT, R137, RZ, PT ;  /* 0x000000ff8900720c */ /* 0x000ff60003f05270 */
[----:B------:R-:W-:Y:S04]  /*95a0*/  @P1 IMAD R9, R138, 0x2000, R191 ;  /* 0x000020008a091824 */ /* 0x000fe800078e02bf */
[----:B------:R-:W-:Y:S01]  /*95b0*/  @P1 IMAD.IADD R7, R200, 0x1, R9 ;  /* 0x00000001c8071824 */ /* 0x000fe200078e0209 */
[----:B------:R-:W-:Y:S03]  /*95c0*/  @P1 IADD3 R5, PT, PT, R198, R9, RZ ;  /* 0x00000009c6051210 */ /* 0x000fe60007ffe0ff */
[----:B------:R-:W-:Y:S01]  /*95d0*/  @P1 IMAD.IADD R4, R190, 0x1, R7 ;  /* 0x00000001be041824 */ /* 0x000fe200078e0207 */
[----:B------:R-:W-:Y:S06]  /*95e0*/  @P0 BRA `(.L_x_132) ;  /* 0x00000000000c0947 */ /* 0x000fec0003800000 */
[----:B---3--:R-:W-:Y:S04]  /*95f0*/  SHF.L.U32 R0, RZ, 0x1f, RZ ;  /* 0x0000001fff007819 */ /* 0x008fe800000006ff */
[----:B------:R-:W3:Y:S02]  /*9600*/  SYNCS.PHASECHK.TRANS64.TRYWAIT P0, [R3+URZ+0xe0], R0 ;  /* 0x0000e000030075a7 */ /* 0x000ee400080011ff */
[----:B---3--:R-:W-:Y:S05]  /*9610*/  @!P0 BRA `(.L_x_133) ;  /* 0x000000ac00208947 */ /* 0x008fea0003800000 */
.L_x_132:
[----:B------:R-:W-:Y:S05]  /*9620*/  BSYNC B0 ;  /* 0x0000000000007941 */ /* 0x000fea0003800000 */
.L_x_131:
[----:B------:R-:W-:Y:S02]  /*9630*/  ISETP.NE.AND P0, PT, R139, RZ, PT ;  /* 0x000000ff8b00720c */ /* 0x000fe40003f05270 */
[----:B------:R-:W-:Y:S11]  /*9640*/  IADD3 R138, PT, PT, R138, 0x1, RZ ;  /* 0x000000018a8a7810 */ /* 0x000ff60007ffe0ff */
[----:B------:R4:W1:Y:S04]  /*9650*/  @P0 LDS.128 R160, [R5+0x20] ;  /* 0x0000200005a00984 */ /* 0x0008680000000c00 */
[----:B------:R4:W1:Y:S04]  /*9660*/  @P0 LDS.128 R140, [R5+0x1020] ;  /* 0x00102000058c0984 */ /* 0x0008680000000c00 */
[----:B------:R4:W1:Y:S04]  /*9670*/  @P0 LDS.128 R168, [R9] ;  /* 0x0000000009a80984 */ /* 0x0008680000000c00 */
[----:B------:R4:W1:Y:S04]  /*9680*/  @P0 LDS.128 R152, [R9+0x1000] ;  /* 0x0010000009980984 */ /* 0x0008680000000c00 */
[----:B------:R4:W1:Y:S04]  /*9690*/  @P0 LDS.128 R164, [R7+0x10] ;  /* 0x0000100007a40984 */ /* 0x0008680000000c00 */
[----:B------:R4:W1:Y:S04]  /*96a0*/  @P0 LDS.128 R148, [R7+0x1010] ;  /* 0x0010100007940984 */ /* 0x0008680000000c00 */
[----:B------:R4:W1:Y:S04]  /*96b0*/  @P0 LDS.128 R156, [R4+0x10] ;  /* 0x00001000049c0984 */ /* 0x0008680000000c00 */
[----:B------:R4:W1:Y:S02]  /*96c0*/  @P0 LDS.128 R144, [R4+0x1010] ;  /* 0x0010100004900984 */ /* 0x0008640000000c00 */
.L_x_130:
[----:B------:R-:W-:Y:S05]  /*96d0*/  BSYNC B1 ;  /* 0x0000000000017941 */ /* 0x000fea0003800000 */
.L_x_129:
[----:B------:R-:W-:Y:S05]  /*96e0*/  VIADD R201, R201, 0x400000 ;  /* 0x00400000c9c97836 */ /* 0x000fea0000000000 */
[----:B---3--:R-:W-:Y:S04]  /*96f0*/  SHF.R.U32.HI R0, RZ, 0x15, R201 ;  /* 0x00000015ff007819 */ /* 0x008fe800000116c9 */
[----:B------:R-:W-:Y:S04]  /*9700*/  LOP3.LUT R17, R0, 0x3, RZ, 0xc0, !PT ;  /* 0x0000000300117812 */ /* 0x000fe800078ec0ff */
[----:B------:R-:W-:Y:S11]  /*9710*/  ISETP.NE.AND P0, PT, R192, R17, PT ;  /* 0x00000011c000720c */ /* 0x000ff60003f05270 */
[----:B------:R-:W-:Y:S02]  /*9720*/  @!UPT UIADD3 URZ, UPT, UPT, URZ, URZ, URZ ;  /* 0x000000fffffff290 */ /* 0x000fe4000fffe0ff */
[----:B------:R-:W-:Y:S05]  /*9730*/  @P0 BRA `(.L_x_134) ;  /* 0x0000000000bc0947 */ /* 0x000fea0003800000 */
        /* <DEDUP_REMOVED lines=8> */
[----:B------:R-:W3:Y:S01]  /*97c0*/  LDCU.64 UR6, c[0x4][0x78] ;  /* 0x01000f00ff0677ac */ /* 0x000ee20008000a00 */
[----:B------:R-:W1:Y:S01]  /*97d0*/  LDC.64 R14, c[0x4][R15] ;  /* 0x010000000f0e7b82 */ /* 0x000e620000000a00 */
[----:B------:R-:W5:Y:S01]  /*97e0*/  LDCU.64 UR4, c[0x4][0x10] ;  /* 0x01000200ff0477ac */ /* 0x000f620008000a00 */
[----:B----4-:R-:W-:Y:S01]  /*97f0*/  MOV R5, UR9 ;  /* 0x0000000900057c02 */ /* 0x010fe20008000f00 */
[----:B------:R-:W-:Y:S01]  /*9800*/  IMAD.U32 R4, RZ, RZ, UR8 ;  /* 0x00000008ff047e24 */ /* 0x000fe2000f8e00ff */
[----:B---3--:R-:W-:Y:S01]  /*9810*/  MOV R7, UR7 ;  /* 0x0000000700077c02 */ /* 0x008fe20008000f00 */
[----:B------:R-:W-:Y:S01]  /*9820*/  IMAD.U32 R6, RZ, RZ, UR6 ;  /* 0x00000006ff067e24 */ /* 0x000fe2000f8e00ff */
[----:B-----5:R-:W-:Y:S01]  /*9830*/  MOV R11, UR5 ;  /* 0x00000005000b7c02 */ /* 0x020fe20008000f00 */
[----:B------:R-:W-:Y:S02]  /*9840*/  IMAD.U32 R10, RZ, RZ, UR4 ;  /* 0x00000004ff0a7e24 */ /* 0x000fe4000f8e00ff */
[----:B------:R-:W-:Y:S07]  /*9850*/  LEPC R20, `(.L_x_135) ;  /* 0x000000001014794e */ /* 0x000fee0000000000 */
[----:B-12---:R-:W-:Y:S05]  /*9860*/  CALL.ABS.NOINC R14 ;  /* 0x000000000e007343 */ /* 0x006fea0003c00000 */
.L_x_135:
[----:B------:R-:W-:Y:S05]  /*9870*/  WARPSYNC.ALL ;  /* 0x0000000000007948 */ /* 0x000fea0003800000 */
[C---:B------:R-:W-:Y:S01]  /*9880*/  R2UR UR4, R201.reuse ;  /* 0x00000000c90472ca */ /* 0x040fe200000e0000 */
[----:B------:R-:W-:Y:S05]  /*9890*/  VIADD R0, R201, 0x80 ;  /* 0x00000080c9007836 */ /* 0x000fea0000000000 */
[----:B------:R-:W-:Y:S04]  /*98a0*/  SHF.R.U32.HI R0, RZ, 0x15, R0 ;  /* 0x00000015ff007819 */ /* 0x000fe80000011600 */
[----:B------:R-:W-:Y:S03]  /*98b0*/  LOP3.LUT P0, RZ, R0, 0x3, R181, 0x48, !PT ;  /* 0x0000000300ff7812 */ /* 0x000fe600078048b5 */
[----:B------:R-:W3:Y:S10]  /*98c0*/  LDTM.x32 R24, tmem[UR4] ;  /* 0x00000004001879ee */ /* 0x000ef400082c0000 */
[----:B---3--:R-:W-:Y:S05]  /*98d0*/  @!P0 BRA `(.L_x_136) ;  /* 0x0000000000408947 */ /* 0x008fea0003800000 */
        /* <DEDUP_REMOVED lines=16> */
.L_x_136:
[----:B------:R-:W-:Y:S05]  /*99e0*/  WARPSYNC.ALL ;  /* 0x0000000000007948 */ /* 0x000fea0003800000 */
[----:B------:R-:W-:Y:S11]  /*99f0*/  R2UR UR4, R201 ;  /* 0x00000000c90472ca */ /* 0x000ff600000e0000 */
[----:B------:R-:W-:Y:S02]  /*9a00*/  @!UPT UIADD3 URZ, UPT, UPT, URZ, URZ, URZ ;  /* 0x000000fffffff290 */ /* 0x000fe4000fffe0ff */
[----:B------:R-:W3:Y:S02]  /*9a10*/  LDTM.x32 R56, tmem[UR4+0x80] ;  /* 0x00008004003879ee */ /* 0x000ee400082c0000 */
[----:B---3--:R-:W-:Y:S01]  /*9a20*/  NOP ;  /* 0x0000000000007918 */ /* 0x008fe20000000000 */
.L_x_134:
[----:B-1----:R-:W-:Y:S01]  /*9a30*/  SHF.L.U32 R18, R168, 0x10, RZ ;  /* 0x00000010a8127819 */ /* 0x002fe200000006ff */
[----:B------:R-:W-:Y:S01]  /*9a40*/  FMUL R0, R130, R24 ;  /* 0x0000001882007220 */ /* 0x000fe20000400000 */
[C---:B------:R-:W-:Y:S01]  /*9a50*/  SHF.L.U32 R19, R169.reuse, 0x10, RZ ;  /* 0x00000010a9137819 */ /* 0x040fe200000006ff */
[----:B------:R-:W-:Y:S05]  /*9a60*/  WARPSYNC.ALL ;  /* 0x0000000000007948 */ /* 0x000fea0003800000 */
[----:B------:R-:W-:Y:S01]  /*9a70*/  LOP3.LUT R20, R169, 0xffff0000, RZ, 0xc0, !PT ;  /* 0xffff0000a9147812 */ /* 0x000fe200078ec0ff */
[----:B------:R-:W1:Y:S01]  /*9a80*/  S2UR UR5, SR_CgaCtaId ;  /* 0x00000000000579c3 */ /* 0x000e620000008800 */
[----:B------:R-:W-:Y:S01]  /*9a90*/  ISETP.NE.AND P1, PT, R192, R17, PT ;  /* 0x00000011c000720c */ /* 0x000fe20003f25270 */
[----:B------:R-:W-:Y:S01]  /*9aa0*/  FFMA R0, R133, R18, R0 ;  /* 0x0000001285007223 */ /* 0x000fe20000000000 */
[----:B------:R-:W-:Y:S01]  /*9ab0*/  LOP3.LUT R18, R168, 0xffff0000, RZ, 0xc0, !PT ;  /* 0xffff0000a8127812 */ /* 0x000fe200078ec0ff */
[----:B------:R-:W-:Y:S01]  /*9ac0*/  FMUL R3, R130, R25 ;  /* 0x0000001982037220 */ /* 0x000fe20000400000 */
[----:B------:R-:W-:Y:S01]  /*9ad0*/  LOP3.LUT R16, R164, 0xffff0000, RZ, 0xc0, !PT ;  /* 0xffff0000a4107812 */ /* 0x000fe200078ec0ff */
[C---:B----4-:R-:W-:Y:S01]  /*9ae0*/  FMUL R4, R130.reuse, R26 ;  /* 0x0000001a82047220 */ /* 0x050fe20000400000 */
[----:B------:R-:W-:Y:S01]  /*9af0*/  SHF.L.U32 R15, R165, 0x10, RZ ;  /* 0x00000010a50f7819 */ /* 0x000fe200000006ff */
[----:B------:R-:W-:Y:S01]  /*9b00*/  FMUL R5, R130, R27 ;  /* 0x0000001b82057220 */ /* 0x000fe20000400000 */
[----:B------:R-:W-:Y:S01]  /*9b10*/  SHF.L.U32 R17, R166, 0x10, RZ ;  /* 0x00000010a6117819 */ /* 0x000fe200000006ff */
[C---:B------:R-:W-:Y:S01]  /*9b20*/  FFMA R3, R133.reuse, R18, R3 ;  /* 0x0000001285037223 */ /* 0x040fe20000000003 */
[----:B------:R-:W-:Y:S01]  /*9b30*/  SHF.L.U32 R18, R170, 0x10, RZ ;  /* 0x00000010aa127819 */ /* 0x000fe200000006ff */
[C---:B------:R-:W-:Y:S01]  /*9b40*/  FFMA R4, R133.reuse, R19, R4 ;  /* 0x0000001385047223 */ /* 0x040fe20000000004 */
[----:B------:R-:W-:Y:S01]  /*9b50*/  SHF.L.U32 R19, R164, 0x10, RZ ;  /* 0x00000010a4137819 */ /* 0x000fe200000006ff */
[----:B------:R-:W-:Y:S01]  /*9b60*/  FFMA R5, R133, R20, R5 ;  /* 0x0000001485057223 */ /* 0x000fe20000000005 */
[----:B------:R-:W-:Y:S01]  /*9b70*/  LOP3.LUT R20, R170, 0xffff0000, RZ, 0xc0, !PT ;  /* 0xffff0000aa147812 */ /* 0x000fe200078ec0ff */
[C---:B------:R-:W-:Y:S01]  /*9b80*/  FMUL R6, R130.reuse, R28 ;  /* 0x0000001c82067220 */ /* 0x040fe20000400000 */
[----:B------:R-:W-:Y:S01]  /*9b90*/  F2FP.BF16.F32.PACK_AB R88, R3, R0 ;  /* 0x000000000358723e */ /* 0x000fe200000010ff */
[C---:B------:R-:W-:Y:S01]  /*9ba0*/  FMUL R7, R130.reuse, R29 ;  /* 0x0000001d82077220 */ /* 0x040fe20000400000 */
[----:B------:R-:W-:Y:S01]  /*9bb0*/  F2FP.BF16.F32.PACK_AB R89, R5, R4 ;  /* 0x000000040559723e */ /* 0x000fe200000010ff */
[----:B------:R-:W-:Y:S01]  /*9bc0*/  FFMA R6, R133, R18, R6 ;  /* 0x0000001285067223 */ /* 0x000fe20000000006 */
[----:B------:R-:W-:Y:S01]  /*9bd0*/  SHF.L.U32 R18, R171, 0x10, RZ ;  /* 0x00000010ab127819 */ /* 0x000fe200000006ff */
[----:B------:R-:W-:Y:S01]  /*9be0*/  FFMA R7, R133, R20, R7 ;  /* 0x0000001485077223 */ /* 0x000fe20000000007 */
[----:B------:R-:W-:Y:S01]  /*9bf0*/  LOP3.LUT R20, R171, 0xffff0000, RZ, 0xc0, !PT ;  /* 0xffff0000ab147812 */ /* 0x000fe200078ec0ff */
[C---:B------:R-:W-:Y:S01]  /*9c00*/  FMUL R8, R130.reuse, R30 ;  /* 0x0000001e82087220 */ /* 0x040fe20000400000 */
[----:B------:R-:W-:Y:S01]  /*9c10*/  ISETP.NE.AND P2, PT, R195, RZ, PT ;  /* 0x000000ffc300720c */ /* 0x000fe20003f45270 */
[----:B------:R-:W-:Y:S01]  /*9c20*/  FMUL R9, R130, R31 ;  /* 0x0000001f82097220 */ /* 0x000fe20000400000 */
[----:B------:R-:W-:Y:S01]  /*9c30*/  F2FP.BF16.F32.PACK_AB R90, R7, R6 ;  /* 0x00000006075a723e */ /* 0x000fe200000010ff */
[----:B------:R-:W-:Y:S01]  /*9c40*/  UIADD3 UR4, UPT, UPT, UR45, 0x158, URZ ;  /* 0x000001582d047890 */ /* 0x000fe2000fffe0ff */
[----:B------:R-:W-:Y:S01]  /*9c50*/  ISETP.NE.AND P0, PT, R192, RZ, PT ;  /* 0x000000ffc000720c */ /* 0x000fe20003f05270 */
[----:B------:R-:W-:Y:S01]  /*9c60*/  FFMA R8, R133, R18, R8 ;  /* 0x0000001285087223 */ /* 0x000fe20000000008 */
[----:B------:R-:W-:Y:S01]  /*9c70*/  LOP3.LUT R18, R165, 0xffff0000, RZ, 0xc0, !PT ;  /* 0xffff0000a5127812 */ /* 0x000fe200078ec0ff */
[----:B------:R-:W-:Y:S01]  /*9c80*/  FFMA R9, R133, R20, R9 ;  /* 0x0000001485097223 */ /* 0x000fe20000000009 */
[----:B------:R-:W-:Y:S01]  /*9c90*/  LOP3.LUT R20, R167, 0xffff0000, RZ, 0xc0, !PT ;  /* 0xffff0000a7147812 */ /* 0x000fe200078ec0ff */
[----:B-1----:R-:W-:Y:S01]  /*9ca0*/  UPRMT UR4, UR5, 0x654, UR4 ;  /* 0x0000065405047896 */ /* 0x002fe20008000004 */
[----:B------:R-:W-:Y:S01]  /*9cb0*/  NOP ;  /* 0x0000000000007918 */ /* 0x000fe20000000000 */
[C---:B------:R-:W-:Y:S01]  /*9cc0*/  FMUL R10, R130.reuse, R32 ;  /* 0x00000020820a7220 */ /* 0x040fe20000400000 */
[----:B------:R-:W-:Y:S01]  /*9cd0*/  F2FP.BF16.F32.PACK_AB R91, R9, R8 ;  /* 0x00000008095b723e */ /* 0x000fe200000010ff */
[C---:B------:R-:W-:Y:S01]  /*9ce0*/  FMUL R11, R130.reuse, R33 ;  /* 0x00000021820b7220 */ /* 0x040fe20000400000 */
[C---:B------:R-:W-:Y:S01]  /*9cf0*/  FMUL R12, R130.reuse, R34 ;  /* 0x00000022820c7220 */ /* 0x040fe20000400000 */
[----:B------:R-:W-:Y:S01]  /*9d00*/  FMUL R13, R130, R35 ;  /* 0x00000023820d7220 */ /* 0x000fe20000400000 */
[----:B------:R-:W-:Y:S01]  /*9d10*/  FFMA R10, R133, R19, R10 ;  /* 0x00000013850a7223 */ /* 0x000fe2000000000a */
[----:B------:R-:W-:Y:S01]  /*9d20*/  SHF.L.U32 R19, R167, 0x10, RZ ;  /* 0x00000010a7137819 */ /* 0x000fe200000006ff */
[----:B------:R-:W-:Y:S01]  /*9d30*/  SYNCS.ARRIVE.TRANS64.RED.A1T0 RZ, [UR4], RZ ;  /* 0x000000ffffff79a7 */ /* 0x000fe20008100404 */
[----:B------:R1:W-:Y:S01]  /*9d40*/  @!P1 STS.128 [R191+0x2000], R88 ;  /* 0x00200058bf009388 */ /* 0x0003e20000000c00 */
[C---:B------:R-:W-:Y:S01]  /*9d50*/  FFMA R11, R133.reuse, R16, R11 ;  /* 0x00000010850b7223 */ /* 0x040fe2000000000b */
[C---:B------:R-:W-:Y:S01]  /*9d60*/  FFMA R12, R133.reuse, R15, R12 ;  /* 0x0000000f850c7223 */ /* 0x040fe2000000000c */
[----:B------:R-:W-:Y:S01]  /*9d70*/  FFMA R13, R133, R18, R13 ;  /* 0x00000012850d7223 */ /* 0x000fe2000000000d */
[----:B------:R-:W-:Y:S01]  /*9d80*/  LOP3.LUT R18, R166, 0xffff0000, RZ, 0xc0, !PT ;  /* 0xffff0000a6127812 */ /* 0x000fe200078ec0ff */
[C---:B------:R-:W-:Y:S01]  /*9d90*/  FMUL R14, R130.reuse, R36 ;  /* 0x00000024820e7220 */ /* 0x040fe20000400000 */
[----:B------:R-:W-:Y:S01]  /*9da0*/  F2FP.BF16.F32.PACK_AB R92, R11, R10 ;  /* 0x0000000a0b5c723e */ /* 0x000fe200000010ff */
[----:B------:R-:W-:Y:S01]  /*9db0*/  FMUL R15, R130, R37 ;  /* 0x00000025820f7220 */ /* 0x000fe20000400000 */
[----:B------:R-:W-:Y:S01]  /*9dc0*/  SHF.L.U32 R11, R160, 0x10, RZ ;  /* 0x00000010a00b7819 */ /* 0x000fe200000006ff */
[----:B------:R-:W-:Y:S01]  /*9dd0*/  FFMA R14, R133, R17, R14 ;  /* 0x00000011850e7223 */ /* 0x000fe2000000000e */
[----:B------:R-:W-:Y:S01]  /*9de0*/  F2FP.BF16.F32.PACK_AB R93, R13, R12 ;  /* 0x0000000c0d5d723e */ /* 0x000fe200000010ff */
[----:B------:R-:W-:Y:S01]  /*9df0*/  FMUL R16, R130, R38 ;  /* 0x0000002682107220 */ /* 0x000fe20000400000 */
[----:B------:R-:W-:Y:S01]  /*9e00*/  LOP3.LUT R12, R160, 0xffff0000, RZ, 0xc0, !PT ;  /* 0xffff0000a00c7812 */ /* 0x000fe200078ec0ff */
[----:B------:R-:W-:Y:S01]  /*9e10*/  FMUL R17, R130, R39 ;  /* 0x0000002782117220 */ /* 0x000fe20000400000 */
[----:B------:R-:W-:Y:S01]  /*9e20*/  SHF.L.U32 R13, R161, 0x10, RZ ;  /* 0x00000010a10d7819 */ /* 0x000fe200000006ff */
[C---:B------:R-:W-:Y:S01]  /*9e30*/  FFMA R15, R133.reuse, R18, R15 ;  /* 0x00000012850f7223 */ /* 0x040fe2000000000f */
[----:B------:R-:W-:Y:S01]  /*9e40*/  LOP3.LUT R18, R158, 0xffff0000, RZ, 0xc0, !PT ;  /* 0xffff00009e127812 */ /* 0x000fe200078ec0ff */
[C---:B------:R-:W-:Y:S01]  /*9e50*/  FFMA R16, R133.reuse, R19, R16 ;  /* 0x0000001385107223 */ /* 0x040fe20000000010 */
[C---:B------:R-:W-:Y:S01]  /*9e60*/  FMUL R8, R130.reuse, R40 ;  /* 0x0000002882087220 */ /* 0x040fe20000400000 */
[----:B------:R-:W-:Y:S01]  /*9e70*/  FFMA R17, R133, R20, R17 ;  /* 0x0000001485117223 */ /* 0x000fe20000000011 */
[----:B------:R-:W-:Y:S01]  /*9e80*/  F2FP.BF16.F32.PACK_AB R94, R15, R14 ;  /* 0x0000000e0f5e723e */ /* 0x000fe200000010ff */
[C---:B------:R-:W-:Y:S01]  /*9e90*/  FMUL R9, R130.reuse, R41 ;  /* 0x0000002982097220 */ /* 0x040fe20000400000 */
[----:B------:R-:W-:Y:S01]  /*9ea0*/  LOP3.LUT R14, R161, 0xffff0000, RZ, 0xc0, !PT ;  /* 0xffff0000a10e7812 */ /* 0x000fe200078ec0ff */
[----:B------:R-:W-:Y:S01]  /*9eb0*/  FFMA R8, R133, R11, R8 ;  /* 0x0000000b85087223 */ /* 0x000fe20000000008 */
[----:B------:R-:W-:Y:S01]  /*9ec0*/  F2FP.BF16.F32.PACK_AB R95, R17, R16 ;  /* 0x00000010115f723e */ /* 0x000fe200000010ff */
[----:B------:R-:W-:Y:S01]  /*9ed0*/  FMUL R10, R130, R42 ;  /* 0x0000002a820a7220 */ /* 0x000fe20000400000 */
[----:B------:R-:W-:Y:S01]  /*9ee0*/  SHF.L.U32 R15, R162, 0x10, RZ ;  /* 0x00000010a20f7819 */ /* 0x000fe200000006ff */
[----:B------:R-:W-:Y:S01]  /*9ef0*/  FMUL R11, R130, R43 ;  /* 0x0000002b820b7220 */ /* 0x000fe20000400000 */
[----:B------:R-:W-:Y:S01]  /*9f00*/  LOP3.LUT R16, R157, 0xffff0000, RZ, 0xc0, !PT ;  /* 0xffff00009d107812 */ /* 0x000fe200078ec0ff */
[----:B------:R-:W-:Y:S01]  /*9f10*/  FFMA R9, R133, R12, R9 ;  /* 0x0000000c85097223 */ /* 0x000fe20000000009 */
[----:B------:R-:W-:Y:S01]  /*9f20*/  SHF.L.U32 R17, R159, 0x10, RZ ;  /* 0x000000109f117819 */ /* 0x000fe200000006ff */
[----:B------:R-:W-:Y:S01]  /*9f30*/  FFMA R10, R133, R13, R10 ;  /* 0x0000000d850a7223 */ /* 0x000fe2000000000a */
[----:B------:R-:W-:Y:S01]  /*9f40*/  LOP3.LUT R20, R159, 0xffff0000, RZ, 0xc0, !PT ;  /* 0xffff00009f147812 */ /* 0x000fe200078ec0ff */
[----:B------:R-:W-:Y:S01]  /*9f50*/  FFMA R11, R133, R14, R11 ;  /* 0x0000000e850b7223 */ /* 0x000fe2000000000b */
[----:B------:R-:W-:Y:S01]  /*9f60*/  LOP3.LUT R14, R162, 0xffff0000, RZ, 0xc0, !PT ;  /* 0xffff0000a20e7812 */ /* 0x000fe200078ec0ff */
[C---:B------:R-:W-:Y:S01]  /*9f70*/  FMUL R12, R130.reuse, R44 ;  /* 0x0000002c820c7220 */ /* 0x040fe20000400000 */
[----:B-1----:R-:W-:Y:S01]  /*9f80*/  F2FP.BF16.F32.PACK_AB R88, R9, R8 ;  /* 0x000000080958723e */ /* 0x002fe200000010ff */
[----:B------:R1:W-:Y:S01]  /*9f90*/  @!P1 STS.128 [R199+0x2010], R92 ;  /* 0x0020105cc7009388 */ /* 0x0003e20000000c00 */
[----:B------:R-:W-:Y:S01]  /*9fa0*/  F2FP.BF16.F32.PACK_AB R89, R11, R10 ;  /* 0x0000000a0b59723e */ /* 0x000fe200000010ff */
[----:B------:R-:W-:Y:S01]  /*9fb0*/  FMUL R13, R130, R45 ;  /* 0x0000002d820d7220 */ /* 0x000fe20000400000 */
[----:B------:R-:W-:Y:S01]  /*9fc0*/  SHF.L.U32 R11, R163, 0x10, RZ ;  /* 0x00000010a30b7819 */ /* 0x000fe200000006ff */
[C---:B------:R-:W-:Y:S01]  /*9fd0*/  FFMA R12, R133.reuse, R15, R12 ;  /* 0x0000000f850c7223 */ /* 0x040fe2000000000c */
[----:B------:R-:W-:Y:S01]  /*9fe0*/  SHF.L.U32 R15, R156, 0x10, RZ ;  /* 0x000000109c0f7819 */ /* 0x000fe200000006ff */
[----:B------:R-:W-:Y:S01]  /*9ff0*/  FFMA R13, R133, R14, R13 ;  /* 0x0000000e850d7223 */ /* 0x000fe2000000000d */
[----:B------:R-:W-:Y:S01]  /*a000*/  LOP3.LUT R14, R163, 0xffff0000, RZ, 0xc0, !PT ;  /* 0xffff0000a30e7812 */ /* 0x000fe200078ec0ff */
[C---:B------:R-:W-:Y:S01]  /*a010*/  FMUL R8, R130.reuse, R46 ;  /* 0x0000002e82087220 */ /* 0x040fe20000400000 */
[C---:B------:R-:W-:Y:S01]  /*a020*/  FMUL R9, R130.reuse, R47 ;  /* 0x0000002f82097220 */ /* 0x040fe20000400000 */
[----:B------:R-:W-:Y:S01]  /*a030*/  FMUL R10, R130, R48 ;  /* 0x00000030820a7220 */ /* 0x000fe20000400000 */
[----:B------:R-:W-:Y:S01]  /*a040*/  F2FP.BF16.F32.PACK_AB R90, R13, R12 ;  /* 0x0000000c0d5a723e */ /* 0x000fe200000010ff */
[C---:B------:R-:W-:Y:S01]  /*a050*/  FFMA R8, R133.reuse, R11, R8 ;  /* 0x0000000b85087223 */ /* 0x040fe20000000008 */
[C---:B------:R-:W-:Y:S01]  /*a060*/  FFMA R9, R133.reuse, R14, R9 ;  /* 0x0000000e85097223 */ /* 0x040fe20000000009 */
[----:B------:R-:W-:Y:S01]  /*a070*/  LOP3.LUT R14, R156, 0xffff0000, RZ, 0xc0, !PT ;  /* 0xffff00009c0e7812 */ /* 0x000fe200078ec0ff */
[----:B------:R-:W-:Y:S01]  /*a080*/  FFMA R10, R133, R15, R10 ;  /* 0x0000000f850a7223 */ /* 0x000fe2000000000a */
[----:B------:R-:W-:Y:S01]  /*a090*/  SHF.L.U32 R15, R157, 0x10, RZ ;  /* 0x000000109d0f7819 */ /* 0x000fe200000006ff */
[C---:B------:R-:W-:Y:S01]  /*a0a0*/  FMUL R11, R130.reuse, R49 ;  /* 0x00000031820b7220 */ /* 0x040fe20000400000 */
[----:B------:R-:W-:Y:S01]  /*a0b0*/  F2FP.BF16.F32.PACK_AB R91, R9, R8 ;  /* 0x00000008095b723e */ /* 0x000fe200000010ff */
[C---:B------:R-:W-:Y:S01]  /*a0c0*/  FMUL R12, R130.reuse, R50 ;  /* 0x00000032820c7220 */ /* 0x040fe20000400000 */
[C---:B------:R-:W-:Y:S01]  /*a0d0*/  FMUL R13, R130.reuse, R51 ;  /* 0x00000033820d7220 */ /* 0x040fe20000400000 */
[C---:B------:R-:W-:Y:S01]  /*a0e0*/  FFMA R11, R133.reuse, R14, R11 ;  /* 0x0000000e850b7223 */ /* 0x040fe2000000000b */
[----:B------:R-:W-:Y:S01]  /*a0f0*/  FMUL R8, R130, R52 ;  /* 0x0000003482087220 */ /* 0x000fe20000400000 */
[C---:B------:R-:W-:Y:S01]  /*a100*/  FFMA R12, R133.reuse, R15, R12 ;  /* 0x0000000f850c7223 */ /* 0x040fe2000000000c */
[C---:B------:R-:W-:Y:S01]  /*a110*/  FFMA R13, R133.reuse, R16, R13 ;  /* 0x00000010850d7223 */ /* 0x040fe2000000000d */
[----:B------:R-:W-:Y:S01]  /*a120*/  SHF.L.U32 R16, R158, 0x10, RZ ;  /* 0x000000109e107819 */ /* 0x000fe200000006ff */
[C---:B------:R-:W-:Y:S01]  /*a130*/  FMUL R9, R130.reuse, R53 ;  /* 0x0000003582097220 */ /* 0x040fe20000400000 */
[C---:B------:R-:W-:Y:S01]  /*a140*/  FMUL R14, R130.reuse, R54 ;  /* 0x00000036820e7220 */ /* 0x040fe20000400000 */
[----:B------:R-:W-:Y:S01]  /*a150*/  FMUL R15, R130, R55 ;  /* 0x00000037820f7220 */ /* 0x000fe20000400000 */
[----:B------:R3:W-:Y:S01]  /*a160*/  @!P1 STS.128 [R197+0x2020], R88 ;  /* 0x00202058c5009388 */ /* 0x0007e20000000c00 */
[----:B------:R-:W-:Y:S01]  /*a170*/  FFMA R8, R133, R16, R8 ;  /* 0x0000001085087223 */ /* 0x000fe20000000008 */
[----:B-1----:R-:W-:Y:S01]  /*a180*/  F2FP.BF16.F32.PACK_AB R93, R13, R12 ;  /* 0x0000000c0d5d723e */ /* 0x002fe200000010ff */
[C---:B------:R-:W-:Y:S01]  /*a190*/  FFMA R9, R133.reuse, R18, R9 ;  /* 0x0000001285097223 */ /* 0x040fe20000000009 */
[C---:B------:R-:W-:Y:S01]  /*a1a0*/  LOP3.LUT R12, R152.reuse, 0xffff0000, RZ, 0xc0, !PT ;  /* 0xffff0000980c7812 */ /* 0x040fe200078ec0ff */
[C---:B------:R-:W-:Y:S01]  /*a1b0*/  FFMA R14, R133.reuse, R17, R14 ;  /* 0x00000011850e7223 */ /* 0x040fe2000000000e */
[----:B------:R-:W-:Y:S01]  /*a1c0*/  SHF.L.U32 R17, R152, 0x10, RZ ;  /* 0x0000001098117819 */ /* 0x000fe200000006ff */
[----:B------:R-:W-:Y:S01]  /*a1d0*/  FFMA R15, R133, R20, R15 ;  /* 0x00000014850f7223 */ /* 0x000fe2000000000f */
[----:B------:R-:W-:Y:S01]  /*a1e0*/  F2FP.BF16.F32.PACK_AB R94, R9, R8 ;  /* 0x00000008095e723e */ /* 0x000fe200000010ff */
        /* <DEDUP_REMOVED lines=8> */
[----:B------:R-:W-:Y:S01]  /*a270*/  FMUL R9, R130, R58 ;  /* 0x0000003a82097220 */ /* 0x000fe20000400000 */
[----:B------:R-:W-:Y:S01]  /*a280*/  SHF.L.U32 R18, R154, 0x10, RZ ;  /* 0x000000109a127819 */ /* 0x000fe200000006ff */
[----:B------:R-:W-:Y:S01]  /*a290*/  FMUL R10, R130, R59 ;  /* 0x0000003b820a7220 */ /* 0x000fe20000400000 */
[----:B------:R-:W-:Y:S01]  /*a2a0*/  LOP3.LUT R15, R154, 0xffff0000, RZ, 0xc0, !PT ;  /* 0xffff00009a0f7812 */ /* 0x000fe200078ec0ff */
[----:B------:R-:W-:Y:S01]  /*a2b0*/  FMUL R11, R130, R60 ;  /* 0x0000003c820b7220 */ /* 0x000fe20000400000 */
[----:B------:R-:W-:Y:S01]  /*a2c0*/  LOP3.LUT R17, R155, 0xffff0000, RZ, 0xc0, !PT ;  /* 0xffff00009b117812 */ /* 0x000fe200078ec0ff */
[C---:B------:R-:W-:Y:S01]  /*a2d0*/  FFMA R9, R133.reuse, R14, R9 ;  /* 0x0000000e85097223 */ /* 0x040fe20000000009 */
[----:B------:R-:W-:Y:S01]  /*a2e0*/  F2FP.BF16.F32.PACK_AB R96, R8, R16 ;  /* 0x000000100860723e */ /* 0x000fe200000010ff */
[----:B------:R-:W-:Y:S01]  /*a2f0*/  FFMA R10, R133, R13, R10 ;  /* 0x0000000d850a7223 */ /* 0x000fe2000000000a */
[----:B------:R-:W-:Y:S01]  /*a300*/  LOP3.LUT R16, R141, 0xffff0000, RZ, 0xc0, !PT ;  /* 0xffff00008d107812 */ /* 0x000fe200078ec0ff */
[C---:B------:R-:W-:Y:S01]  /*a310*/  FMUL R12, R130.reuse, R61 ;  /* 0x0000003d820c7220 */ /* 0x040fe20000400000 */
[----:B------:R-:W-:Y:S01]  /*a320*/  LOP3.LUT R20, R147, 0xffff0000, RZ, 0xc0, !PT ;  /* 0xffff000093147812 */ /* 0x000fe200078ec0ff */
[----:B------:R-:W-:Y:S01]  /*a330*/  FFMA R11, R133, R18, R11 ;  /* 0x00000012850b7223 */ /* 0x000fe2000000000b */
[----:B------:R-:W-:Y:S01]  /*a340*/  SHF.L.U32 R18, R155, 0x10, RZ ;  /* 0x000000109b127819 */ /* 0x000fe200000006ff */
[----:B------:R-:W-:Y:S01]  /*a350*/  FMUL R13, R130, R62 ;  /* 0x0000003e820d7220 */ /* 0x000fe20000400000 */
[----:B------:R-:W-:Y:S01]  /*a360*/  F2FP.BF16.F32.PACK_AB R97, R10, R9 ;  /* 0x000000090a61723e */ /* 0x000fe200000010ff */
[C---:B------:R-:W-:Y:S01]  /*a370*/  FFMA R12, R133.reuse, R15, R12 ;  /* 0x0000000f850c7223 */ /* 0x040fe2000000000c */
[----:B------:R-:W-:Y:S01]  /*a380*/  SHF.L.U32 R15, R150, 0x10, RZ ;  /* 0x00000010960f7819 */ /* 0x000fe200000006ff */
[----:B------:R-:W-:Y:S01]  /*a390*/  FMUL R14, R130, R63 ;  /* 0x0000003f820e7220 */ /* 0x000fe20000400000 */
[----:B------:R-:W-:Y:S01]  /*a3a0*/  FFMA R13, R133, R18, R13 ;  /* 0x00000012850d7223 */ /* 0x000fe2000000000d */
[----:B------:R-:W-:Y:S01]  /*a3b0*/  LOP3.LUT R18, R145, 0xffff0000, RZ, 0xc0, !PT ;  /* 0xffff000091127812 */ /* 0x000fe200078ec0ff */
[----:B------:R1:W-:Y:S01]  /*a3c0*/  @!P1 STS.128 [R196+0x2010], R92 ;  /* 0x0020105cc4009388 */ /* 0x0003e20000000c00 */
[----:B------:R-:W-:Y:S01]  /*a3d0*/  F2FP.BF16.F32.PACK_AB R98, R12, R11 ;  /* 0x0000000b0c62723e */ /* 0x000fe200000010ff */
[C---:B------:R-:W-:Y:S01]  /*a3e0*/  FFMA R14, R133.reuse, R17, R14 ;  /* 0x00000011850e7223 */ /* 0x040fe2000000000e */
[----:B------:R-:W-:Y:S01]  /*a3f0*/  SHF.L.U32 R11, R148, 0x10, RZ ;  /* 0x00000010940b7819 */ /* 0x000fe200000006ff */
[----:B------:R-:W-:Y:S01]  /*a400*/  FMUL R8, R130, R64 ;  /* 0x0000004082087220 */ /* 0x000fe20000400000 */
[----:B------:R-:W-:Y:S01]  /*a410*/  LOP3.LUT R12, R148, 0xffff0000, RZ, 0xc0, !PT ;  /* 0xffff0000940c7812 */ /* 0x000fe200078ec0ff */
[----:B------:R-:W-:Y:S01]  /*a420*/  FMUL R9, R130, R65 ;  /* 0x0000004182097220 */ /* 0x000fe20000400000 */
[----:B------:R-:W-:Y:S01]  /*a430*/  F2FP.BF16.F32.PACK_AB R99, R14, R13 ;  /* 0x0000000d0e63723e */ /* 0x000fe200000010ff */
[----:B------:R-:W-:Y:S01]  /*a440*/  FFMA R8, R133, R11, R8 ;  /* 0x0000000b85087223 */ /* 0x000fe20000000008 */
[----:B------:R-:W-:Y:S01]  /*a450*/  SHF.L.U32 R13, R149, 0x10, RZ ;  /* 0x00000010950d7819 */ /* 0x000fe200000006ff */
[----:B------:R-:W-:Y:S01]  /*a460*/  FFMA R9, R133, R12, R9 ;  /* 0x0000000c85097223 */ /* 0x000fe20000000009 */
[----:B------:R-:W-:Y:S01]  /*a470*/  LOP3.LUT R14, R149, 0xffff0000, RZ, 0xc0, !PT ;  /* 0xffff0000950e7812 */ /* 0x000fe200078ec0ff */
[C---:B------:R-:W-:Y:S01]  /*a480*/  FMUL R10, R130.reuse, R66 ;  /* 0x00000042820a7220 */ /* 0x040fe20000400000 */
[----:B------:R-:W-:Y:S01]  /*a490*/  SHF.L.U32 R17, R147, 0x10, RZ ;  /* 0x0000001093117819 */ /* 0x000fe200000006ff */
[C---:B------:R-:W-:Y:S01]  /*a4a0*/  FMUL R11, R130.reuse, R67 ;  /* 0x00000043820b7220 */ /* 0x040fe20000400000 */
[----:B---3--:R-:W-:Y:S01]  /*a4b0*/  F2FP.BF16.F32.PACK_AB R88, R9, R8 ;  /* 0x000000080958723e */ /* 0x008fe200000010ff */
[C---:B------:R-:W-:Y:S01]  /*a4c0*/  FFMA R10, R133.reuse, R13, R10 ;  /* 0x0000000d850a7223 */ /* 0x040fe2000000000a */
[----:B------:R-:W-:Y:S01]  /*a4d0*/  FMUL R12, R130, R68 ;  /* 0x00000044820c7220 */ /* 0x000fe20000400000 */
[C---:B------:R-:W-:Y:S01]  /*a4e0*/  FFMA R11, R133.reuse, R14, R11 ;  /* 0x0000000e850b7223 */ /* 0x040fe2000000000b */
[----:B------:R-:W-:Y:S01]  /*a4f0*/  LOP3.LUT R14, R150, 0xffff0000, RZ, 0xc0, !PT ;  /* 0xffff0000960e7812 */ /* 0x000fe200078ec0ff */
[C---:B------:R-:W-:Y:S01]  /*a500*/  FMUL R13, R130.reuse, R69 ;  /* 0x00000045820d7220 */ /* 0x040fe20000400000 */
[----:B------:R3:W-:Y:S01]  /*a510*/  @!P1 STS.128 [R191+0x3000], R96 ;  /* 0x00300060bf009388 */ /* 0x0007e20000000c00 */
[----:B------:R-:W-:Y:S01]  /*a520*/  FFMA R12, R133, R15, R12 ;  /* 0x0000000f850c7223 */ /* 0x000fe2000000000c */
[----:B------:R-:W-:Y:S01]  /*a530*/  F2FP.BF16.F32.PACK_AB R89, R11, R10 ;  /* 0x0000000a0b59723e */ /* 0x000fe200000010ff */
[----:B------:R-:W-:Y:S01]  /*a540*/  FFMA R13, R133, R14, R13 ;  /* 0x0000000e850d7223 */ /* 0x000fe2000000000d */
[C---:B------:R-:W-:Y:S01]  /*a550*/  SHF.L.U32 R11, R151.reuse, 0x10, RZ ;  /* 0x00000010970b7819 */ /* 0x040fe200000006ff */
[C---:B------:R-:W-:Y:S01]  /*a560*/  FMUL R8, R130.reuse, R70 ;  /* 0x0000004682087220 */ /* 0x040fe20000400000 */
[----:B------:R-:W-:Y:S01]  /*a570*/  LOP3.LUT R14, R151, 0xffff0000, RZ, 0xc0, !PT ;  /* 0xffff0000970e7812 */ /* 0x000fe200078ec0ff */
[----:B------:R-:W-:Y:S01]  /*a580*/  FMUL R9, R130, R71 ;  /* 0x0000004782097220 */ /* 0x000fe20000400000 */
[----:B------:R-:W-:Y:S01]  /*a590*/  SHF.L.U32 R15, R140, 0x10, RZ ;  /* 0x000000108c0f7819 */ /* 0x000fe200000006ff */
        /* <DEDUP_REMOVED lines=10> */
[----:B------:R-:W-:Y:S01]  /*a640*/  FMUL R13, R130, R75 ;  /* 0x0000004b820d7220 */ /* 0x000fe20000400000 */
[C---:B------:R-:W-:Y:S01]  /*a650*/  FFMA R11, R133.reuse, R14, R11 ;  /* 0x0000000e850b7223 */ /* 0x040fe2000000000b */
[----:B------:R-:W-:Y:S01]  /*a660*/  SHF.L.U32 R14, R142, 0x10, RZ ;  /* 0x000000108e0e7819 */ /* 0x000fe200000006ff */
[C---:B------:R-:W-:Y:S01]  /*a670*/  FFMA R12, R133.reuse, R15, R12 ;  /* 0x0000000f850c7223 */ /* 0x040fe2000000000c */
[----:B------:R-:W-:Y:S01]  /*a680*/  SHF.L.U32 R15, R144, 0x10, RZ ;  /* 0x00000010900f7819 */ /* 0x000fe200000006ff */
[----:B------:R-:W-:Y:S01]  /*a690*/  FFMA R13, R133, R16, R13 ;  /* 0x00000010850d7223 */ /* 0x000fe2000000000d */
[----:B------:R-:W-:Y:S01]  /*a6a0*/  LOP3.LUT R16, R142, 0xffff0000, RZ, 0xc0, !PT ;  /* 0xffff00008e107812 */ /* 0x000fe200078ec0ff */
[----:B------:R4:W-:Y:S01]  /*a6b0*/  @!P1 STS.128 [R199+0x3010], R88 ;  /* 0x00301058c7009388 */ /* 0x0009e20000000c00 */
[----:B-1----:R-:W-:Y:S01]  /*a6c0*/  F2FP.BF16.F32.PACK_AB R92, R11, R10 ;  /* 0x0000000a0b5c723e */ /* 0x002fe200000010ff */
[C---:B------:R-:W-:Y:S01]  /*a6d0*/  FMUL R8, R130.reuse, R76 ;  /* 0x0000004c82087220 */ /* 0x040fe20000400000 */
[----:B------:R-:W-:Y:S01]  /*a6e0*/  F2FP.BF16.F32.PACK_AB R93, R13, R12 ;  /* 0x0000000c0d5d723e */ /* 0x000fe200000010ff */
[C---:B------:R-:W-:Y:S01]  /*a6f0*/  FMUL R9, R130.reuse, R77 ;  /* 0x0000004d82097220 */ /* 0x040fe20000400000 */
[----:B------:R-:W-:Y:S01]  /*a700*/  SHF.L.U32 R13, R143, 0x10, RZ ;  /* 0x000000108f0d7819 */ /* 0x000fe200000006ff */
[----:B------:R-:W-:Y:S01]  /*a710*/  FFMA R8, R133, R14, R8 ;  /* 0x0000000e85087223 */ /* 0x000fe20000000008 */
[----:B------:R-:W-:Y:S01]  /*a720*/  LOP3.LUT R14, R143, 0xffff0000, RZ, 0xc0, !PT ;  /* 0xffff00008f0e7812 */ /* 0x000fe200078ec0ff */
[----:B------:R-:W1:Y:S01]  /*a730*/  S2R R201, SR_CgaCtaId ;  /* 0x0000000000c97919 */ /* 0x000e620000008800 */
[C---:B------:R-:W-:Y:S01]  /*a740*/  FMUL R10, R130.reuse, R78 ;  /* 0x0000004e820a7220 */ /* 0x040fe20000400000 */
[----:B------:R-:W-:Y:S01]  /*a750*/  FFMA R9, R133, R16, R9 ;  /* 0x0000001085097223 */ /* 0x000fe20000000009 */
[----:B------:R-:W-:Y:S01]  /*a760*/  SHF.L.U32 R16, R145, 0x10, RZ ;  /* 0x0000001091107819 */ /* 0x000fe200000006ff */
[C---:B------:R-:W-:Y:S01]  /*a770*/  FMUL R11, R130.reuse, R79 ;  /* 0x0000004f820b7220 */ /* 0x040fe20000400000 */
[----:B------:R-:W-:Y:S01]  /*a780*/  FFMA R10, R133, R13, R10 ;  /* 0x0000000d850a7223 */ /* 0x000fe2000000000a */
[----:B------:R-:W-:Y:S01]  /*a790*/  FMUL R12, R130, R80 ;  /* 0x00000050820c7220 */ /* 0x000fe20000400000 */
[----:B------:R-:W-:Y:S01]  /*a7a0*/  F2FP.BF16.F32.PACK_AB R94, R9, R8 ;  /* 0x00000008095e723e */ /* 0x000fe200000010ff */
[C---:B------:R-:W-:Y:S01]  /*a7b0*/  FFMA R11, R133.reuse, R14, R11 ;  /* 0x0000000e850b7223 */ /* 0x040fe2000000000b */
[----:B------:R-:W-:Y:S01]  /*a7c0*/  LOP3.LUT R14, R144, 0xffff0000, RZ, 0xc0, !PT ;  /* 0xffff0000900e7812 */ /* 0x000fe200078ec0ff */
[C---:B------:R-:W-:Y:S01]  /*a7d0*/  FMUL R8, R130.reuse, R81 ;  /* 0x0000005182087220 */ /* 0x040fe20000400000 */
[C---:B------:R-:W-:Y:S01]  /*a7e0*/  FMUL R9, R130.reuse, R82 ;  /* 0x0000005282097220 */ /* 0x040fe20000400000 */
[----:B------:R-:W-:Y:S01]  /*a7f0*/  FMUL R13, R130, R83 ;  /* 0x00000053820d7220 */ /* 0x000fe20000400000 */
[C---:B------:R-:W-:Y:S01]  /*a800*/  FFMA R12, R133.reuse, R15, R12 ;  /* 0x0000000f850c7223 */ /* 0x040fe2000000000c */
[C---:B------:R-:W-:Y:S01]  /*a810*/  FFMA R8, R133.reuse, R14, R8 ;  /* 0x0000000e85087223 */ /* 0x040fe20000000008 */
[----:B------:R-:W-:Y:S01]  /*a820*/  FFMA R9, R133, R16, R9 ;  /* 0x0000001085097223 */ /* 0x000fe20000000009 */
[----:B------:R-:W-:Y:S01]  /*a830*/  F2FP.BF16.F32.PACK_AB R95, R11, R10 ;  /* 0x0000000a0b5f723e */ /* 0x000fe200000010ff */
[C---:B------:R-:W-:Y:S01]  /*a840*/  FFMA R13, R133.reuse, R18, R13 ;  /* 0x00000012850d7223 */ /* 0x040fe2000000000d */
[----:B------:R-:W-:Y:S01]  /*a850*/  SHF.L.U32 R16, R146, 0x10, RZ ;  /* 0x0000001092107819 */ /* 0x000fe200000006ff */
[----:B------:R-:W-:Y:S01]  /*a860*/  FMUL R10, R130, R84 ;  /* 0x00000054820a7220 */ /* 0x000fe20000400000 */
[----:B------:R-:W-:Y:S01]  /*a870*/  LOP3.LUT R18, R146, 0xffff0000, RZ, 0xc0, !PT ;  /* 0xffff000092127812 */ /* 0x000fe200078ec0ff */
[----:B------:R4:W-:Y:S01]  /*a880*/  @!P1 STS.128 [R197+0x3020], R92 ;  /* 0x0030205cc5009388 */ /* 0x0009e20000000c00 */
[C---:B------:R-:W-:Y:S01]  /*a890*/  FMUL R11, R130.reuse, R85 ;  /* 0x00000055820b7220 */ /* 0x040fe20000400000 */
[C---:B------:R-:W-:Y:S01]  /*a8a0*/  FMUL R14, R130.reuse, R86 ;  /* 0x00000056820e7220 */ /* 0x040fe20000400000 */
[----:B------:R-:W-:Y:S01]  /*a8b0*/  FMUL R15, R130, R87 ;  /* 0x00000057820f7220 */ /* 0x000fe20000400000 */
[C---:B------:R-:W-:Y:S01]  /*a8c0*/  FFMA R10, R133.reuse, R16, R10 ;  /* 0x00000010850a7223 */ /* 0x040fe2000000000a */
[C---:B------:R-:W-:Y:S01]  /*a8d0*/  FFMA R11, R133.reuse, R18, R11 ;  /* 0x00000012850b7223 */ /* 0x040fe2000000000b */
[C---:B------:R-:W-:Y:S01]  /*a8e0*/  FFMA R14, R133.reuse, R17, R14 ;  /* 0x00000011850e7223 */ /* 0x040fe2000000000e */
[----:B------:R-:W-:Y:S01]  /*a8f0*/  FFMA R15, R133, R20, R15 ;  /* 0x00000014850f7223 */ /* 0x000fe2000000000f */
[----:B---3--:R-:W-:Y:S01]  /*a900*/  F2FP.BF16.F32.PACK_AB R96, R8, R12 ;  /* 0x0000000c0860723e */ /* 0x008fe200000010ff */
[----:B------:R-:W-:Y:S01]  /*a910*/  BSSY.RECONVERGENT B0, `(.L_x_137) ;  /* 0x0000021000007945 */ /* 0x000fe20003800200 */
[----:B------:R-:W-:Y:S02]  /*a920*/  F2FP.BF16.F32.PACK_AB R97, R13, R9 ;  /* 0x000000090d61723e */ /* 0x000fe400000010ff */
[----:B------:R-:W-:Y:S02]  /*a930*/  F2FP.BF16.F32.PACK_AB R98, R11, R10 ;  /* 0x0000000a0b62723e */ /* 0x000fe400000010ff */
[----:B------:R-:W-:Y:S02]  /*a940*/  F2FP.BF16.F32.PACK_AB R99, R15, R14 ;  /* 0x0000000e0f63723e */ /* 0x000fe400000010ff */
[----:B------:R-:W-:Y:S02]  /*a950*/  MOV R12, UR47 ;  /* 0x0000002f000c7c02 */ /* 0x000fe40008000f00 */
[----:B------:R-:W-:Y:S01]  /*a960*/  LEA R11, R138, UR45, 0x3 ;  /* 0x0000002d8a0b7c11 */ /* 0x000fe2000f8e18ff */
[----:B------:R4:W-:Y:S01]  /*a970*/  @!P1 STS.128 [R196+0x3010], R96 ;  /* 0x00301060c4009388 */ /* 0x0009e20000000c00 */
[----:B------:R-:W-:Y:S02]  /*a980*/  @P2 LEA R12, R12, UR45, 0x3 ;  /* 0x0000002d0c0c2c11 */ /* 0x000fe4000f8e18ff */
[----:B------:R-:W-:Y:S02]  /*a990*/  @P2 SHF.L.U32 R14, RZ, 0x1f, RZ ;  /* 0x0000001fff0e2819 */ /* 0x000fe400000006ff */
[----:B------:R-:W-:Y:S01]  /*a9a0*/  @P2 IADD3 R12, PT, PT, R12, 0x100, RZ ;  /* 0x000001000c0c2810 */ /* 0x000fe20007ffe0ff */
[----:B------:R-:W-:Y:S01]  /*a9b0*/  @!PT LDS RZ, [RZ] ;  /* 0x00000000fffff984 */ /* 0x000fe20000000800 */
[----:B------:R-:W-:Y:S01]  /*a9c0*/  @!PT LDS RZ, [RZ] ;  /* 0x00000000fffff984 */ /* 0x000fe20000000800 */
[----:B------:R-:W-:Y:S01]  /*a9d0*/  @!PT LDS RZ, [RZ] ;  /* 0x00000000fffff984 */ /* 0x000fe20000000800 */
[----:B------:R-:W-:Y:S01]  /*a9e0*/  @!PT LDS RZ, [RZ] ;  /* 0x00000000fffff984 */ /* 0x000fe20000000800 */
[----:B------:R3:W-:Y:S06]  /*a9f0*/  MEMBAR.ALL.CTA ;  /* 0x0000000000007992 */ /* 0x0007ec0000008000 */
[----:B---3--:R-:W3:Y:S01]  /*aa00*/  FENCE.VIEW.ASYNC.S ;  /* 0x00000000000073c6 */ /* 0x008ee20000000000 */
[----:B-1----:R-:W-:Y:S01]  /*aa10*/  @P2 PRMT R12, R201, 0x654, R12 ;  /* 0x00000654c90c2816 */ /* 0x002fe2000000000c */
[----:B---3--:R-:W-:Y:S06]  /*aa20*/  BAR.SYNC.DEFER_BLOCKING 0x1, 0x80 ;  /* 0x0042000000007b1d */ /* 0x008fec0000010000 */
[----:B------:R-:W-:Y:S05]  /*aa30*/  @P0 BRA `(.L_x_138) ;  /* 0x0000000000380947 */ /* 0x000fea0003800000 */
[----:B------:R-:W-:Y:S01]  /*aa40*/  R2UR UR9, R202 ;  /* 0x00000000ca0972ca */ /* 0x000fe200000e0000 */
[----:B------:R-:W-:Y:S02]  /*aa50*/  UIADD3 UR4, UP0, UPT, UR54, 0xa80, URZ ;  /* 0x00000a8036047890 */ /* 0x000fe4000ff1e0ff */
[----:B------:R-:W-:Y:S02]  /*aa60*/  UIADD3 UR10, UPT, UPT, UR50, 0x40, URZ ;  /* 0x00000040320a7890 */ /* 0x000fe4000fffe0ff */
[----:B------:R-:W-:Y:S02]  /*aa70*/  UIADD3 UR8, UPT, UPT, UR45, 0x2200, URZ ;  /* 0x000022002d087890 */ /* 0x000fe4000fffe0ff */
[----:B------:R-:W-:Y:S01]  /*aa80*/  UIADD3.X UR5, UPT, UPT, URZ, UR55, URZ, UP0, !UPT ;  /* 0x00000037ff057290 */ /* 0x000fe200087fe4ff */
[----:B------:R-:W-:Y:S01]  /*aa90*/  UMOV UR11, UR44 ;  /* 0x0000002c000b7c82 */ /* 0x000fe20008000000 */
[----:B------:R-:W-:Y:S01]  /*aaa0*/  UIADD3 UR12, UPT, UPT, UR45, 0x3200, URZ ;  /* 0x000032002d0c7890 */ /* 0x000fe2000fffe0ff */
[----:B------:R-:W-:Y:S03]  /*aab0*/  UMOV UR15, UR44 ;  /* 0x0000002c000f7c82 */ /* 0x000fe60008000000 */
[----:B------:R-:W-:Y:S01]  /*aac0*/  UIADD3 UR13, UPT, UPT, UR9, 0x80, URZ ;  /* 0x00000080090d7890 */ /* 0x000fe2000fffe0ff */
[----:B------:R-:W-:Y:S02]  /*aad0*/  UMOV UR14, UR10 ;  /* 0x0000000a000e7c82 */ /* 0x000fe40008000000 */
[----:B------:R1:W-:Y:S06]  /*aae0*/  UTMASTG.3D [UR8], [UR4] ;  /* 0x00000008040073b5 */ /* 0x0003ec0008010000 */
[----:B------:R1:W-:Y:S01]  /*aaf0*/  UTMASTG.3D [UR12], [UR4] ;  /* 0x0000000c040073b5 */ /* 0x0003e20008010000 */
[----:B------:R0:W-:Y:S01]  /*ab00*/  UTMACMDFLUSH ;  /* 0x00000000000079b7 */ /* 0x0001e20000000000 */
[----:B-1----:R-:W-:Y:S04]  /*ab10*/  DEPBAR.LE SB0, 0x1 ;  /* 0x000080400000791a */ /* 0x002fe80000000000 */
.L_x_138:
[----:B------:R-:W-:Y:S05]  /*ab20*/  BSYNC.RECONVERGENT B0 ;  /* 0x0000000000007941 */ /* 0x000fea0003800200 */
.L_x_137:
[----:B------:R-:W-:Y:S01]  /*ab30*/  BAR.SYNC.DEFER_BLOCKING 0x1, 0x80 ;  /* 0x0042000000007b1d */ /* 0x000fe20000010000 */
[----:B------:R-:W-:Y:S02]  /*ab40*/  UISETP.NE.AND UP0, UPT, UR43, URZ, UPT ;  /* 0x000000ff2b00728c */ /* 0x000fe4000bf05270 */
[----:B------:R-:W-:Y:S03]  /*ab50*/  UIADD3 UR5, UPT, UPT, UR47, 0x1, URZ ;  /* 0x000000012f057890 */ /* 0x000fe6000fffe0ff */
[----:B------:R1:W-:Y:S01]  /*ab60*/  @P2 SYNCS.ARRIVE.TRANS64.RED.A1T0 RZ, [R12+URZ], RZ ;  /* 0x000000ff0cff29a7 */ /* 0x0003e200081004ff */
[----:B------:R-:W-:Y:S01]  /*ab70*/  UMOV UR4, 0x40 ;  /* 0x0000004000047882 */ /* 0x000fe20000000000 */
[----:B------:R-:W-:Y:S01]  /*ab80*/  BSSY B1, `(.L_x_139) ;  /* 0x0000021000017945 */ /* 0x000fe20003800000 */
[----:B------:R-:W-:Y:S02]  /*ab90*/  USEL UR4, UR4, 0x20, !UP0 ;  /* 0x0000002004047887 */ /* 0x000fe4000c000000 */
[----:B------:R-:W-:Y:S02]  /*aba0*/  UISETP.NE.AND UP0, UPT, UR5, 0x4, UPT ;  /* 0x000000040500788c */ /* 0x000fe4000bf05270 */
[----:B------:R-:W-:Y:S01]  /*abb0*/  UIADD3 UR49, UPT, UPT, UR52, UR4, URZ ;  /* 0x0000000434317290 */ /* 0x000fe2000fffe0ff */
[----:B------:R-:W3:Y:S01]  /*abc0*/  @P2 SYNCS.PHASECHK.TRANS64.TRYWAIT P0, [R11+URZ+0xe0], R14 ;  /* 0x0000e00e0b0025a7 */ /* 0x000ee200080011ff */
[----:B----4-:R-:W-:Y:S01]  /*abd0*/  VIADD R92, R131, UR4 ;  /* 0x00000004835c7c36 */ /* 0x010fe20008000000 */
[----:B------:R-:W-:Y:S04]  /*abe0*/  USEL UR46, UR5, URZ, UP0 ;  /* 0x000000ff052e7287 */ /* 0x000fe80008000000 */
[----:B------:R-:W-:Y:S04]  /*abf0*/  SHF.R.U32.HI R6, RZ, 0x15, R92 ;  /* 0x00000015ff067819 */ /* 0x000fe8000001165c */
[----:B------:R-:W-:Y:S02]  /*ac00*/  LOP3.LUT R17, R6, 0x3, RZ, 0xc0, !PT ;  /* 0x0000000306117812 */ /* 0x000fe400078ec0ff */
[----:B---3--:R-:W-:Y:S01]  /*ac10*/  @P2 SEL R137, RZ, 0x1, !P0 ;  /* 0x00000001ff892807 */ /* 0x008fe20004000000 */
[----:B-1----:R-:W-:Y:S06]  /*ac20*/  @!P2 BRA `(.L_x_140) ;  /* 0x000000000058a947 */ /* 0x002fec0003800000 */
        /* <DEDUP_REMOVED lines=8> */
[----:B------:R-:W-:Y:S04]  /*acb0*/  SHF.L.U32 R4, RZ, 0x1f, RZ ;  /* 0x0000001fff047819 */ /* 0x000fe800000006ff */
[----:B------:R-:W1:Y:S02]  /*acc0*/  SYNCS.PHASECHK.TRANS64.TRYWAIT P0, [R11+URZ+0xe0], R4 ;  /* 0x0000e0040b0075a7 */ /* 0x000e6400080011ff */
[----:B-1----:R-:W-:Y:S05]  /*acd0*/  @!P0 BRA `(.L_x_143) ;  /* 0x0000009400848947 */ /* 0x002fea0003800000 */
.L_x_142:
[----:B------:R-:W-:Y:S05]  /*ace0*/  BSYNC B0 ;  /* 0x0000000000007941 */ /* 0x000fea0003800000 */
.L_x_141:
[----:B------:R-:W-:Y:S02]  /*acf0*/  ISETP.NE.AND P0, PT, R139, RZ, PT ;  /* 0x000000ff8b00720c */ /* 0x000fe40003f05270 */
[----:B------:R-:W-:Y:S11]  /*ad00*/  IADD3 R138, PT, PT, R138, 0x1, RZ ;  /* 0x000000018a8a7810 */ /* 0x000ff60007ffe0ff */
[----:B------:R3:W4:Y:S04]  /*ad10*/  @P0 LDS.128 R160, [R3+0x20] ;  /* 0x0000200003a00984 */ /* 0x0007280000000c00 */
[----:B------:R3:W1:Y:S04]  /*ad20*/  @P0 LDS.128 R140, [R3+0x1020] ;  /* 0x00102000038c0984 */ /* 0x0006680000000c00 */
[----:B------:R3:W1:Y:S04]  /*ad30*/  @P0 LDS.128 R168, [R7] ;  /* 0x0000000007a80984 */ /* 0x0006680000000c00 */
[----:B------:R3:W1:Y:S04]  /*ad40*/  @P0 LDS.128 R152, [R7+0x1000] ;  /* 0x0010000007980984 */ /* 0x0006680000000c00 */
[----:B------:R3:W1:Y:S04]  /*ad50*/  @P0 LDS.128 R164, [R5+0x10] ;  /* 0x0000100005a40984 */ /* 0x0006680000000c00 */
[----:B------:R3:W1:Y:S04]  /*ad60*/  @P0 LDS.128 R148, [R5+0x1010] ;  /* 0x0010100005940984 */ /* 0x0006680000000c00 */
[----:B------:R3:W1:Y:S04]  /*ad70*/  @P0 LDS.128 R156, [R0+0x10] ;  /* 0x00001000009c0984 */ /* 0x0006680000000c00 */
[----:B------:R3:W1:Y:S02]  /*ad80*/  @P0 LDS.128 R144, [R0+0x1010] ;  /* 0x0010100000900984 */ /* 0x0006640000000c00 */
.L_x_140:
[----:B------:R-:W-:Y:S05]  /*ad90*/  BSYNC B1 ;  /* 0x0000000000017941 */ /* 0x000fea0003800000 */
.L_x_139:
[----:B------:R-:W-:Y:S11]  /*ada0*/  ISETP.NE.AND P0, PT, R192, R17, PT ;  /* 0x00000011c000720c */ /* 0x000ff60003f05270 */
[----:B------:R-:W-:Y:S02]  /*adb0*/  @!UPT UIADD3 URZ, UPT, UPT, URZ, URZ, URZ ;  /* 0x000000fffffff290 */ /* 0x000fe4000fffe0ff */
[----:B------:R-:W-:Y:S05]  /*adc0*/  @P0 BRA `(.L_x_144) ;  /* 0x0000000000bc0947 */ /* 0x000fea0003800000 */
[----:B------:R-:W-:Y:S11]  /*add0*/  LOP3.LUT P0, RZ, R6, 0x3, R181, 0x48, !PT ;  /* 0x0000000306ff7812 */ /* 0x000ff600078048b5 */
[----:B------:R-:W-:Y:S02]  /*ade0*/  @!UPT UIADD3 URZ, UPT, UPT, URZ, URZ, URZ ;  /* 0x000000fffffff290 */ /* 0x000fe4000fffe0ff */
[----:B------:R-:W-:Y:S05]  /*adf0*/  @!P0 BRA `(.L_x_145) ;  /* 0x0000000000408947 */ /* 0x000fea0003800000 */
[----:B------:R-:W3:Y:S01]  /*ae00*/  LDCU.64 UR8, c[0x4][0x70] ;  /* 0x01000e00ff0877ac */ /* 0x000ee20008000a00 */
[----:B------:R-:W-:Y:S01]  /*ae10*/  MOV R15, 0x0 ;  /* 0x00000000000f7802 */ /* 0x000fe20000000f00 */
[----:B------:R-:W-:Y:S02]  /*ae20*/  HFMA2 R12, -RZ, RZ, 0, 5.9604644775390625e-08 ;  /* 0x00000001ff0c7431 */ /* 0x000fe400000001ff */
[----:B------:R-:W-:Y:S02]  /*ae30*/  IMAD.MOV.U32 R8, RZ, RZ, 0x192 ;  /* 0x00000192ff087424 */ /* 0x000fe400078e00ff */
[----:B------:R-:W-:Y:S01]  /*ae40*/  IMAD.MOV.U32 R13, RZ, RZ, RZ ;  /* 0x000000ffff0d7224 */ /* 0x000fe200078e00ff */
[----:B------:R-:W5:Y:S01]  /*ae50*/  LDCU.64 UR6, c[0x4][0x78] ;  /* 0x01000f00ff0677ac */ /* 0x000f620008000a00 */
[----:B------:R-:W2:Y:S01]  /*ae60*/  LDC.64 R14, c[0x4][R15] ;  /* 0x010000000f0e7b82 */ /* 0x000ea20000000a00 */
[----:B------:R-:W4:Y:S01]  /*ae70*/  LDCU.64 UR4, c[0x4][0x10] ;  /* 0x01000200ff0477ac */ /* 0x000f220008000a00 */
[----:B---3--:R-:W-:Y:S01]  /*ae80*/  MOV R5, UR9 ;  /* 0x0000000900057c02 */ /* 0x008fe20008000f00 */
[----:B-1----:R-:W-:Y:S01]  /*ae90*/  IMAD.U32 R4, RZ, RZ, UR8 ;  /* 0x00000008ff047e24 */ /* 0x002fe2000f8e00ff */
[----:B-----5:R-:W-:Y:S01]  /*aea0*/  MOV R7, UR7 ;  /* 0x0000000700077c02 */ /* 0x020fe20008000f00 */
[----:B------:R-:W-:Y:S01]  /*aeb0*/  IMAD.U32 R6, RZ, RZ, UR6 ;  /* 0x00000006ff067e24 */ /* 0x000fe2000f8e00ff */
[----:B----4-:R-:W-:Y:S01]  /*aec0*/  MOV R11, UR5 ;  /* 0x00000005000b7c02 */ /* 0x010fe20008000f00 */
[----:B------:R-:W-:Y:S02]  /*aed0*/  IMAD.U32 R10, RZ, RZ, UR4 ;  /* 0x00000004ff0a7e24 */ /* 0x000fe4000f8e00ff */
[----:B------:R-:W-:Y:S07]  /*aee0*/  LEPC R20, `(.L_x_145) ;  /* 0x000000001014794e */ /* 0x000fee0000000000 */
[----:B--2---:R-:W-:Y:S05]  /*aef0*/  CALL.ABS.NOINC R14 ;  /* 0x000000000e007343 */ /* 0x004fea0003c00000 */
.L_x_145:
[----:B------:R-:W-:Y:S05]  /*af00*/  WARPSYNC.ALL ;  /* 0x0000000000007948 */ /* 0x000fea0003800000 */
[C---:B------:R-:W-:Y:S01]  /*af10*/  R2UR UR4, R92.reuse ;  /* 0x000000005c0472ca */ /* 0x040fe200000e0000 */
[----:B---3--:R-:W-:Y:S05]  /*af20*/  VIADD R0, R92, 0x80 ;  /* 0x000000805c007836 */ /* 0x008fea0000000000 */
[----:B------:R-:W-:Y:S04]  /*af30*/  SHF.R.U32.HI R0, RZ, 0x15, R0 ;  /* 0x00000015ff007819 */ /* 0x000fe80000011600 */
[----:B------:R-:W-:Y:S03]  /*af40*/  LOP3.LUT P0, RZ, R0, 0x3, R181, 0x48, !PT ;  /* 0x0000000300ff7812 */ /* 0x000fe600078048b5 */
[----:B------:R-:W3:Y:S10]  /*af50*/  LDTM.x32 R24, tmem[UR4] ;  /* 0x00000004001879ee */ /* 0x000ef400082c0000 */
[----:B---3--:R-:W-:Y:S05]  /*af60*/  @!P0 BRA `(.L_x_146) ;  /* 0x0000000000408947 */ /* 0x008fea0003800000 */
        /* <DEDUP_REMOVED lines=16> */
.L_x_146:
[----:B------:R-:W-:Y:S05]  /*b070*/  WARPSYNC.ALL ;  /* 0x0000000000007948 */ /* 0x000fea0003800000 */
[----:B------:R-:W-:Y:S11]  /*b080*/  R2UR UR4, R92 ;  /* 0x000000005c0472ca */ /* 0x000ff600000e0000 */
[----:B------:R-:W-:Y:S02]  /*b090*/  @!UPT UIADD3 URZ, UPT, UPT, URZ, URZ, URZ ;  /* 0x000000fffffff290 */ /* 0x000fe4000fffe0ff */
[----:B------:R-:W3:Y:S02]  /*b0a0*/  LDTM.x32 R56, tmem[UR4+0x80] ;  /* 0x00008004003879ee */ /* 0x000ee400082c0000 */
[----:B---3--:R-:W-:Y:S01]  /*b0b0*/  NOP ;  /* 0x0000000000007918 */ /* 0x008fe20000000000 */
.L_x_144:
[----:B-1----:R-:W-:Y:S01]  /*b0c0*/  SHF.L.U32 R4, R168, 0x10, RZ ;  /* 0x00000010a8047819 */ /* 0x002fe200000006ff */
[----:B---3--:R-:W-:Y:S01]  /*b0d0*/  FMUL R0, R130, R24 ;  /* 0x0000001882007220 */ /* 0x008fe20000400000 */
[----:B------:R-:W-:Y:S01]  /*b0e0*/  LOP3.LUT R6, R168, 0xffff0000, RZ, 0xc0, !PT ;  /* 0xffff0000a8067812 */ /* 0x000fe200078ec0ff */
[C---:B------:R-:W-:Y:S01]  /*b0f0*/  FMUL R3, R130.reuse, R25 ;  /* 0x0000001982037220 */ /* 0x040fe20000400000 */
[----:B------:R-:W-:Y:S01]  /*b100*/  SHF.L.U32 R7, R169, 0x10, RZ ;  /* 0x00000010a9077819 */ /* 0x000fe200000006ff */
[----:B------:R-:W-:Y:S01]  /*b110*/  FFMA R0, R133, R4, R0 ;  /* 0x0000000485007223 */ /* 0x000fe20000000000 */
[----:B------:R-:W-:Y:S01]  /*b120*/  LOP3.LUT R8, R169, 0xffff0000, RZ, 0xc0, !PT ;  /* 0xffff0000a9087812 */ /* 0x000fe200078ec0ff */
[----:B------:R-:W-:Y:S01]  /*b130*/  FMUL R4, R130, R26 ;  /* 0x0000001a82047220 */ /* 0x000fe20000400000 */
[C---:B------:R-:W-:Y:S01]  /*b140*/  SHF.L.U32 R9, R170.reuse, 0x10, RZ ;  /* 0x00000010aa097819 */ /* 0x040fe200000006ff */
[----:B------:R-:W-:Y:S01]  /*b150*/  FFMA R3, R133, R6, R3 ;  /* 0x0000000685037223 */ /* 0x000fe20000000003 */
[----:B------:R-:W-:Y:S01]  /*b160*/  LOP3.LUT R10, R170, 0xffff0000, RZ, 0xc0, !PT ;  /* 0xffff0000aa0a7812 */ /* 0x000fe200078ec0ff */
[C---:B------:R-:W-:Y:S01]  /*b170*/  FMUL R5, R130.reuse, R27 ;  /* 0x0000001b82057220 */ /* 0x040fe20000400000 */
[C---:B------:R-:W-:Y:S01]  /*b180*/  SHF.L.U32 R11, R171.reuse, 0x10, RZ ;  /* 0x00000010ab0b7819 */ /* 0x040fe200000006ff */
[----:B------:R-:W-:Y:S01]  /*b190*/  FMUL R6, R130, R28 ;  /* 0x0000001c82067220 */ /* 0x000fe20000400000 */
[----:B------:R-:W-:Y:S01]  /*b1a0*/  LOP3.LUT R12, R171, 0xffff0000, RZ, 0xc0, !PT ;  /* 0xffff0000ab0c7812 */ /* 0x000fe200078ec0ff */
[C---:B------:R-:W-:Y:S01]  /*b1b0*/  FFMA R4, R133.reuse, R7, R4 ;  /* 0x0000000785047223 */ /* 0x040fe20000000004 */
[----:B------:R-:W-:Y:S01]  /*b1c0*/  ISETP.NE.AND P1, PT, R192, R17, PT ;  /* 0x00000011c000720c */ /* 0x000fe20003f25270 */
[----:B------:R-:W-:Y:S01]  /*b1d0*/  FFMA R5, R133, R8, R5 ;  /* 0x0000000885057223 */ /* 0x000fe20000000005 */
[----:B------:R-:W-:Y:S01]  /*b1e0*/  F2FP.BF16.F32.PACK_AB R16, R3, R0 ;  /* 0x000000000310723e */ /* 0x000fe200000010ff */
[C---:B------:R-:W-:Y:S01]  /*b1f0*/  FMUL R7, R130.reuse, R29 ;  /* 0x0000001d82077220 */ /* 0x040fe20000400000 */
[----:B------:R-:W-:Y:S01]  /*b200*/  LOP3.LUT R14, R159, 0xffff0000, RZ, 0xc0, !PT ;  /* 0xffff00009f0e7812 */ /* 0x000fe200078ec0ff */
[----:B------:R-:W-:Y:S01]  /*b210*/  FFMA R6, R133, R9, R6 ;  /* 0x0000000985067223 */ /* 0x000fe20000000006 */
[----:B------:R-:W-:Y:S01]  /*b220*/  F2FP.BF16.F32.PACK_AB R17, R5, R4 ;  /* 0x000000040511723e */ /* 0x000fe200000010ff */
[C---:B------:R-:W-:Y:S01]  /*b230*/  FMUL R8, R130.reuse, R30 ;  /* 0x0000001e82087220 */ /* 0x040fe20000400000 */
[----:B------:R-:W-:Y:S01]  /*b240*/  ISETP.NE.AND P2, PT, R195, RZ, PT ;  /* 0x000000ffc300720c */ /* 0x000fe20003f45270 */
[----:B------:R-:W-:Y:S01]  /*b250*/  FMUL R9, R130, R31 ;  /* 0x0000001f82097220 */ /* 0x000fe20000400000 */
[----:B------:R-:W-:Y:S01]  /*b260*/  ISETP.NE.AND P0, PT, R192, RZ, PT ;  /* 0x000000ffc000720c */ /* 0x000fe20003f05270 */
[C---:B------:R-:W-:Y:S01]  /*b270*/  FFMA R7, R133.reuse, R10, R7 ;  /* 0x0000000a85077223 */ /* 0x040fe20000000007 */
[C---:B------:R-:W-:Y:S01]  /*b280*/  FFMA R8, R133.reuse, R11, R8 ;  /* 0x0000000b85087223 */ /* 0x040fe20000000008 */
[----:B------:R-:W-:Y:S01]  /*b290*/  SHF.L.U32 R11, R164, 0x10, RZ ;  /* 0x00000010a40b7819 */ /* 0x000fe200000006ff */
[----:B------:R-:W-:Y:S01]  /*b2a0*/  FFMA R9, R133, R12, R9 ;  /* 0x0000000c85097223 */ /* 0x000fe20000000009 */
[----:B------:R-:W-:Y:S01]  /*b2b0*/  SHF.L.U32 R12, R166, 0x10, RZ ;  /* 0x00000010a60c7819 */ /* 0x000fe200000006ff */
[C---:B------:R-:W-:Y:S01]  /*b2c0*/  FMUL R10, R130.reuse, R32 ;  /* 0x00000020820a7220 */ /* 0x040fe20000400000 */
[----:B------:R-:W-:Y:S01]  /*b2d0*/  F2FP.BF16.F32.PACK_AB R18, R7, R6 ;  /* 0x000000060712723e */ /* 0x000fe200000010ff */
[----:B------:R-:W-:Y:S01]  /*b2e0*/  FMUL R0, R130, R33 ;  /* 0x0000002182007220 */ /* 0x000fe20000400000 */
[----:B------:R-:W-:Y:S01]  /*b2f0*/  F2FP.BF16.F32.PACK_AB R19, R9, R8 ;  /* 0x000000080913723e */ /* 0x000fe200000010ff */
[----:B------:R-:W-:Y:S01]  /*b300*/  FFMA R10, R133, R11, R10 ;  /* 0x0000000b850a7223 */ /* 0x000fe2000000000a */
[----:B------:R-:W-:Y:S01]  /*b310*/  LOP3.LUT R6, R164, 0xffff0000, RZ, 0xc0, !PT ;  /* 0xffff0000a4067812 */ /* 0x000fe200078ec0ff */
[C---:B------:R-:W-:Y:S01]  /*b320*/  FMUL R3, R130.reuse, R34 ;  /* 0x0000002282037220 */ /* 0x040fe20000400000 */
[C---:B------:R-:W-:Y:S01]  /*b330*/  SHF.L.U32 R8, R165.reuse, 0x10, RZ ;  /* 0x00000010a5087819 */ /* 0x040fe200000006ff */
[----:B------:R1:W-:Y:S01]  /*b340*/  @!P1 STS.128 [R191+0x4000], R16 ;  /* 0x00400010bf009388 */ /* 0x0003e20000000c00 */
[----:B------:R-:W-:Y:S01]  /*b350*/  LOP3.LUT R7, R165, 0xffff0000, RZ, 0xc0, !PT ;  /* 0xffff0000a5077812 */ /* 0x000fe200078ec0ff */
[----:B------:R-:W-:Y:S01]  /*b360*/  FMUL R4, R130, R35 ;  /* 0x0000002382047220 */ /* 0x000fe20000400000 */
[----:B------:R-:W-:Y:S01]  /*b370*/  LOP3.LUT R9, R166, 0xffff0000, RZ, 0xc0, !PT ;  /* 0xffff0000a6097812 */ /* 0x000fe200078ec0ff */
[C---:B------:R-:W-:Y:S01]  /*b380*/  FMUL R5, R130.reuse, R36 ;  /* 0x0000002482057220 */ /* 0x040fe20000400000 */
[----:B------:R-:W-:Y:S01]  /*b390*/  LOP3.LUT R11, R167, 0xffff0000, RZ, 0xc0, !PT ;  /* 0xffff0000a70b7812 */ /* 0x000fe200078ec0ff */
[C---:B------:R-:W-:Y:S01]  /*b3a0*/  FFMA R0, R133.reuse, R6, R0 ;  /* 0x0000000685007223 */ /* 0x040fe20000000000 */
[C---:B------:R-:W-:Y:S01]  /*b3b0*/  FFMA R3, R133.reuse, R8, R3 ;  /* 0x0000000885037223 */ /* 0x040fe20000000003 */
[C---:B------:R-:W-:Y:S01]  /*b3c0*/  FFMA R4, R133.reuse, R7, R4 ;  /* 0x0000000785047223 */ /* 0x040fe20000000004 */
[----:B------:R-:W-:Y:S01]  /*b3d0*/  FFMA R5, R133, R12, R5 ;  /* 0x0000000c85057223 */ /* 0x000fe20000000005 */
[----:B------:R-:W-:Y:S01]  /*b3e0*/  SHF.L.U32 R12, R167, 0x10, RZ ;  /* 0x00000010a70c7819 */ /* 0x000fe200000006ff */
[----:B------:R-:W-:Y:S01]  /*b3f0*/  FMUL R6, R130, R37 ;  /* 0x0000002582067220 */ /* 0x000fe20000400000 */
[----:B------:R-:W-:Y:S01]  /*b400*/  F2FP.BF16.F32.PACK_AB R20, R0, R10 ;  /* 0x0000000a0014723e */ /* 0x000fe200000010ff */
[----:B------:R-:W-:Y:S01]  /*b410*/  FMUL R7, R130, R38 ;  /* 0x0000002682077220 */ /* 0x000fe20000400000 */
[----:B------:R-:W-:Y:S01]  /*b420*/  F2FP.BF16.F32.PACK_AB R21, R4, R3 ;  /* 0x000000030415723e */ /* 0x000fe200000010ff */
[----:B------:R-:W-:Y:S01]  /*b430*/  FMUL R8, R130, R39 ;  /* 0x0000002782087220 */ /* 0x000fe20000400000 */
[----:B----4-:R-:W-:Y:S01]  /*b440*/  SHF.L.U32 R3, R160, 0x10, RZ ;  /* 0x00000010a0037819 */ /* 0x010fe200000006ff */
[C---:B------:R-:W-:Y:S01]  /*b450*/  FFMA R6, R133.reuse, R9, R6 ;  /* 0x0000000985067223 */ /* 0x040fe20000000006 */
[----:B------:R-:W-:Y:S01]  /*b460*/  SHF.L.U32 R9, R162, 0x10, RZ ;  /* 0x00000010a2097819 */ /* 0x000fe200000006ff */
[----:B------:R-:W-:Y:S01]  /*b470*/  FFMA R7, R133, R12, R7 ;  /* 0x0000000c85077223 */ /* 0x000fe20000000007 */
[----:B------:R-:W-:Y:S01]  /*b480*/  LOP3.LUT R10, R157, 0xffff0000, RZ, 0xc0, !PT ;  /* 0xffff00009d0a7812 */ /* 0x000fe200078ec0ff */
[C---:B------:R-:W-:Y:S01]  /*b490*/  FFMA R8, R133.reuse, R11, R8 ;  /* 0x0000000b85087223 */ /* 0x040fe20000000008 */
[----:B------:R-:W-:Y:S01]  /*b4a0*/  F2FP.BF16.F32.PACK_AB R22, R6, R5 ;  /* 0x000000050616723e */ /* 0x000fe200000010ff */
[----:B------:R-:W-:Y:S01]  /*b4b0*/  FMUL R0, R130, R40 ;  /* 0x0000002882007220 */ /* 0x000fe20000400000 */
[----:B------:R-:W-:Y:S01]  /*b4c0*/  LOP3.LUT R6, R160, 0xffff0000, RZ, 0xc0, !PT ;  /* 0xffff0000a0067812 */ /* 0x000fe200078ec0ff */
[----:B------:R-:W-:Y:S01]  /*b4d0*/  FMUL R4, R130, R42 ;  /* 0x0000002a82047220 */ /* 0x000fe20000400000 */
[----:B------:R-:W-:Y:S01]  /*b4e0*/  F2FP.BF16.F32.PACK_AB R23, R8, R7 ;  /* 0x000000070817723e */ /* 0x000fe200000010ff */
[----:B------:R-:W-:Y:S01]  /*b4f0*/  FFMA R0, R133, R3, R0 ;  /* 0x0000000385007223 */ /* 0x000fe20000000000 */
[C---:B------:R-:W-:Y:S01]  /*b500*/  SHF.L.U32 R7, R161.reuse, 0x10, RZ ;  /* 0x00000010a1077819 */ /* 0x040fe200000006ff */
[C---:B------:R-:W-:Y:S01]  /*b510*/  FMUL R3, R130.reuse, R41 ;  /* 0x0000002982037220 */ /* 0x040fe20000400000 */
[----:B------:R-:W-:Y:S01]  /*b520*/  LOP3.LUT R8, R161, 0xffff0000, RZ, 0xc0, !PT ;  /* 0xffff0000a1087812 */ /* 0x000fe200078ec0ff */
[----:B------:R-:W-:Y:S01]  /*b530*/  FMUL R5, R130, R43 ;  /* 0x0000002b82057220 */ /* 0x000fe20000400000 */
[----:B------:R-:W-:Y:S01]  /*b540*/  LOP3.LUT R12, R158, 0xffff0000, RZ, 0xc0, !PT ;  /* 0xffff00009e0c7812 */ /* 0x000fe200078ec0ff */
[----:B------:R-:W-:Y:S01]  /*b550*/  FFMA R3, R133, R6, R3 ;  /* 0x0000000685037223 */ /* 0x000fe20000000003 */
[----:B------:R-:W-:Y:S01]  /*b560*/  SHF.L.U32 R11, R159, 0x10, RZ ;  /* 0x000000109f0b7819 */ /* 0x000fe200000006ff */
[C---:B------:R-:W-:Y:S01]  /*b570*/  FFMA R4, R133.reuse, R7, R4 ;  /* 0x0000000785047223 */ /* 0x040fe20000000004 */
        /* <DEDUP_REMOVED lines=60> */
[----:B------:R-:W-:Y:S01]  /*b940*/  FFMA R5, R133, R12, R5 ;  /* 0x0000000c85057223 */ /* 0x000fe20000000005 */
[----:B------:R-:W-:Y:S01]  /*b950*/  SHF.L.U32 R12, R155, 0x10, RZ ;  /* 0x000000109b0c7819 */ /* 0x000fe200000006ff */
[----:B------:R-:W-:Y:S01]  /*b960*/  FMUL R6, R130, R61 ;  /* 0x0000003d82067220 */ /* 0x000fe20000400000 */
[----:B------:R-:W-:Y:S01]  /*b970*/  F2FP.BF16.F32.PACK_AB R89, R4, R3 ;  /* 0x000000030459723e */ /* 0x000fe200000010ff */
[----:B------:R-:W-:Y:S01]  /*b980*/  FMUL R7, R130, R62 ;  /* 0x0000003e82077220 */ /* 0x000fe20000400000 */
[----:B------:R-:W-:Y:S01]  /*b990*/  SHF.L.U32 R3, R148, 0x10, RZ ;  /* 0x0000001094037819 */ /* 0x000fe200000006ff */
[----:B------:R-:W-:Y:S01]  /*b9a0*/  FMUL R8, R130, R63 ;  /* 0x0000003f82087220 */ /* 0x000fe20000400000 */
[----:B------:R-:W-:Y:S01]  /*b9b0*/  LOP3.LUT R14, R147, 0xffff0000, RZ, 0xc0, !PT ;  /* 0xffff0000930e7812 */ /* 0x000fe200078ec0ff */
        /* <DEDUP_REMOVED lines=8> */
[----:B------:R1:W-:Y:S01]  /*ba40*/  @!P1 STS.128 [R196+0x4010], R20 ;  /* 0x00401014c4009388 */ /* 0x0003e20000000c00 */
[----:B------:R-:W-:Y:S01]  /*ba50*/  F2FP.BF16.F32.PACK_AB R91, R8, R7 ;  /* 0x00000007085b723e */ /* 0x000fe200000010ff */
[----:B------:R-:W-:Y:S01]  /*ba60*/  FFMA R0, R133, R3, R0 ;  /* 0x0000000385007223 */ /* 0x000fe20000000000 */
[C---:B------:R-:W-:Y:S01]  /*ba70*/  SHF.L.U32 R7, R149.reuse, 0x10, RZ ;  /* 0x0000001095077819 */ /* 0x040fe200000006ff */
[C---:B------:R-:W-:Y:S01]  /*ba80*/  FMUL R3, R130.reuse, R65 ;  /* 0x0000004182037220 */ /* 0x040fe20000400000 */
[----:B------:R-:W-:Y:S01]  /*ba90*/  LOP3.LUT R8, R149, 0xffff0000, RZ, 0xc0, !PT ;  /* 0xffff000095087812 */ /* 0x000fe200078ec0ff */
[C---:B------:R-:W-:Y:S01]  /*baa0*/  FMUL R4, R130.reuse, R66 ;  /* 0x0000004282047220 */ /* 0x040fe20000400000 */
[----:B------:R-:W-:Y:S01]  /*bab0*/  SHF.L.U32 R11, R147, 0x10, RZ ;  /* 0x00000010930b7819 */ /* 0x000fe200000006ff */
[C---:B------:R-:W-:Y:S01]  /*bac0*/  FMUL R5, R130.reuse, R67 ;  /* 0x0000004382057220 */ /* 0x040fe20000400000 */
[C---:B------:R-:W-:Y:S01]  /*bad0*/  FFMA R3, R133.reuse, R6, R3 ;  /* 0x0000000685037223 */ /* 0x040fe20000000003 */
[C---:B------:R-:W-:Y:S01]  /*bae0*/  FFMA R4, R133.reuse, R7, R4 ;  /* 0x0000000785047223 */ /* 0x040fe20000000004 */
[----:B------:R-:W-:Y:S01]  /*baf0*/  FMUL R6, R130, R68 ;  /* 0x0000004482067220 */ /* 0x000fe20000400000 */
[----:B------:R-:W-:Y:S01]  /*bb00*/  FFMA R5, R133, R8, R5 ;  /* 0x0000000885057223 */ /* 0x000fe20000000005 */
[----:B------:R-:W-:Y:S01]  /*bb10*/  LOP3.LUT R8, R150, 0xffff0000, RZ, 0xc0, !PT ;  /* 0xffff000096087812 */ /* 0x000fe200078ec0ff */
[C---:B------:R-:W-:Y:S01]  /*bb20*/  FMUL R7, R130.reuse, R69 ;  /* 0x0000004582077220 */ /* 0x040fe20000400000 */
[----:B---3--:R-:W-:Y:S01]  /*bb30*/  F2FP.BF16.F32.PACK_AB R16, R3, R0 ;  /* 0x000000000310723e */ /* 0x008fe200000010ff */
[----:B------:R3:W-:Y:S01]  /*bb40*/  @!P1 STS.128 [R191+0x5000], R88 ;  /* 0x00500058bf009388 */ /* 0x0007e20000000c00 */
[----:B------:R-:W-:Y:S01]  /*bb50*/  F2FP.BF16.F32.PACK_AB R17, R5, R4 ;  /* 0x000000040511723e */ /* 0x000fe200000010ff */
[----:B------:R-:W-:Y:S01]  /*bb60*/  FFMA R6, R133, R9, R6 ;  /* 0x0000000985067223 */ /* 0x000fe20000000006 */
[----:B------:R-:W-:Y:S01]  /*bb70*/  SHF.L.U32 R5, R151, 0x10, RZ ;  /* 0x0000001097057819 */ /* 0x000fe200000006ff */
[----:B------:R-:W-:Y:S01]  /*bb80*/  FFMA R7, R133, R8, R7 ;  /* 0x0000000885077223 */ /* 0x000fe20000000007 */
[----:B------:R-:W-:Y:S01]  /*bb90*/  LOP3.LUT R8, R151, 0xffff0000, RZ, 0xc0, !PT ;  /* 0xffff000097087812 */ /* 0x000fe200078ec0ff */
[----:B------:R-:W-:Y:S01]  /*bba0*/  FMUL R0, R130, R70 ;  /* 0x0000004682007220 */ /* 0x000fe20000400000 */
[----:B------:R-:W-:Y:S01]  /*bbb0*/  SHF.L.U32 R9, R140, 0x10, RZ ;  /* 0x000000108c097819 */ /* 0x000fe200000006ff */
[C---:B------:R-:W-:Y:S01]  /*bbc0*/  FMUL R3, R130.reuse, R71 ;  /* 0x0000004782037220 */ /* 0x040fe20000400000 */
[----:B------:R-:W-:Y:S01]  /*bbd0*/  F2FP.BF16.F32.PACK_AB R18, R7, R6 ;  /* 0x000000060712723e */ /* 0x000fe200000010ff */
[----:B------:R-:W-:Y:S01]  /*bbe0*/  FMUL R4, R130, R72 ;  /* 0x0000004882047220 */ /* 0x000fe20000400000 */
        /* <DEDUP_REMOVED lines=15> */
[C---:B------:R-:W-:Y:S01]  /*bce0*/  FMUL R0, R130.reuse, R76 ;  /* 0x0000004c82007220 */ /* 0x040fe20000400000 */
[----:B-1----:R-:W-:Y:S01]  /*bcf0*/  F2FP.BF16.F32.PACK_AB R20, R5, R4 ;  /* 0x000000040514723e */ /* 0x002fe200000010ff */
[C---:B------:R-:W-:Y:S01]  /*bd00*/  FMUL R3, R130.reuse, R77 ;  /* 0x0000004d82037220 */ /* 0x040fe20000400000 */
[----:B------:R-:W-:Y:S01]  /*bd10*/  F2FP.BF16.F32.PACK_AB R21, R7, R6 ;  /* 0x000000060715723e */ /* 0x000fe200000010ff */
[----:B------:R3:W-:Y:S01]  /*bd20*/  @!P1 STS.128 [R199+0x5010], R16 ;  /* 0x00501010c7009388 */ /* 0x0007e20000000c00 */
[----:B------:R-:W-:Y:S01]  /*bd30*/  SHF.L.U32 R7, R143, 0x10, RZ ;  /* 0x000000108f077819 */ /* 0x000fe200000006ff */
[----:B------:R-:W-:Y:S01]  /*bd40*/  FFMA R0, R133, R8, R0 ;  /* 0x0000000885007223 */ /* 0x000fe20000000000 */
[----:B------:R-:W-:Y:S01]  /*bd50*/  LOP3.LUT R8, R143, 0xffff0000, RZ, 0xc0, !PT ;  /* 0xffff00008f087812 */ /* 0x000fe200078ec0ff */
        /* <DEDUP_REMOVED lines=28> */
[----:B------:R-:W-:Y:S02]  /*bf20*/  F2FP.BF16.F32.PACK_AB R12, R0, R6 ;  /* 0x00000006000c723e */ /* 0x000fe400000010ff */
[----:B------:R-:W-:Y:S02]  /*bf30*/  F2FP.BF16.F32.PACK_AB R13, R7, R3 ;  /* 0x00000003070d723e */ /* 0x000fe400000010ff */
[----:B------:R-:W-:Y:S02]  /*bf40*/  F2FP.BF16.F32.PACK_AB R14, R5, R4 ;  /* 0x00000004050e723e */ /* 0x000fe400000010ff */
[----:B------:R-:W-:Y:S02]  /*bf50*/  F2FP.BF16.F32.PACK_AB R15, R9, R8 ;  /* 0x00000008090f723e */ /* 0x000fe400000010ff */
[----:B------:R-:W-:Y:S02]  /*bf60*/  MOV R0, UR46 ;  /* 0x0000002e00007c02 */ /* 0x000fe40008000f00 */
[----:B------:R-:W-:Y:S01]  /*bf70*/  @P2 SHF.L.U32 R3, RZ, 0x1f, RZ ;  /* 0x0000001fff032819 */ /* 0x000fe200000006ff */
[----:B------:R3:W-:Y:S01]  /*bf80*/  @!P1 STS.128 [R196+0x5010], R12 ;  /* 0x0050100cc4009388 */ /* 0x0007e20000000c00 */
[----:B------:R-:W-:Y:S04]  /*bf90*/  @P2 LEA R0, R0, UR45, 0x3 ;  /* 0x0000002d00002c11 */ /* 0x000fe8000f8e18ff */
[----:B------:R-:W-:Y:S02]  /*bfa0*/  @P2 IADD3 R4, PT, PT, R0, 0x100, RZ ;  /* 0x0000010000042810 */ /* 0x000fe40007ffe0ff */
[----:B------:R-:W-:Y:S01]  /*bfb0*/  LEA R0, R138, UR45, 0x3 ;  /* 0x0000002d8a007c11 */ /* 0x000fe2000f8e18ff */
[----:B------:R-:W-:Y:S01]  /*bfc0*/  @!PT LDS RZ, [RZ] ;  /* 0x00000000fffff984 */ /* 0x000fe20000000800 */
[----:B------:R-:W-:Y:S01]  /*bfd0*/  @!PT LDS RZ, [RZ] ;  /* 0x00000000fffff984 */ /* 0x000fe20000000800 */
[----:B------:R-:W-:Y:S01]  /*bfe0*/  @!PT LDS RZ, [RZ] ;  /* 0x00000000fffff984 */ /* 0x000fe20000000800 */
[----:B------:R-:W-:Y:S01]  /*bff0*/  @!PT LDS RZ, [RZ] ;  /* 0x00000000fffff984 */ /* 0x000fe20000000800 */
[----:B------:R1:W-:Y:S06]  /*c000*/  MEMBAR.ALL.CTA ;  /* 0x0000000000007992 */ /* 0x0003ec0000008000 */
[----:B-1----:R-:W1:Y:S02]  /*c010*/  FENCE.VIEW.ASYNC.S ;  /* 0x00000000000073c6 */ /* 0x002e640000000000 */
[----:B------:R-:W-:Y:S05]  /*c020*/  WARPSYNC.ALL ;  /* 0x0000000000007948 */ /* 0x000fea0003800000 */
[----:B------:R-:W-:Y:S01]  /*c030*/  BSSY.RECONVERGENT B0, `(.L_x_147) ;  /* 0x0000010000007945 */ /* 0x000fe20003800200 */
[----:B------:R-:W-:Y:S01]  /*c040*/  @P2 PRMT R4, R201, 0x654, R4 ;  /* 0x00000654c9042816 */ /* 0x000fe20000000004 */
[----:B-1----:R-:W-:Y:S06]  /*c050*/  BAR.SYNC.DEFER_BLOCKING 0x1, 0x80 ;  /* 0x0042000000007b1d */ /* 0x002fec0000010000 */
[----:B------:R-:W-:Y:S05]  /*c060*/  @P0 BRA `(.L_x_148) ;  /* 0x0000000000300947 */ /* 0x000fea0003800000 */
[----:B------:R-:W-:Y:S02]  /*c070*/  UIADD3 UR4, UP0, UPT, UR54, 0xa80, URZ ;  /* 0x00000a8036047890 */ /* 0x000fe4000ff1e0ff */
[----:B------:R-:W-:Y:S02]  /*c080*/  UIADD3 UR48, UPT, UPT, UR45, 0x4200, URZ ;  /* 0x000042002d307890 */ /* 0x000fe4000fffe0ff */
[----:B------:R-:W-:Y:S01]  /*c090*/  UIADD3.X UR5, UPT, UPT, URZ, UR55, URZ, UP0, !UPT ;  /* 0x00000037ff057290 */ /* 0x000fe200087fe4ff */
[----:B------:R-:W-:Y:S01]  /*c0a0*/  UMOV UR51, UR44 ;  /* 0x0000002c00337c82 */ /* 0x000fe20008000000 */
[----:B------:R-:W-:Y:S02]  /*c0b0*/  UIADD3 UR9, UPT, UPT, UR49, 0x80, URZ ;  /* 0x0000008031097890 */ /* 0x000fe4000fffe0ff */
[----:B------:R-:W-:Y:S01]  /*c0c0*/  UIADD3 UR8, UPT, UPT, UR45, 0x5200, URZ ;  /* 0x000052002d087890 */ /* 0x000fe2000fffe0ff */
[----:B------:R-:W-:Y:S01]  /*c0d0*/  UMOV UR10, UR50 ;  /* 0x00000032000a7c82 */ /* 0x000fe20008000000 */
[----:B------:R-:W-:Y:S03]  /*c0e0*/  UMOV UR11, UR44 ;  /* 0x0000002c000b7c82 */ /* 0x000fe60008000000 */
[----:B------:R1:W-:Y:S04]  /*c0f0*/  UTMASTG.3D [UR48], [UR4] ;  /* 0x00000030040073b5 */ /* 0x0003e80008010000 */
[----:B------:R1:W-:Y:S01]  /*c100*/  UTMASTG.3D [UR8], [UR4] ;  /* 0x00000008040073b5 */ /* 0x0003e20008010000 */
[----:B------:R0:W-:Y:S01]  /*c110*/  UTMACMDFLUSH ;  /* 0x00000000000079b7 */ /* 0x0001e20000000000 */
[----:B-1----:R-:W-:Y:S04]  /*c120*/  DEPBAR.LE SB0, 0x1 ;  /* 0x000080400000791a */ /* 0x002fe80000000000 */
.L_x_148:
[----:B------:R-:W-:Y:S05]  /*c130*/  BSYNC.RECONVERGENT B0 ;  /* 0x0000000000007941 */ /* 0x000fea0003800200 */
.L_x_147:
[----:B------:R-:W-:Y:S01]  /*c140*/  BAR.SYNC.DEFER_BLOCKING 0x1, 0x80 ;  /* 0x0042000000007b1d */ /* 0x000fe20000010000 */
[----:B------:R-:W-:Y:S01]  /*c150*/  UIADD3 UR4, UPT, UPT, UR46, 0x1, URZ ;  /* 0x000000012e047890 */ /* 0x000fe2000fffe0ff */
[----:B---3--:R-:W-:Y:S03]  /*c160*/  HFMA2 R16, -RZ, RZ, 0, 0 ;  /* 0x00000000ff107431 */ /* 0x008fe600000001ff */
[----:B------:R-:W-:Y:S04]  /*c170*/  UISETP.NE.AND UP0, UPT, UR4, 0x4, UPT ;  /* 0x000000040400788c */ /* 0x000fe8000bf05270 */
[----:B------:R-:W-:Y:S01]  /*c180*/  USEL UR47, UR4, URZ, UP0 ;  /* 0x000000ff042f7287 */ /* 0x000fe20008000000 */
[----:B------:R1:W-:Y:S01]  /*c190*/  @P2 SYNCS.ARRIVE.TRANS64.RED.A1T0 RZ, [R4+URZ], RZ ;  /* 0x000000ff04ff29a7 */ /* 0x0003e200081004ff */
[----:B------:R-:W-:Y:S01]  /*c1a0*/  BSSY B1, `(.L_x_149) ;  /* 0x000001e000017945 */ /* 0x000fe20003800000 */
[----:B------:R-:W3:Y:S02]  /*c1b0*/  @P2 SYNCS.PHASECHK.TRANS64.TRYWAIT P0, [R0+URZ+0xe0], R3 ;  /* 0x0000e003000025a7 */ /* 0x000ee400080011ff */
        /* <DEDUP_REMOVED lines=13> */
.L_x_152:
[----:B------:R-:W-:Y:S05]  /*c290*/  BSYNC B0 ;  /* 0x0000000000007941 */ /* 0x000fea0003800000 */
.L_x_151:
[----:B------:R-:W-:Y:S01]  /*c2a0*/  ISETP.NE.AND P0, PT, R139, RZ, PT ;  /* 0x000000ff8b00720c */ /* 0x000fe20003f05270 */
[----:B------:R-:W-:Y:S11]  /*c2b0*/  VIADD R138, R138, 0x1 ;  /* 0x000000018a8a7836 */ /* 0x000ff60000000000 */
[----:B------:R-:W-:Y:S01]  /*c2c0*/  @!UPT UIADD3 URZ, UPT, UPT, URZ, URZ, URZ ;  /* 0x000000fffffff290 */ /* 0x000fe2000fffe0ff */
[----:B------:R3:W4:Y:S04]  /*c2d0*/  @P0 LDS.128 R160, [R4+0x20] ;  /* 0x0000200004a00984 */ /* 0x0007280000000c00 */
[----:B------:R3:W1:Y:S04]  /*c2e0*/  @P0 LDS.128 R140, [R4+0x1020] ;  /* 0x00102000048c0984 */ /* 0x0006680000000c00 */
[----:B------:R3:W1:Y:S04]  /*c2f0*/  @P0 LDS.128 R168, [R7] ;  /* 0x0000000007a80984 */ /* 0x0006680000000c00 */
[----:B------:R3:W1:Y:S04]  /*c300*/  @P0 LDS.128 R152, [R7+0x1000] ;  /* 0x0010000007980984 */ /* 0x0006680000000c00 */
[----:B------:R3:W1:Y:S04]  /*c310*/  @P0 LDS.128 R164, [R5+0x10] ;  /* 0x0000100005a40984 */ /* 0x0006680000000c00 */
[----:B------:R3:W1:Y:S04]  /*c320*/  @P0 LDS.128 R148, [R5+0x1010] ;  /* 0x0010100005940984 */ /* 0x0006680000000c00 */
[----:B------:R3:W1:Y:S04]  /*c330*/  @P0 LDS.128 R156, [R3+0x10] ;  /* 0x00001000039c0984 */ /* 0x0006680000000c00 */
[----:B------:R3:W1:Y:S01]  /*c340*/  @P0 LDS.128 R144, [R3+0x1010] ;  /* 0x0010100003900984 */ /* 0x0006620000000c00 */
[C---:B------:R-:W-:Y:S04]  /*c350*/  ISETP.NE.AND P0, PT, R138.reuse, 0x4, PT ;  /* 0x000000048a00780c */ /* 0x040fe80003f05270 */
[----:B------:R-:W-:Y:S02]  /*c360*/  SEL R138, R138, RZ, P0 ;  /* 0x000000ff8a8a7207 */ /* 0x000fe40000000000 */
[----:B------:R-:W-:Y:S02]  /*c370*/  SEL R16, RZ, 0x1, P0 ;  /* 0x00000001ff107807 */ /* 0x000fe40000000000 */
.L_x_150:
[----:B------:R-:W-:Y:S05]  /*c380*/  BSYNC B1 ;  /* 0x0000000000017941 */ /* 0x000fea0003800000 */
.L_x_149:
[----:B------:R-:W-:Y:S05]  /*c390*/  VIADD R92, R92, 0x400000 ;  /* 0x004000005c5c7836 */ /* 0x000fea0000000000 */
[----:B-1----:R-:W-:Y:S04]  /*c3a0*/  SHF.R.U32.HI R0, RZ, 0x15, R92 ;  /* 0x00000015ff007819 */ /* 0x002fe8000001165c */
[----:B------:R-:W-:Y:S04]  /*c3b0*/  LOP3.LUT R17, R0, 0x3, RZ, 0xc0, !PT ;  /* 0x0000000300117812 */ /* 0x000fe800078ec0ff */
        /* <DEDUP_REMOVED lines=11> */
[----:B------:R-:W1:Y:S01]  /*c470*/  LDCU.64 UR6, c[0x4][0x78] ;  /* 0x01000f00ff0677ac */ /* 0x000e620008000a00 */
[----:B------:R-:W2:Y:S01]  /*c480*/  LDC.64 R14, c[0x4][R15] ;  /* 0x010000000f0e7b82 */ /* 0x000ea20000000a00 */
[----:B------:R-:W5:Y:S01]  /*c490*/  LDCU.64 UR4, c[0x4][0x10] ;  /* 0x01000200ff0477ac */ /* 0x000f620008000a00 */
[----:B---3--:R-:W-:Y:S01]  /*c4a0*/  MOV R5, UR9 ;  /* 0x0000000900057c02 */ /* 0x008fe20008000f00 */
[----:B------:R-:W-:Y:S01]  /*c4b0*/  IMAD.U32 R4, RZ, RZ, UR8 ;  /* 0x00000008ff047e24 */ /* 0x000fe2000f8e00ff */
[----:B-1----:R-:W-:Y:S01]  /*c4c0*/  MOV R7, UR7 ;  /* 0x0000000700077c02 */ /* 0x002fe20008000f00 */
[----:B------:R-:W-:Y:S01]  /*c4d0*/  IMAD.U32 R6, RZ, RZ, UR6 ;  /* 0x00000006ff067e24 */ /* 0x000fe2000f8e00ff */
[----:B-----5:R-:W-:Y:S01]  /*c4e0*/  MOV R11, UR5 ;  /* 0x00000005000b7c02 */ /* 0x020fe20008000f00 */
[----:B------:R-:W-:Y:S02]  /*c4f0*/  IMAD.U32 R10, RZ, RZ, UR4 ;  /* 0x00000004ff0a7e24 */ /* 0x000fe4000f8e00ff */
[----:B------:R-:W-:Y:S07]  /*c500*/  LEPC R20, `(.L_x_155) ;  /* 0x000000001014794e */ /* 0x000fee0000000000 */
[----:B--2-4-:R-:W-:Y:S05]  /*c510*/  CALL.ABS.NOINC R14 ;  /* 0x000000000e007343 */ /* 0x014fea0003c00000 */
.L_x_155:
[----:B------:R-:W-:Y:S05]  /*c520*/  WARPSYNC.ALL ;  /* 0x0000000000007948 */ /* 0x000fea0003800000 */
[C---:B------:R-:W-:Y:S01]  /*c530*/  R2UR UR4, R92.reuse ;  /* 0x000000005c0472ca */ /* 0x040fe200000e0000 */
[----:B------:R-:W-:Y:S05]  /*c540*/  VIADD R0, R92, 0x80 ;  /* 0x000000805c007836 */ /* 0x000fea0000000000 */
[----:B------:R-:W-:Y:S04]  /*c550*/  SHF.R.U32.HI R0, RZ, 0x15, R0 ;  /* 0x00000015ff007819 */ /* 0x000fe80000011600 */
[----:B------:R-:W-:Y:S03]  /*c560*/  LOP3.LUT P0, RZ, R0, 0x3, R181, 0x48, !PT ;  /* 0x0000000300ff7812 */ /* 0x000fe600078048b5 */
[----:B------:R-:W1:Y:S10]  /*c570*/  LDTM.x32 R24, tmem[UR4] ;  /* 0x00000004001879ee */ /* 0x000e7400082c0000 */
[----:B-1----:R-:W-:Y:S05]  /*c580*/  @!P0 BRA `(.L_x_156) ;  /* 0x0000000000408947 */ /* 0x002fea0003800000 */
        /* <DEDUP_REMOVED lines=16> */
.L_x_156:
[----:B------:R-:W-:Y:S05]  /*c690*/  WARPSYNC.ALL ;  /* 0x0000000000007948 */ /* 0x000fea0003800000 */
[----:B------:R-:W-:Y:S11]  /*c6a0*/  R2UR UR4, R92 ;  /* 0x000000005c0472ca */ /* 0x000ff600000e0000 */
[----:B------:R-:W-:Y:S02]  /*c6b0*/  @!UPT UIADD3 URZ, UPT, UPT, URZ, URZ, URZ ;  /* 0x000000fffffff290 */ /* 0x000fe4000fffe0ff */
[----:B------:R-:W1:Y:S02]  /*c6c0*/  LDTM.x32 R56, tmem[UR4+0x80] ;  /* 0x00008004003879ee */ /* 0x000e6400082c0000 */
[----:B-1----:R-:W-:Y:S01]  /*c6d0*/  NOP ;  /* 0x0000000000007918 */ /* 0x002fe20000000000 */
.L_x_154:
[----:B---3--:R-:W-:Y:S01]  /*c6e0*/  SHF.L.U32 R4, R168, 0x10, RZ ;  /* 0x00000010a8047819 */ /* 0x008fe200000006ff */
[----:B------:R-:W-:Y:S01]  /*c6f0*/  FMUL R0, R130, R24 ;  /* 0x0000001882007220 */ /* 0x000fe20000400000 */
        /* <DEDUP_REMOVED lines=233> */
[----:B------:R-:W-:Y:S01]  /*d590*/  LEA R9, R138, UR45, 0x3 ;  /* 0x0000002d8a097c11 */ /* 0x000fe2000f8e18ff */
[----:B------:R3:W-:Y:S01]  /*d5a0*/  @!P1 STS.128 [R196+0x7010], R12 ;  /* 0x0070100cc4009388 */ /* 0x0007e20000000c00 */
[----:B------:R-:W-:Y:S02]  /*d5b0*/  @P2 LEA R0, R0, UR45, 0x3 ;  /* 0x0000002d00002c11 */ /* 0x000fe4000f8e18ff */
[----:B------:R-:W-:Y:S02]  /*d5c0*/  @P2 SHF.L.U32 R4, R16, 0x1f, RZ ;  /* 0x0000001f10042819 */ /* 0x000fe400000006ff */
[----:B------:R-:W-:Y:S01]  /*d5d0*/  @P2 IADD3 R0, PT, PT, R0, 0x100, RZ ;  /* 0x0000010000002810 */ /* 0x000fe20007ffe0ff */
        /* <DEDUP_REMOVED lines=13> */
[----:B------:R-:W-:Y:S02]  /*d6b0*/  UIADD3 UR8, UPT, UPT, UR45, 0x6200, URZ ;  /* 0x000062002d087890 */ /* 0x000fe4000fffe0ff */
[----:B------:R-:W-:Y:S01]  /*d6c0*/  UIADD3.X UR5, UPT, UPT, URZ, UR55, URZ, UP0, !UPT ;  /* 0x00000037ff057290 */ /* 0x000fe200087fe4ff */
[----:B------:R-:W-:Y:S01]  /*d6d0*/  UMOV UR9, UR49 ;  /* 0x0000003100097c82 */ /* 0x000fe20008000000 */
[----:B------:R-:W-:Y:S01]  /*d6e0*/  UMOV UR11, UR44 ;  /* 0x0000002c000b7c82 */ /* 0x000fe20008000000 */
[----:B------:R-:W-:Y:S02]  /*d6f0*/  UIADD3 UR13, UPT, UPT, UR49, 0x80, URZ ;  /* 0x00000080310d7890 */ /* 0x000fe4000fffe0ff */
[----:B------:R-:W-:Y:S01]  /*d700*/  UIADD3 UR12, UPT, UPT, UR45, 0x7200, URZ ;  /* 0x000072002d0c7890 */ /* 0x000fe2000fffe0ff */
[----:B------:R-:W-:Y:S03]  /*d710*/  UMOV UR15, UR44 ;  /* 0x0000002c000f7c82 */ /* 0x000fe60008000000 */
[----:B------:R1:W-:Y:S01]  /*d720*/  UTMASTG.3D [UR8], [UR4] ;  /* 0x00000008040073b5 */ /* 0x0003e20008010000 */
[----:B------:R-:W-:Y:S04]  /*d730*/  UMOV UR14, UR10 ;  /* 0x0000000a000e7c82 */ /* 0x000fe80008000000 */
[----:B------:R1:W-:Y:S01]  /*d740*/  UTMASTG.3D [UR12], [UR4] ;  /* 0x0000000c040073b5 */ /* 0x0003e20008010000 */
[----:B------:R0:W-:Y:S01]  /*d750*/  UTMACMDFLUSH ;  /* 0x00000000000079b7 */ /* 0x0001e20000000000 */
[----:B-1----:R-:W-:Y:S04]  /*d760*/  DEPBAR.LE SB0, 0x1 ;  /* 0x000080400000791a */ /* 0x002fe80000000000 */
.L_x_158:
[----:B------:R-:W-:Y:S05]  /*d770*/  BSYNC.RECONVERGENT B0 ;  /* 0x0000000000007941 */ /* 0x000fea0003800200 */
.L_x_157:
        /* <DEDUP_REMOVED lines=9> */
[----:B------:R-:W4:Y:S01]  /*d810*/  @P2 SYNCS.PHASECHK.TRANS64.TRYWAIT P0, [R9+URZ+0xe0], R4 ;  /* 0x0000e004090025a7 */ /* 0x000f2200080011ff */
[----:B------:R-:W-:Y:S01]  /*d820*/  VIADD R17, R131, UR4 ;  /* 0x0000000483117c36 */ /* 0x000fe20008000000 */
[----:B------:R-:W-:Y:S04]  /*d830*/  USEL UR46, UR5, URZ, UP0 ;  /* 0x000000ff052e7287 */ /* 0x000fe80008000000 */
[----:B------:R-:W-:Y:S04]  /*d840*/  SHF.R.U32.HI R6, RZ, 0x15, R17 ;  /* 0x00000015ff067819 */ /* 0x000fe80000011611 */
[----:B------:R-:W-:Y:S02]  /*d850*/  LOP3.LUT R19, R6, 0x3, RZ, 0xc0, !PT ;  /* 0x0000000306137812 */ /* 0x000fe400078ec0ff */
[----:B----4-:R-:W-:Y:S01]  /*d860*/  @P2 SEL R137, RZ, 0x1, !P0 ;  /* 0x00000001ff892807 */ /* 0x010fe20004000000 */
        /* <DEDUP_REMOVED lines=9> */
[----:B------:R-:W-:Y:S04]  /*d900*/  SHF.L.U32 R4, R16, 0x1f, RZ ;  /* 0x0000001f10047819 */ /* 0x000fe800000006ff */
[----:B------:R-:W1:Y:S02]  /*d910*/  SYNCS.PHASECHK.TRANS64.TRYWAIT P0, [R9+URZ+0xe0], R4 ;  /* 0x0000e004090075a7 */ /* 0x000e6400080011ff */
[----:B-1----:R-:W-:Y:S05]  /*d920*/  @!P0 BRA `(.L_x_163) ;  /* 0x0000006800988947 */ /* 0x002fea0003800000 */
.L_x_162:
[----:B------:R-:W-:Y:S05]  /*d930*/  BSYNC B0 ;  /* 0x0000000000007941 */ /* 0x000fea0003800000 */
.L_x_161:
[----:B------:R-:W-:Y:S01]  /*d940*/  ISETP.NE.AND P0, PT, R139, RZ, PT ;  /* 0x000000ff8b00720c */ /* 0x000fe20003f05270 */
[----:B------:R-:W-:Y:S11]  /*d950*/  VIADD R138, R138, 0x1 ;  /* 0x000000018a8a7836 */ /* 0x000ff60000000000 */
[----:B------:R-:W-:Y:S01]  /*d960*/  @!UPT UIADD3 URZ, UPT, UPT, URZ, URZ, URZ ;  /* 0x000000fffffff290 */ /* 0x000fe2000fffe0ff */
[----:B------:R4:W2:Y:S04]  /*d970*/  @P0 LDS.128 R160, [R3+0x20] ;  /* 0x0000200003a00984 */ /* 0x0008a80000000c00 */
[----:B------:R4:W2:Y:S04]  /*d980*/  @P0 LDS.128 R140, [R3+0x1020] ;  /* 0x00102000038c0984 */ /* 0x0008a80000000c00 */
[----:B------:R4:W2:Y:S04]  /*d990*/  @P0 LDS.128 R168, [R7] ;  /* 0x0000000007a80984 */ /* 0x0008a80000000c00 */
[----:B------:R4:W2:Y:S04]  /*d9a0*/  @P0 LDS.128 R152, [R7+0x1000] ;  /* 0x0010000007980984 */ /* 0x0008a80000000c00 */
[----:B------:R4:W2:Y:S04]  /*d9b0*/  @P0 LDS.128 R164, [R5+0x10] ;  /* 0x0000100005a40984 */ /* 0x0008a80000000c00 */
[----:B------:R4:W2:Y:S04]  /*d9c0*/  @P0 LDS.128 R148, [R5+0x1010] ;  /* 0x0010100005940984 */ /* 0x0008a80000000c00 */
[----:B------:R4:W2:Y:S04]  /*d9d0*/  @P0 LDS.128 R156, [R0+0x10] ;  /* 0x00001000009c0984 */ /* 0x0008a80000000c00 */
[----:B------:R4:W2:Y:S01]  /*d9e0*/  @P0 LDS.128 R144, [R0+0x1010] ;  /* 0x0010100000900984 */ /* 0x0008a20000000c00 */
[C---:B------:R-:W-:Y:S04]  /*d9f0*/  ISETP.NE.AND P0, PT, R138.reuse, 0x4, PT ;  /* 0x000000048a00780c */ /* 0x040fe80003f05270 */
[----:B-1----:R-:W-:Y:S02]  /*da00*/  SEL R9, RZ, 0x1, P0 ;  /* 0x00000001ff097807 */ /* 0x002fe40000000000 */
[----:B------:R-:W-:Y:S02]  /*da10*/  SEL R138, R138, RZ, P0 ;  /* 0x000000ff8a8a7207 */ /* 0x000fe40000000000 */
[----:B------:R-:W-:Y:S02]  /*da20*/  LOP3.LUT R16, R16, R9, RZ, 0x3c, !PT ;  /* 0x0000000910107212 */ /* 0x000fe400078e3cff */
.L_x_160:
[----:B------:R-:W-:Y:S05]  /*da30*/  BSYNC B1 ;  /* 0x0000000000017941 */ /* 0x000fea0003800000 */
.L_x_159:
[----:B------:R-:W-:Y:S11]  /*da40*/  ISETP.NE.AND P0, PT, R192, R19, PT ;  /* 0x00000013c000720c */ /* 0x000ff60003f05270 */
[----:B------:R-:W-:Y:S02]  /*da50*/  @!UPT UIADD3 URZ, UPT, UPT, URZ, URZ, URZ ;  /* 0x000000fffffff290 */ /* 0x000fe4000fffe0ff */
[----:B------:R-:W-:Y:S05]  /*da60*/  @P0 BRA `(.L_x_164) ;  /* 0x0000000000bc0947 */ /* 0x000fea0003800000 */
[----:B------:R-:W-:Y:S11]  /*da70*/  LOP3.LUT P0, RZ, R6, 0x3, R181, 0x48, !PT ;  /* 0x0000000306ff7812 */ /* 0x000ff600078048b5 */
[----:B------:R-:W-:Y:S02]  /*da80*/  @!UPT UIADD3 URZ, UPT, UPT, URZ, URZ, URZ ;  /* 0x000000fffffff290 */ /* 0x000fe4000fffe0ff */
[----:B------:R-:W-:Y:S05]  /*da90*/  @!P0 BRA `(.L_x_165) ;  /* 0x0000000000408947 */ /* 0x000fea0003800000 */
[----:B------:R-:W4:Y:S01]  /*daa0*/  LDCU.64 UR8, c[0x4][0x70] ;  /* 0x01000e00ff0877ac */ /* 0x000f220008000a00 */
[----:B---3--:R-:W-:Y:S01]  /*dab0*/  MOV R15, 0x0 ;  /* 0x00000000000f7802 */ /* 0x008fe20000000f00 */
[----:B------:R-:W-:Y:S02]  /*dac0*/  HFMA2 R12, -RZ, RZ, 0, 5.9604644775390625e-08 ;  /* 0x00000001ff0c7431 */ /* 0x000fe400000001ff */
[----:B------:R-:W-:Y:S02]  /*dad0*/  IMAD.MOV.U32 R8, RZ, RZ, 0x192 ;  /* 0x00000192ff087424 */ /* 0x000fe400078e00ff */
[----:B------:R-:W-:Y:S01]  /*dae0*/  IMAD.MOV.U32 R13, RZ, RZ, RZ ;  /* 0x000000ffff0d7224 */ /* 0x000fe200078e00ff */
[----:B------:R-:W1:Y:S01]  /*daf0*/  LDCU.64 UR6, c[0x4][0x78] ;  /* 0x01000f00ff0677ac */ /* 0x000e620008000a00 */
[----:B------:R-:W3:Y:S01]  /*db00*/  LDC.64 R14, c[0x4][R15] ;  /* 0x010000000f0e7b82 */ /* 0x000ee20000000a00 */
[----:B------:R-:W5:Y:S01]  /*db10*/  LDCU.64 UR4, c[0x4][0x10] ;  /* 0x01000200ff0477ac */ /* 0x000f620008000a00 */
[----:B----4-:R-:W-:Y:S01]  /*db20*/  MOV R5, UR9 ;  /* 0x0000000900057c02 */ /* 0x010fe20008000f00 */
[----:B------:R-:W-:Y:S01]  /*db30*/  IMAD.U32 R4, RZ, RZ, UR8 ;  /* 0x00000008ff047e24 */ /* 0x000fe2000f8e00ff */
[----:B-1----:R-:W-:Y:S01]  /*db40*/  MOV R7, UR7 ;  /* 0x0000000700077c02 */ /* 0x002fe20008000f00 */
[----:B------:R-:W-:Y:S01]  /*db50*/  IMAD.U32 R6, RZ, RZ, UR6 ;  /* 0x00000006ff067e24 */ /* 0x000fe2000f8e00ff */
[----:B-----5:R-:W-:Y:S01]  /*db60*/  MOV R11, UR5 ;  /* 0x00000005000b7c02 */ /* 0x020fe20008000f00 */
[----:B------:R-:W-:Y:S02]  /*db70*/  IMAD.U32 R10, RZ, RZ, UR4 ;  /* 0x00000004ff0a7e24 */ /* 0x000fe4000f8e00ff */
[----:B------:R-:W-:Y:S07]  /*db80*/  LEPC R20, `(.L_x_165) ;  /* 0x000000001014794e */ /* 0x000fee0000000000 */
[----:B--23--:R-:W-:Y:S05]  /*db90*/  CALL.ABS.NOINC R14 ;  /* 0x000000000e007343 */ /* 0x00cfea0003c00000 */
.L_x_165:
[----:B------:R-:W-:Y:S05]  /*dba0*/  WARPSYNC.ALL ;  /* 0x0000000000007948 */ /* 0x000fea0003800000 */
[C---:B------:R-:W-:Y:S01]  /*dbb0*/  R2UR UR4, R17.reuse ;  /* 0x00000000110472ca */ /* 0x040fe200000e0000 */
[----:B----4-:R-:W-:Y:S05]  /*dbc0*/  VIADD R0, R17, 0x80 ;  /* 0x0000008011007836 */ /* 0x010fea0000000000 */
[----:B------:R-:W-:Y:S04]  /*dbd0*/  SHF.R.U32.HI R0, RZ, 0x15, R0 ;  /* 0x00000015ff007819 */ /* 0x000fe80000011600 */
[----:B------:R-:W-:Y:S03]  /*dbe0*/  LOP3.LUT P0, RZ, R0, 0x3, R181, 0x48, !PT ;  /* 0x0000000300ff7812 */ /* 0x000fe600078048b5 */
[----:B------:R-:W1:Y:S10]  /*dbf0*/  LDTM.x32 R24, tmem[UR4] ;  /* 0x00000004001879ee */ /* 0x000e7400082c0000 */
[----:B-1----:R-:W-:Y:S05]  /*dc00*/  @!P0 BRA `(.L_x_166) ;  /* 0x0000000000408947 */ /* 0x002fea0003800000 */
[----:B------:R-:W1:Y:S01]  /*dc10*/  LDCU.64 UR8, c[0x4][0x70] ;  /* 0x01000e00ff0877ac */ /* 0x000e620008000a00 */
[----:B---3--:R-:W-:Y:S01]  /*dc20*/  MOV R15, 0x0 ;  /* 0x00000000000f7802 */ /* 0x008fe20000000f00 */
[----:B------:R-:W-:Y:S02]  /*dc30*/  HFMA2 R12, -RZ, RZ, 0, 5.9604644775390625e-08 ;  /* 0x00000001ff0c7431 */ /* 0x000fe400000001ff */
[----:B------:R-:W-:Y:S02]  /*dc40*/  IMAD.MOV.U32 R8, RZ, RZ, 0x192 ;  /* 0x00000192ff087424 */ /* 0x000fe400078e00ff */
[----:B------:R-:W-:Y:S01]  /*dc50*/  IMAD.MOV.U32 R13, RZ, RZ, RZ ;  /* 0x000000ffff0d7224 */ /* 0x000fe200078e00ff */
[----:B------:R-:W3:Y:S01]  /*dc60*/  LDCU.64 UR6, c[0x4][0x78] ;  /* 0x01000f00ff0677ac */ /* 0x000ee20008000a00 */
[----:B------:R-:W4:Y:S01]  /*dc70*/  LDC.64 R14, c[0x4][R15] ;  /* 0x010000000f0e7b82 */ /* 0x000f220000000a00 */
[----:B------:R-:W5:Y:S01]  /*dc80*/  LDCU.64 UR4, c[0x4][0x10] ;  /* 0x01000200ff0477ac */ /* 0x000f620008000a00 */
[----:B-1----:R-:W-:Y:S01]  /*dc90*/  MOV R5, UR9 ;  /* 0x0000000900057c02 */ /* 0x002fe20008000f00 */
[----:B------:R-:W-:Y:S01]  /*dca0*/  IMAD.U32 R4, RZ, RZ, UR8 ;  /* 0x00000008ff047e24 */ /* 0x000fe2000f8e00ff */
[----:B---3--:R-:W-:Y:S01]  /*dcb0*/  MOV R7, UR7 ;  /* 0x0000000700077c02 */ /* 0x008fe20008000f00 */
[----:B------:R-:W-:Y:S01]  /*dcc0*/  IMAD.U32 R6, RZ, RZ, UR6 ;  /* 0x00000006ff067e24 */ /* 0x000fe2000f8e00ff */
[----:B-----5:R-:W-:Y:S01]  /*dcd0*/  MOV R11, UR5 ;  /* 0x00000005000b7c02 */ /* 0x020fe20008000f00 */
[----:B------:R-:W-:Y:S02]  /*dce0*/  IMAD.U32 R10, RZ, RZ, UR4 ;  /* 0x00000004ff0a7e24 */ /* 0x000fe4000f8e00ff */
[----:B------:R-:W-:Y:S07]  /*dcf0*/  LEPC R20, `(.L_x_166) ;  /* 0x000000001014794e */ /* 0x000fee0000000000 */
[----:B--2-4-:R-:W-:Y:S05]  /*dd00*/  CALL.ABS.NOINC R14 ;  /* 0x000000000e007343 */ /* 0x014fea0003c00000 */
.L_x_166:
[----:B------:R-:W-:Y:S05]  /*dd10*/  WARPSYNC.ALL ;  /* 0x0000000000007948 */ /* 0x000fea0003800000 */
[----:B------:R-:W-:Y:S11]  /*dd20*/  R2UR UR4, R17 ;  /* 0x00000000110472ca */ /* 0x000ff600000e0000 */
[----:B------:R-:W-:Y:S02]  /*dd30*/  @!UPT UIADD3 URZ, UPT, UPT, URZ, URZ, URZ ;  /* 0x000000fffffff290 */ /* 0x000fe4000fffe0ff */
[----:B------:R-:W1:Y:S02]  /*dd40*/  LDTM.x32 R56, tmem[UR4+0x80] ;  /* 0x00008004003879ee */ /* 0x000e6400082c0000 */
[----:B-1----:R-:W-:Y:S01]  /*dd50*/  NOP ;  /* 0x0000000000007918 */ /* 0x002fe20000000000 */
.L_x_164:
[----:B--2---:R-:W-:Y:S01]  /*dd60*/  SHF.L.U32 R4, R168, 0x10, RZ ;  /* 0x00000010a8047819 */ /* 0x004fe200000006ff */
[----:B----4-:R-:W-:Y:S01]  /*dd70*/  FMUL R0, R130, R24 ;  /* 0x0000001882007220 */ /* 0x010fe20000400000 */
        /* <DEDUP_REMOVED lines=12> */
[----:B---3--:R-:W-:Y:S01]  /*de40*/  LOP3.LUT R12, R171, 0xffff0000, RZ, 0xc0, !PT ;  /* 0xffff0000ab0c7812 */ /* 0x008fe200078ec0ff */
        /* <DEDUP_REMOVED lines=25> */
[----:B------:R1:W-:Y:S01]  /*dfe0*/  @!P1 STS.128 [R191], R20 ;  /* 0x00000014bf009388 */ /* 0x0003e20000000c00 */
        /* <DEDUP_REMOVED lines=15> */
[----:B------:R-:W-:Y:S01]  /*e0e0*/  SHF.L.U32 R3, R160, 0x10, RZ ;  /* 0x00000010a0037819 */ /* 0x000fe200000006ff */
        /* <DEDUP_REMOVED lines=110> */
[----:B--2---:R-:W-:Y:S01]  /*e7d0*/  F2FP.BF16.F32.PACK_AB R20, R3, R0 ;  /* 0x000000000314723e */ /* 0x004fe200000010ff */
        /* <DEDUP_REMOVED lines=83> */
[----:B------:R-:W-:Y:S01]  /*ed10*/  UIADD3 UR4, UPT, UPT, UR45, 0x200, URZ ;  /* 0x000002002d047890 */ /* 0x000fe2000fffe0ff */
[----:B------:R-:W-:Y:S01]  /*ed20*/  UMOV UR51, UR44 ;  /* 0x0000002c00337c82 */ /* 0x000fe20008000000 */
[----:B------:R-:W-:Y:S02]  /*ed30*/  UIADD3 UR9, UPT, UPT, UR49, 0x80, URZ ;  /* 0x0000008031097890 */ /* 0x000fe4000fffe0ff */
[----:B------:R-:W-:Y:S02]  /*ed40*/  UIADD3 UR8, UPT, UPT, UR45, 0x1200, URZ ;  /* 0x000012002d087890 */ /* 0x000fe4000fffe0ff */
[----:B------:R-:W-:Y:S01]  /*ed50*/  MOV R184, UR4 ;  /* 0x0000000400b87c02 */ /* 0x000fe20008000f00 */
[----:B------:R-:W-:Y:S01]  /*ed60*/  UIADD3 UR4, UP0, UPT, UR54, 0xa80, URZ ;  /* 0x00000a8036047890 */ /* 0x000fe2000ff1e0ff */
[----:B------:R-:W-:Y:S02]  /*ed70*/  UMOV UR10, UR50 ;  /* 0x00000032000a7c82 */ /* 0x000fe40008000000 */
[----:B------:R-:W-:Y:S01]  /*ed80*/  R2UR UR48, R184 ;  /* 0x00000000b83072ca */ /* 0x000fe200000e0000 */
[----:B------:R-:W-:Y:S01]  /*ed90*/  UIADD3.X UR5, UPT, UPT, URZ, UR55, URZ, UP0, !UPT ;  /* 0x00000037ff057290 */ /* 0x000fe200087fe4ff */
[----:B------:R-:W-:Y:S11]  /*eda0*/  UMOV UR11, UR44 ;  /* 0x0000002c000b7c82 */ /* 0x000ff60008000000 */
[----:B------:R1:W-:Y:S01]  /*edb0*/  UTMASTG.3D [UR48], [UR4] ;  /* 0x00000030040073b5 */ /* 0x0003e20008010000 */
[----:B------:R1:W-:Y:S01]  /*edc0*/  UTMASTG.3D [UR8], [UR4] ;  /* 0x00000008040073b5 */ /* 0x0003e20008010000 */
[----:B------:R0:W-:Y:S01]  /*edd0*/  UTMACMDFLUSH ;  /* 0x00000000000079b7 */ /* 0x0001e20000000000 */
[----:B-1----:R-:W-:Y:S04]  /*ede0*/  DEPBAR.LE SB0, 0x1 ;  /* 0x000080400000791a */ /* 0x002fe80000000000 */
.L_x_168:
[----:B------:R-:W-:Y:S05]  /*edf0*/  BSYNC.RECONVERGENT B0 ;  /* 0x0000000000007941 */ /* 0x000fea0003800200 */
.L_x_167:
[----:B------:R-:W-:Y:S01]  /*ee00*/  BAR.SYNC.DEFER_BLOCKING 0x1, 0x80 ;  /* 0x0042000000007b1d */ /* 0x000fe20000010000 */
[----:B------:R-:W-:Y:S04]  /*ee10*/  UIADD3 UR4, UPT, UPT, UR46, 0x1, URZ ;  /* 0x000000012e047890 */ /* 0x000fe8000fffe0ff */
        /* <DEDUP_REMOVED lines=18> */
.L_x_172:
[----:B------:R-:W-:Y:S05]  /*ef40*/  BSYNC B0 ;  /* 0x0000000000007941 */ /* 0x000fea0003800000 */
.L_x_171:
[----:B------:R-:W-:Y:S01]  /*ef50*/  ISETP.NE.AND P0, PT, R139, RZ, PT ;  /* 0x000000ff8b00720c */ /* 0x000fe20003f05270 */
[----:B------:R-:W-:Y:S11]  /*ef60*/  VIADD R138, R138, 0x1 ;  /* 0x000000018a8a7836 */ /* 0x000ff60000000000 */
[----:B------:R-:W-:Y:S01]  /*ef70*/  @!UPT UIADD3 URZ, UPT, UPT, URZ, URZ, URZ ;  /* 0x000000fffffff290 */ /* 0x000fe2000fffe0ff */
[----:B------:R3:W4:Y:S04]  /*ef80*/  @P0 LDS.128 R160, [R3+0x20] ;  /* 0x0000200003a00984 */ /* 0x0007280000000c00 */
        /* <DEDUP_REMOVED lines=11> */
.L_x_170:
[----:B------:R-:W-:Y:S05]  /*f040*/  BSYNC B1 ;  /* 0x0000000000017941 */ /* 0x000fea0003800000 */
.L_x_169:
[----:B---3--:R-:W-:Y:S05]  /*f050*/  VIADD R3, R17, 0x400000 ;  /* 0x0040000011037836 */ /* 0x008fea0000000000 */
[----:B------:R-:W-:Y:S04]  /*f060*/  SHF.R.U32.HI R0, RZ, 0x15, R3 ;  /* 0x00000015ff007819 */ /* 0x000fe80000011603 */
[----:B------:R-:W-:Y:S04]  /*f070*/  LOP3.LUT R17, R0, 0x3, RZ, 0xc0, !PT ;  /* 0x0000000300117812 */ /* 0x000fe800078ec0ff */
[----:B------:R-:W-:Y:S11]  /*f080*/  ISETP.NE.AND P0, PT, R192, R17, PT ;  /* 0x00000011c000720c */ /* 0x000ff60003f05270 */
[----:B------:R-:W-:Y:S02]  /*f090*/  @!UPT UIADD3 URZ, UPT, UPT, URZ, URZ, URZ ;  /* 0x000000fffffff290 */ /* 0x000fe4000fffe0ff */
[----:B------:R-:W-:Y:S05]  /*f0a0*/  @P0 BRA `(.L_x_174) ;  /* 0x0000000000bc0947 */ /* 0x000fea0003800000 */
[----:B------:R-:W-:Y:S02]  /*f0b0*/  LOP3.LUT P0, RZ, R0, 0x3, R181, 0x48, !PT ;  /* 0x0000000300ff7812 */ /* 0x000fe400078048b5 */
[----:B------:R-:W-:Y:S11]  /*f0c0*/  MOV R18, R3 ;  /* 0x0000000300127202 */ /* 0x000ff60000000f00 */
[----:B------:R-:W-:Y:S05]  /*f0d0*/  @!P0 BRA `(.L_x_175) ;  /* 0x0000000000408947 */ /* 0x000fea0003800000 */
[----:B------:R-:W1:Y:S01]  /*f0e0*/  LDCU.64 UR8, c[0x4][0x70] ;  /* 0x01000e00ff0877ac */ /* 0x000e620008000a00 */
[----:B--2---:R-:W-:Y:S01]  /*f0f0*/  MOV R15, 0x0 ;  /* 0x00000000000f7802 */ /* 0x004fe20000000f00 */
[----:B------:R-:W-:Y:S02]  /*f100*/  HFMA2 R12, -RZ, RZ, 0, 5.9604644775390625e-08 ;  /* 0x00000001ff0c7431 */ /* 0x000fe400000001ff */
[----:B------:R-:W-:Y:S02]  /*f110*/  IMAD.MOV.U32 R8, RZ, RZ, 0x192 ;  /* 0x00000192ff087424 */ /* 0x000fe400078e00ff */
[----:B------:R-:W-:Y:S01]  /*f120*/  IMAD.MOV.U32 R13, RZ, RZ, RZ ;  /* 0x000000ffff0d7224 */ /* 0x000fe200078e00ff */
[----:B------:R-:W2:Y:S01]  /*f130*/  LDCU.64 UR6, c[0x4][0x78] ;  /* 0x01000f00ff0677ac */ /* 0x000ea20008000a00 */
[----:B------:R-:W3:Y:S01]  /*f140*/  LDC.64 R14, c[0x4][R15] ;  /* 0x010000000f0e7b82 */ /* 0x000ee20000000a00 */
[----:B------:R-:W5:Y:S01]  /*f150*/  LDCU.64 UR4, c[0x4][0x10] ;  /* 0x01000200ff0477ac */ /* 0x000f620008000a00 */
[----:B-1----:R-:W-:Y:S01]  /*f160*/  MOV R5, UR9 ;  /* 0x0000000900057c02 */ /* 0x002fe20008000f00 */
[----:B------:R-:W-:Y:S01]  /*f170*/  IMAD.U32 R4, RZ, RZ, UR8 ;  /* 0x00000008ff047e24 */ /* 0x000fe2000f8e00ff */
[----:B--2---:R-:W-:Y:S01]  /*f180*/  MOV R7, UR7 ;  /* 0x0000000700077c02 */ /* 0x004fe20008000f00 */
[----:B------:R-:W-:Y:S01]  /*f190*/  IMAD.U32 R6, RZ, RZ, UR6 ;  /* 0x00000006ff067e24 */ /* 0x000fe2000f8e00ff */
[----:B-----5:R-:W-:Y:S01]  /*f1a0*/  MOV R11, UR5 ;  /* 0x00000005000b7c02 */ /* 0x020fe20008000f00 */
[----:B------:R-:W-:Y:S02]  /*f1b0*/  IMAD.U32 R10, RZ, RZ, UR4 ;  /* 0x00000004ff0a7e24 */ /* 0x000fe4000f8e00ff */
[----:B------:R-:W-:Y:S07]  /*f1c0*/  LEPC R20, `(.L_x_175) ;  /* 0x000000001014794e */ /* 0x000fee0000000000 */
[----:B---34-:R-:W-:Y:S05]  /*f1d0*/  CALL.ABS.NOINC R14 ;  /* 0x000000000e007343 */ /* 0x018fea0003c00000 */
.L_x_175:
[----:B------:R-:W-:Y:S05]  /*f1e0*/  WARPSYNC.ALL ;  /* 0x0000000000007948 */ /* 0x000fea0003800000 */
[C---:B------:R-:W-:Y:S01]  /*f1f0*/  R2UR UR4, R18.reuse ;  /* 0x00000000120472ca */ /* 0x040fe200000e0000 */
[----:B------:R-:W-:Y:S05]  /*f200*/  VIADD R0, R18, 0x80 ;  /* 0x0000008012007836 */ /* 0x000fea0000000000 */
[----:B------:R-:W-:Y:S04]  /*f210*/  SHF.R.U32.HI R0, RZ, 0x15, R0 ;  /* 0x00000015ff007819 */ /* 0x000fe80000011600 */
[----:B------:R-:W-:Y:S03]  /*f220*/  LOP3.LUT P0, RZ, R0, 0x3, R181, 0x48, !PT ;  /* 0x0000000300ff7812 */ /* 0x000fe600078048b5 */
[----:B------:R-:W1:Y:S10]  /*f230*/  LDTM.x32 R24, tmem[UR4] ;  /* 0x00000004001879ee */ /* 0x000e7400082c0000 */
[----:B-1----:R-:W-:Y:S05]  /*f240*/  @!P0 BRA `(.L_x_176) ;  /* 0x0000000000408947 */ /* 0x002fea0003800000 */
        /* <DEDUP_REMOVED lines=16> */
.L_x_176:
[----:B------:R-:W-:Y:S05]  /*f350*/  WARPSYNC.ALL ;  /* 0x0000000000007948 */ /* 0x000fea0003800000 */
[----:B------:R-:W-:Y:S11]  /*f360*/  R2UR UR4, R18 ;  /* 0x00000000120472ca */ /* 0x000ff600000e0000 */
[----:B------:R-:W-:Y:S02]  /*f370*/  @!UPT UIADD3 URZ, UPT, UPT, URZ, URZ, URZ ;  /* 0x000000fffffff290 */ /* 0x000fe4000fffe0ff */
[----:B------:R-:W1:Y:S02]  /*f380*/  LDTM.x32 R56, tmem[UR4+0x80] ;  /* 0x00008004003879ee */ /* 0x000e6400082c0000 */
[----:B-1----:R-:W-:Y:S01]  /*f390*/  NOP ;  /* 0x0000000000007918 */ /* 0x002fe20000000000 */
.L_x_174:
[----:B--2---:R-:W-:Y:S01]  /*f3a0*/  SHF.L.U32 R4, R168, 0x10, RZ ;  /* 0x00000010a8047819 */ /* 0x004fe200000006ff */
        /* <DEDUP_REMOVED lines=234> */
[----:B------:R-:W-:Y:S01]  /*10250*/  @P2 SHF.L.U32 R3, R16, 0x1f, RZ ;  /* 0x0000001f10032819 */ /* 0x000fe200000006ff */
        /* <DEDUP_REMOVED lines=29> */
.L_x_178:
[----:B------:R-:W-:Y:S05]  /*10430*/  BSYNC.RECONVERGENT B0 ;  /* 0x0000000000007941 */ /* 0x000fea0003800200 */
.L_x_177:
[----:B------:R-:W-:Y:S01]  /*10440*/  BAR.SYNC.DEFER_BLOCKING 0x1, 0x80 ;  /* 0x0042000000007b1d */ /* 0x000fe20000010000 */
[----:B------:R-:W-:Y:S02]  /*10450*/  UISETP.NE.AND UP0, UPT, UR43, URZ, UPT ;  /* 0x000000ff2b00728c */ /* 0x000fe4000bf05270 */
[----:B------:R-:W-:Y:S02]  /*10460*/  UIADD3 UR5, UPT, UPT, UR47, 0x1, URZ ;  /* 0x000000012f057890 */ /* 0x000fe4000fffe0ff */
[----:B------:R-:W-:Y:S02]  /*10470*/  USEL UR4, URZ, 0x60, !UP0 ;  /* 0x00000060ff047887 */ /* 0x000fe4000c000000 */
[----:B------:R-:W-:Y:S02]  /*10480*/  UISETP.NE.AND UP0, UPT, UR5, 0x4, UPT ;  /* 0x000000040500788c */ /* 0x000fe4000bf05270 */
[----:B------:R-:W-:Y:S02]  /*10490*/  UIADD3 UR49, UPT, UPT, UR52, UR4, URZ ;  /* 0x0000000434317290 */ /* 0x000fe4000fffe0ff */
[----:B------:R-:W-:Y:S01]  /*104a0*/  VIADD R131, R131, UR4 ;  /* 0x0000000483837c36 */ /* 0x000fe20008000000 */
[----:B------:R-:W-:Y:S04]  /*104b0*/  USEL UR46, UR5, URZ, UP0 ;  /* 0x000000ff052e7287 */ /* 0x000fe80008000000 */
[----:B------:R-:W-:Y:S04]  /*104c0*/  SHF.R.U32.HI R6, RZ, 0x15, R131 ;  /* 0x00000015ff067819 */ /* 0x000fe80000011683 */
[----:B------:R-:W-:Y:S01]  /*104d0*/  LOP3.LUT R17, R6, 0x3, RZ, 0xc0, !PT ;  /* 0x0000000306117812 */ /* 0x000fe200078ec0ff */
        /* <DEDUP_REMOVED lines=16> */
.L_x_182:
[----:B------:R-:W-:Y:S05]  /*105e0*/  BSYNC B0 ;  /* 0x0000000000007941 */ /* 0x000fea0003800000 */
.L_x_181:
        /* <DEDUP_REMOVED lines=15> */
.L_x_180:
[----:B------:R-:W-:Y:S05]  /*106e0*/  BSYNC B1 ;  /* 0x0000000000017941 */ /* 0x000fea0003800000 */
.L_x_179:
[----:B------:R-:W-:Y:S11]  /*106f0*/  ISETP.NE.AND P0, PT, R192, R17, PT ;  /* 0x00000011c000720c */ /* 0x000ff60003f05270 */
[----:B------:R-:W-:Y:S02]  /*10700*/  @!UPT UIADD3 URZ, UPT, UPT, URZ, URZ, URZ ;  /* 0x000000fffffff290 */ /* 0x000fe4000fffe0ff */
[----:B------:R-:W-:Y:S05]  /*10710*/  @P0 BRA `(.L_x_184) ;  /* 0x0000000000bc0947 */ /* 0x000fea0003800000 */
[----:B------:R-:W-:Y:S11]  /*10720*/  LOP3.LUT P0, RZ, R6, 0x3, R181, 0x48, !PT ;  /* 0x0000000306ff7812 */ /* 0x000ff600078048b5 */
[----:B------:R-:W-:Y:S02]  /*10730*/  @!UPT UIADD3 URZ, UPT, UPT, URZ, URZ, URZ ;  /* 0x000000fffffff290 */ /* 0x000fe4000fffe0ff */
[----:B------:R-:W-:Y:S05]  /*10740*/  @!P0 BRA `(.L_x_185) ;  /* 0x0000000000408947 */ /* 0x000fea0003800000 */
[----:B------:R-:W3:Y:S01]  /*10750*/  LDCU.64 UR8, c[0x4][0x70] ;  /* 0x01000e00ff0877ac */ /* 0x000ee20008000a00 */
[----:B--2---:R-:W-:Y:S01]  /*10760*/  MOV R15, 0x0 ;  /* 0x00000000000f7802 */ /* 0x004fe20000000f00 */
        /* <DEDUP_REMOVED lines=14> */
.L_x_185:
        /* <DEDUP_REMOVED lines=23> */
.L_x_186:
[----:B------:R-:W-:Y:S05]  /*109c0*/  WARPSYNC.ALL ;  /* 0x0000000000007948 */ /* 0x000fea0003800000 */
[----:B------:R-:W-:Y:S11]  /*109d0*/  R2UR UR4, R131 ;  /* 0x00000000830472ca */ /* 0x000ff600000e0000 */
[----:B------:R-:W-:Y:S02]  /*109e0*/  @!UPT UIADD3 URZ, UPT, UPT, URZ, URZ, URZ ;  /* 0x000000fffffff290 */ /* 0x000fe4000fffe0ff */
[----:B------:R-:W1:Y:S02]  /*109f0*/  LDTM.x32 R56, tmem[UR4+0x80] ;  /* 0x00008004003879ee */ /* 0x000e6400082c0000 */
[----:B-1----:R-:W-:Y:S01]  /*10a00*/  NOP ;  /* 0x0000000000007918 */ /* 0x002fe20000000000 */
.L_x_184:
[----:B--23--:R-:W-:Y:S01]  /*10a10*/  SHF.L.U32 R4, R168, 0x10, RZ ;  /* 0x00000010a8047819 */ /* 0x00cfe200000006ff */
        /* <DEDUP_REMOVED lines=262> */
.L_x_188:
[----:B------:R-:W-:Y:S05]  /*11a80*/  BSYNC.RECONVERGENT B0 ;  /* 0x0000000000007941 */ /* 0x000fea0003800200 */
.L_x_187:
        /* <DEDUP_REMOVED lines=14> */
[----:B------:R-:W-:Y:S01]  /*11b70*/  @P1 IADD3 R7, PT, PT, R200, R5, RZ ;  /* 0x00000005c8071210 */ /* 0x000fe20007ffe0ff */
[----:B------:R-:W-:Y:S06]  /*11b80*/  @P0 BRA `(.L_x_192) ;  /* 0x00000000000c0947 */ /* 0x000fec0003800000 */
[----:B------:R-:W-:Y:S04]  /*11b90*/  SHF.L.U32 R16, R16, 0x1f, RZ ;  /* 0x0000001f10107819 */ /* 0x000fe800000006ff */
[----:B------:R-:W1:Y:S02]  /*11ba0*/  SYNCS.PHASECHK.TRANS64.TRYWAIT P0, [R3+URZ+0xe0], R16 ;  /* 0x0000e010030075a7 */ /* 0x000e6400080011ff */
[----:B-1----:R-:W-:Y:S05]  /*11bb0*/  @!P0 BRA `(.L_x_193) ;  /* 0x0000002800308947 */ /* 0x002fea0003800000 */
.L_x_192:
[----:B------:R-:W-:Y:S05]  /*11bc0*/  BSYNC B0 ;  /* 0x0000000000007941 */ /* 0x000fea0003800000 */
.L_x_191:
[----:B------:R-:W-:Y:S11]  /*11bd0*/  ISETP.NE.AND P0, PT, R139, RZ, PT ;  /* 0x000000ff8b00720c */ /* 0x000ff60003f05270 */
[----:B------:R-:W-:Y:S02]  /*11be0*/  @!UPT UIADD3 URZ, UPT, UPT, URZ, URZ, URZ ;  /* 0x000000fffffff290 */ /* 0x000fe4000fffe0ff */
[----:B------:R3:W4:Y:S01]  /*11bf0*/  @P0 LDS.128 R168, [R5] ;  /* 0x0000000005a80984 */ /* 0x0007220000000c00 */
[----:B------:R-:W-:Y:S03]  /*11c00*/  @P0 IADD3 R0, PT, PT, R190, R7, RZ ;  /* 0x00000007be000210 */ /* 0x000fe60007ffe0ff */
[----:B------:R3:W1:Y:S04]  /*11c10*/  @P0 LDS.128 R152, [R5+0x1000] ;  /* 0x0010000005980984 */ /* 0x0006680000000c00 */
[----:B------:R3:W1:Y:S04]  /*11c20*/  @P0 LDS.128 R160, [R198+0x20] ;  /* 0x00002000c6a00984 */ /* 0x0006680000000c00 */
[----:B------:R3:W1:Y:S04]  /*11c30*/  @P0 LDS.128 R140, [R198+0x1020] ;  /* 0x00102000c68c0984 */ /* 0x0006680000000c00 */
[----:B------:R3:W1:Y:S04]  /*11c40*/  @P0 LDS.128 R164, [R7+0x10] ;  /* 0x0000100007a40984 */ /* 0x0006680000000c00 */
[----:B------:R3:W1:Y:S04]  /*11c50*/  @P0 LDS.128 R148, [R7+0x1010] ;  /* 0x0010100007940984 */ /* 0x0006680000000c00 */
[----:B------:R3:W1:Y:S04]  /*11c60*/  @P0 LDS.128 R156, [R0+0x10] ;  /* 0x00001000009c0984 */ /* 0x0006680000000c00 */
[----:B------:R3:W1:Y:S02]  /*11c70*/  @P0 LDS.128 R144, [R0+0x1010] ;  /* 0x0010100000900984 */ /* 0x0006640000000c00 */
.L_x_190:
[----:B------:R-:W-:Y:S05]  /*11c80*/  BSYNC B1 ;  /* 0x0000000000017941 */ /* 0x000fea0003800000 */
.L_x_189:
        /* <DEDUP_REMOVED lines=14> */
[----:B------:R-:W2:Y:S01]  /*11d70*/  LDCU.64 UR6, c[0x4][0x78] ;  /* 0x01000f00ff0677ac */ /* 0x000ea20008000a00 */
[----:B------:R-:W1:Y:S01]  /*11d80*/  LDC.64 R14, c[0x4][R15] ;  /* 0x010000000f0e7b82 */ /* 0x000e620000000a00 */
[----:B------:R-:W5:Y:S01]  /*11d90*/  LDCU.64 UR4, c[0x4][0x10] ;  /* 0x01000200ff0477ac */ /* 0x000f620008000a00 */
[----:B---3--:R-:W-:Y:S01]  /*11da0*/  MOV R5, UR9 ;  /* 0x0000000900057c02 */ /* 0x008fe20008000f00 */
[----:B------:R-:W-:Y:S01]  /*11db0*/  IMAD.U32 R4, RZ, RZ, UR8 ;  /* 0x00000008ff047e24 */ /* 0x000fe2000f8e00ff */
[----:B--2---:R-:W-:Y:S01]  /*11dc0*/  MOV R7, UR7 ;  /* 0x0000000700077c02 */ /* 0x004fe20008000f00 */
[----:B------:R-:W-:Y:S01]  /*11dd0*/  IMAD.U32 R6, RZ, RZ, UR6 ;  /* 0x00000006ff067e24 */ /* 0x000fe2000f8e00ff */
[----:B-----5:R-:W-:Y:S01]  /*11de0*/  MOV R11, UR5 ;  /* 0x00000005000b7c02 */ /* 0x020fe20008000f00 */
[----:B------:R-:W-:Y:S02]  /*11df0*/  IMAD.U32 R10, RZ, RZ, UR4 ;  /* 0x00000004ff0a7e24 */ /* 0x000fe4000f8e00ff */
[----:B------:R-:W-:Y:S07]  /*11e00*/  LEPC R20, `(.L_x_195) ;  /* 0x000000001014794e */ /* 0x000fee0000000000 */
[----:B-1--4-:R-:W-:Y:S05]  /*11e10*/  CALL.ABS.NOINC R14 ;  /* 0x000000000e007343 */ /* 0x012fea0003c00000 */
.L_x_195:
[----:B------:R-:W-:Y:S05]  /*11e20*/  WARPSYNC.ALL ;  /* 0x0000000000007948 */ /* 0x000fea0003800000 */
[C---:B------:R-:W-:Y:S01]  /*11e30*/  R2UR UR4, R131.reuse ;  /* 0x00000000830472ca */ /* 0x040fe200000e0000 */
[----:B------:R-:W-:Y:S05]  /*11e40*/  VIADD R0, R131, 0x80 ;  /* 0x0000008083007836 */ /* 0x000fea0000000000 */
[----:B------:R-:W-:Y:S04]  /*11e50*/  SHF.R.U32.HI R0, RZ, 0x15, R0 ;  /* 0x00000015ff007819 */ /* 0x000fe80000011600 */
[----:B------:R-:W-:Y:S03]  /*11e60*/  LOP3.LUT P0, RZ, R0, 0x3, R181, 0x48, !PT ;  /* 0x0000000300ff7812 */ /* 0x000fe600078048b5 */
[----:B------:R-:W3:Y:S10]  /*11e70*/  LDTM.x32 R24, tmem[UR4] ;  /* 0x00000004001879ee */ /* 0x000ef400082c0000 */
[----:B---3--:R-:W-:Y:S05]  /*11e80*/  @!P0 BRA `(.L_x_196) ;  /* 0x0000000000408947 */ /* 0x008fea0003800000 */
        /* <DEDUP_REMOVED lines=16> */
.L_x_196:
[----:B------:R-:W-:Y:S05]  /*11f90*/  WARPSYNC.ALL ;  /* 0x0000000000007948 */ /* 0x000fea0003800000 */
[----:B------:R-:W-:Y:S11]  /*11fa0*/  R2UR UR4, R131 ;  /* 0x00000000830472ca */ /* 0x000ff600000e0000 */
[----:B------:R-:W-:Y:S02]  /*11fb0*/  @!UPT UIADD3 URZ, UPT, UPT, URZ, URZ, URZ ;  /* 0x000000fffffff290 */ /* 0x000fe4000fffe0ff */
[----:B------:R-:W3:Y:S02]  /*11fc0*/  LDTM.x32 R56, tmem[UR4+0x80] ;  /* 0x00008004003879ee */ /* 0x000ee400082c0000 */
[----:B---3--:R-:W-:Y:S01]  /*11fd0*/  NOP ;  /* 0x0000000000007918 */ /* 0x008fe20000000000 */
.L_x_194:
[----:B----4-:R-:W-:Y:S01]  /*11fe0*/  SHF.L.U32 R6, R168, 0x10, RZ ;  /* 0x00000010a8067819 */ /* 0x010fe200000006ff */
[----:B------:R-:W-:Y:S01]  /*11ff0*/  FMUL R0, R130, R24 ;  /* 0x0000001882007220 */ /* 0x000fe20000400000 */
[----:B------:R-:W-:Y:S01]  /*12000*/  LOP3.LUT R8, R168, 0xffff0000, RZ, 0xc0, !PT ;  /* 0xffff0000a8087812 */ /* 0x000fe200078ec0ff */
[----:B-1----:R-:W-:Y:S01]  /*12010*/  FMUL R3, R130, R25 ;  /* 0x0000001982037220 */ /* 0x002fe20000400000 */
[----:B------:R-:W-:Y:S01]  /*12020*/  SHF.L.U32 R7, R169, 0x10, RZ ;  /* 0x00000010a9077819 */ /* 0x000fe200000006ff */
[----:B------:R-:W-:Y:S01]  /*12030*/  FFMA R0, R133, R6, R0 ;  /* 0x0000000685007223 */ /* 0x000fe20000000000 */
[----:B--2---:R-:W-:Y:S01]  /*12040*/  LOP3.LUT R88, R169, 0xffff0000, RZ, 0xc0, !PT ;  /* 0xffff0000a9587812 */ /* 0x004fe200078ec0ff */
[----:B------:R-:W-:Y:S01]  /*12050*/  FFMA R3, R133, R8, R3 ;  /* 0x0000000885037223 */ /* 0x000fe20000000003 */
[----:B------:R-:W-:Y:S01]  /*12060*/  SHF.L.U32 R89, R170, 0x10, RZ ;  /* 0x00000010aa597819 */ /* 0x000fe200000006ff */
[----:B------:R-:W-:Y:S01]  /*12070*/  FMUL R4, R130, R26 ;  /* 0x0000001a82047220 */ /* 0x000fe20000400000 */
[----:B------:R-:W-:Y:S01]  /*12080*/  LOP3.LUT R90, R170, 0xffff0000, RZ, 0xc0, !PT ;  /* 0xffff0000aa5a7812 */ /* 0x000fe200078ec0ff */
[----:B------:R-:W-:Y:S01]  /*12090*/  FMUL R5, R130, R27 ;  /* 0x0000001b82057220 */ /* 0x000fe20000400000 */
[----:B------:R-:W-:Y:S01]  /*120a0*/  SHF.L.U32 R91, R171, 0x10, RZ ;  /* 0x00000010ab5b7819 */ /* 0x000fe200000006ff */
[----:B------:R-:W-:Y:S01]  /*120b0*/  FFMA R4, R133, R7, R4 ;  /* 0x0000000785047223 */ /* 0x000fe20000000004 */
[----:B------:R-:W-:Y:S01]  /*120c0*/  LOP3.LUT R92, R171, 0xffff0000, RZ, 0xc0, !PT ;  /* 0xffff0000ab5c7812 */ /* 0x000fe200078ec0ff */
[C---:B------:R-:W-:Y:S01]  /*120d0*/  FFMA R5, R133.reuse, R88, R5 ;  /* 0x0000005885057223 */ /* 0x040fe20000000005 */
[----:B------:R-:W-:Y:S01]  /*120e0*/  ISETP.NE.AND P1, PT, R192, R17, PT ;  /* 0x00000011c000720c */ /* 0x000fe20003f25270 */
        /* <DEDUP_REMOVED lines=21> */
[----:B------:R-:W-:Y:S01]  /*12240*/  LOP3.LUT R102, R160, 0xffff0000, RZ, 0xc0, !PT ;  /* 0xffff0000a0667812 */ /* 0x000fe200078ec0ff */
[----:B------:R-:W-:Y:S01]  /*12250*/  FMUL R3, R130, R33 ;  /* 0x0000002182037220 */ /* 0x000fe20000400000 */
[----:B------:R-:W-:Y:S01]  /*12260*/  SHF.L.U32 R103, R161, 0x10, RZ ;  /* 0x00000010a1677819 */ /* 0x000fe200000006ff */
[----:B------:R-:W-:Y:S01]  /*12270*/  FFMA R0, R133, R93, R0 ;  /* 0x0000005d85007223 */ /* 0x000fe20000000000 */
[----:B------:R-:W-:Y:S01]  /*12280*/  LOP3.LUT R104, R161, 0xffff0000, RZ, 0xc0, !PT ;  /* 0xffff0000a1687812 */ /* 0x000fe200078ec0ff */
[----:B------:R-:W-:Y:S01]  /*12290*/  FFMA R3, R133, R94, R3 ;  /* 0x0000005e85037223 */ /* 0x000fe20000000003 */
[----:B------:R-:W-:Y:S01]  /*122a0*/  SHF.L.U32 R105, R162, 0x10, RZ ;  /* 0x00000010a2697819 */ /* 0x000fe200000006ff */
[----:B------:R-:W-:Y:S01]  /*122b0*/  FMUL R17, R130, R63 ;  /* 0x0000003f82117220 */ /* 0x000fe20000400000 */
[----:B------:R-:W-:Y:S01]  /*122c0*/  LOP3.LUT R106, R162, 0xffff0000, RZ, 0xc0, !PT ;  /* 0xffff0000a26a7812 */ /* 0x000fe200078ec0ff */
[C---:B------:R-:W-:Y:S01]  /*122d0*/  FMUL R63, R130.reuse, R77 ;  /* 0x0000004d823f7220 */ /* 0x040fe20000400000 */
[----:B------:R-:W-:Y:S01]  /*122e0*/  F2FP.BF16.F32.PACK_AB R77, R5, R4 ;  /* 0x00000004054d723e */ /* 0x000fe200000010ff */
[C---:B------:R-:W-:Y:S01]  /*122f0*/  FMUL R4, R130.reuse, R34 ;  /* 0x0000002282047220 */ /* 0x040fe20000400000 */
[----:B------:R-:W-:Y:S01]  /*12300*/  F2FP.BF16.F32.PACK_AB R32, R3, R0 ;  /* 0x000000000320723e */ /* 0x000fe200000010ff */
[C---:B------:R-:W-:Y:S01]  /*12310*/  FMUL R5, R130.reuse, R35 ;  /* 0x0000002382057220 */ /* 0x040fe20000400000 */
[C---:B------:R-:W-:Y:S01]  /*12320*/  SHF.L.U32 R107, R163.reuse, 0x10, RZ ;  /* 0x00000010a36b7819 */ /* 0x040fe200000006ff */
[C---:B------:R-:W-:Y:S01]  /*12330*/  FMUL R18, R130.reuse, R64 ;  /* 0x0000004082127220 */ /* 0x040fe20000400000 */
[----:B------:R-:W-:Y:S01]  /*12340*/  LOP3.LUT R108, R163, 0xffff0000, RZ, 0xc0, !PT ;  /* 0xffff0000a36c7812 */ /* 0x000fe200078ec0ff */
[C---:B------:R-:W-:Y:S01]  /*12350*/  FMUL R64, R130.reuse, R78 ;  /* 0x0000004e82407220 */ /* 0x040fe20000400000 */
[----:B------:R-:W-:Y:S01]  /*12360*/  F2FP.BF16.F32.PACK_AB R78, R7, R6 ;  /* 0x00000006074e723e */ /* 0x000fe200000010ff */
[----:B------:R-:W-:Y:S01]  /*12370*/  FMUL R19, R130, R65 ;  /* 0x0000004182137220 */ /* 0x000fe20000400000 */
[----:B------:R-:W-:Y:S01]  /*12380*/  SHF.L.U32 R109, R156, 0x10, RZ ;  /* 0x000000109c6d7819 */ /* 0x000fe200000006ff */
[C---:B------:R-:W-:Y:S01]  /*12390*/  FMUL R65, R130.reuse, R79 ;  /* 0x0000004f82417220 */ /* 0x040fe20000400000 */
[----:B------:R-:W-:Y:S01]  /*123a0*/  F2FP.BF16.F32.PACK_AB R79, R9, R8 ;  /* 0x00000008094f723e */ /* 0x000fe200000010ff */
        /* <DEDUP_REMOVED lines=10> */
[----:B------:R-:W-:Y:S01]  /*12450*/  FMUL R9, R130, R39 ;  /* 0x0000002782097220 */ /* 0x000fe20000400000 */
[----:B------:R-:W-:Y:S01]  /*12460*/  SHF.L.U32 R115, R159, 0x10, RZ ;  /* 0x000000109f737819 */ /* 0x000fe200000006ff */
[----:B------:R-:W-:Y:S01]  /*12470*/  FFMA R6, R133, R97, R6 ;  /* 0x0000006185067223 */ /* 0x000fe20000000006 */
[----:B------:R-:W-:Y:S01]  /*12480*/  F2FP.BF16.F32.PACK_AB R33, R5, R4 ;  /* 0x000000040521723e */ /* 0x000fe200000010ff */
[----:B------:R-:W-:Y:S01]  /*12490*/  FFMA R7, R133, R98, R7 ;  /* 0x0000006285077223 */ /* 0x000fe20000000007 */
[----:B------:R-:W-:Y:S01]  /*124a0*/  LOP3.LUT R116, R159, 0xffff0000, RZ, 0xc0, !PT ;  /* 0xffff00009f747812 */ /* 0x000fe200078ec0ff */
[C---:B------:R-:W-:Y:S01]  /*124b0*/  FFMA R8, R133.reuse, R99, R8 ;  /* 0x0000006385087223 */ /* 0x040fe20000000008 */
[C---:B------:R-:W-:Y:S01]  /*124c0*/  SHF.L.U32 R117, R152.reuse, 0x10, RZ ;  /* 0x0000001098757819 */ /* 0x040fe200000006ff */
[----:B------:R-:W-:Y:S01]  /*124d0*/  FFMA R9, R133, R100, R9 ;  /* 0x0000006485097223 */ /* 0x000fe20000000009 */
[----:B------:R-:W-:Y:S01]  /*124e0*/  F2FP.BF16.F32.PACK_AB R34, R7, R6 ;  /* 0x000000060722723e */ /* 0x000fe200000010ff */
[----:B------:R-:W-:Y:S01]  /*124f0*/  @!P1 STS.128 [R191+0x6000], R76 ;  /* 0x0060004cbf009388 */ /* 0x000fe20000000c00 */
[----:B------:R-:W-:Y:S01]  /*12500*/  LOP3.LUT R118, R152, 0xffff0000, RZ, 0xc0, !PT ;  /* 0xffff000098767812 */ /* 0x000fe200078ec0ff */
[C---:B------:R-:W-:Y:S01]  /*12510*/  FMUL R0, R130.reuse, R40 ;  /* 0x0000002882007220 */ /* 0x040fe20000400000 */
[----:B------:R-:W-:Y:S01]  /*12520*/  F2FP.BF16.F32.PACK_AB R35, R9, R8 ;  /* 0x000000080923723e */ /* 0x000fe200000010ff */
[C---:B------:R-:W-:Y:S01]  /*12530*/  FMUL R3, R130.reuse, R41 ;  /* 0x0000002982037220 */ /* 0x040fe20000400000 */
[C---:B------:R-:W-:Y:S01]  /*12540*/  SHF.L.U32 R119, R153.reuse, 0x10, RZ ;  /* 0x0000001099777819 */ /* 0x040fe200000006ff */
[----:B------:R-:W-:Y:S01]  /*12550*/  FMUL R4, R130, R42 ;  /* 0x0000002a82047220 */ /* 0x000fe20000400000 */
[----:B------:R-:W-:Y:S01]  /*12560*/  LOP3.LUT R120, R153, 0xffff0000, RZ, 0xc0, !PT ;  /* 0xffff000099787812 */ /* 0x000fe200078ec0ff */
[----:B------:R1:W-:Y:S01]  /*12570*/  @!P1 STS.128 [R199+0x6010], R32 ;  /* 0x00601020c7009388 */ /* 0x0003e20000000c00 */
[----:B------:R-:W-:Y:S01]  /*12580*/  SHF.L.U32 R121, R154, 0x10, RZ ;  /* 0x000000109a797819 */ /* 0x000fe200000006ff */
[----:B------:R-:W-:Y:S01]  /*12590*/  FMUL R5, R130, R43 ;  /* 0x0000002b82057220 */ /* 0x000fe20000400000 */
[----:B------:R-:W-:Y:S01]  /*125a0*/  LOP3.LUT R122, R154, 0xffff0000, RZ, 0xc0, !PT ;  /* 0xffff00009a7a7812 */ /* 0x000fe200078ec0ff */
[----:B------:R-:W-:Y:S01]  /*125b0*/  FFMA R0, R133, R101, R0 ;  /* 0x0000006585007223 */ /* 0x000fe20000000000 */
[C---:B------:R-:W-:Y:S01]  /*125c0*/  SHF.L.U32 R123, R155.reuse, 0x10, RZ ;  /* 0x000000109b7b7819 */ /* 0x040fe200000006ff */
[----:B------:R-:W-:Y:S01]  /*125d0*/  FMUL R6, R130, R44 ;  /* 0x0000002c82067220 */ /* 0x000fe20000400000 */
[----:B------:R-:W-:Y:S01]  /*125e0*/  LOP3.LUT R124, R155, 0xffff0000, RZ, 0xc0, !PT ;  /* 0xffff00009b7c7812 */ /* 0x000fe200078ec0ff */
[C---:B------:R-:W-:Y:S01]  /*125f0*/  FFMA R3, R133.reuse, R102, R3 ;  /* 0x0000006685037223 */ /* 0x040fe20000000003 */
[----:B------:R-:W-:Y:S01]  /*12600*/  SHF.L.U32 R125, R148, 0x10, RZ ;  /* 0x00000010947d7819 */ /* 0x000fe200000006ff */
[----:B------:R-:W-:Y:S01]  /*12610*/  FMUL R7, R130, R45 ;  /* 0x0000002d82077220 */ /* 0x000fe20000400000 */
[----:B------:R-:W-:Y:S01]  /*12620*/  LOP3.LUT R126, R148, 0xffff0000, RZ, 0xc0, !PT ;  /* 0xffff0000947e7812 */ /* 0x000fe200078ec0ff */
[----:B------:R-:W-:Y:S01]  /*12630*/  FFMA R4, R133, R103, R4 ;  /* 0x0000006785047223 */ /* 0x000fe20000000004 */
[----:B------:R-:W-:Y:S01]  /*12640*/  F2FP.BF16.F32.PACK_AB R36, R3, R0 ;  /* 0x000000000324723e */ /* 0x000fe200000010ff */
[C---:B------:R-:W-:Y:S01]  /*12650*/  FMUL R8, R130.reuse, R46 ;  /* 0x0000002e82087220 */ /* 0x040fe20000400000 */
[----:B------:R-:W-:Y:S01]  /*12660*/  SHF.L.U32 R127, R149, 0x10, RZ ;  /* 0x00000010957f7819 */ /* 0x000fe200000006ff */
[----:B------:R-:W-:Y:S01]  /*12670*/  FFMA R5, R133, R104, R5 ;  /* 0x0000006885057223 */ /* 0x000fe20000000005 */
[----:B------:R-:W-:Y:S01]  /*12680*/  LOP3.LUT R128, R149, 0xffff0000, RZ, 0xc0, !PT ;  /* 0xffff000095807812 */ /* 0x000fe200078ec0ff */
[----:B------:R-:W-:Y:S01]  /*12690*/  FMUL R9, R130, R47 ;  /* 0x0000002f82097220 */ /* 0x000fe20000400000 */
[C---:B------:R-:W-:Y:S01]  /*126a0*/  SHF.L.U32 R129, R150.reuse, 0x10, RZ ;  /* 0x0000001096817819 */ /* 0x040fe200000006ff */
[----:B------:R-:W-:Y:S01]  /*126b0*/  FFMA R6, R133, R105, R6 ;  /* 0x0000006985067223 */ /* 0x000fe20000000006 */
[----:B------:R-:W-:Y:S01]  /*126c0*/  F2FP.BF16.F32.PACK_AB R37, R5, R4 ;  /* 0x000000040525723e */ /* 0x000fe200000010ff */
[C---:B------:R-:W-:Y:S01]  /*126d0*/  FFMA R7, R133.reuse, R106, R7 ;  /* 0x0000006a85077223 */ /* 0x040fe20000000007 */
[----:B------:R-:W-:Y:S01]  /*126e0*/  LOP3.LUT R132, R150, 0xffff0000, RZ, 0xc0, !PT ;  /* 0xffff000096847812 */ /* 0x000fe200078ec0ff */
[----:B------:R-:W-:Y:S01]  /*126f0*/  FFMA R8, R133, R107, R8 ;  /* 0x0000006b85087223 */ /* 0x000fe20000000008 */
[----:B------:R-:W-:Y:S01]  /*12700*/  SHF.L.U32 R131, R151, 0x10, RZ ;  /* 0x0000001097837819 */ /* 0x000fe200000006ff */
[----:B------:R-:W-:Y:S01]  /*12710*/  FFMA R9, R133, R108, R9 ;  /* 0x0000006c85097223 */ /* 0x000fe20000000009 */
[----:B------:R-:W-:Y:S01]  /*12720*/  F2FP.BF16.F32.PACK_AB R38, R7, R6 ;  /* 0x000000060726723e */ /* 0x000fe200000010ff */
[C---:B------:R-:W-:Y:S01]  /*12730*/  FMUL R0, R130.reuse, R48 ;  /* 0x0000003082007220 */ /* 0x040fe20000400000 */
[----:B------:R-:W-:Y:S01]  /*12740*/  LOP3.LUT R134, R151, 0xffff0000, RZ, 0xc0, !PT ;  /* 0xffff000097867812 */ /* 0x000fe200078ec0ff */
[C---:B------:R-:W-:Y:S01]  /*12750*/  FMUL R3, R130.reuse, R49 ;  /* 0x0000003182037220 */ /* 0x040fe20000400000 */
[----:B------:R-:W-:Y:S01]  /*12760*/  F2FP.BF16.F32.PACK_AB R39, R9, R8 ;  /* 0x000000080927723e */ /* 0x000fe200000010ff */
[----:B------:R-:W-:Y:S01]  /*12770*/  FMUL R4, R130, R50 ;  /* 0x0000003282047220 */ /* 0x000fe20000400000 */
[----:B------:R-:W-:Y:S01]  /*12780*/  SHF.L.U32 R135, R140, 0x10, RZ ;  /* 0x000000108c877819 */ /* 0x000fe200000006ff */
[----:B------:R-:W-:Y:S01]  /*12790*/  FMUL R5, R130, R51 ;  /* 0x0000003382057220 */ /* 0x000fe20000400000 */
[----:B------:R-:W-:Y:S01]  /*127a0*/  LOP3.LUT R136, R140, 0xffff0000, RZ, 0xc0, !PT ;  /* 0xffff00008c887812 */ /* 0x000fe200078ec0ff */
[----:B------:R-:W-:Y:S01]  /*127b0*/  FFMA R0, R133, R109, R0 ;  /* 0x0000006d85007223 */ /* 0x000fe20000000000 */
[C---:B------:R-:W-:Y:S01]  /*127c0*/  SHF.L.U32 R137, R141.reuse, 0x10, RZ ;  /* 0x000000108d897819 */ /* 0x040fe200000006ff */
[----:B------:R-:W-:Y:S01]  /*127d0*/  FMUL R6, R130, R52 ;  /* 0x0000003482067220 */ /* 0x000fe20000400000 */
[----:B------:R-:W-:Y:S01]  /*127e0*/  LOP3.LUT R138, R141, 0xffff0000, RZ, 0xc0, !PT ;  /* 0xffff00008d8a7812 */ /* 0x000fe200078ec0ff */
[----:B------:R2:W-:Y:S01]  /*127f0*/  @!P1 STS.128 [R197+0x6020], R36 ;  /* 0x00602024c5009388 */ /* 0x0005e20000000c00 */
[C---:B------:R-:W-:Y:S01]  /*12800*/  FFMA R3, R133.reuse, R110, R3 ;  /* 0x0000006e85037223 */ /* 0x040fe20000000003 */
[C---:B------:R-:W-:Y:S01]  /*12810*/  SHF.L.U32 R139, R142.reuse, 0x10, RZ ;  /* 0x000000108e8b7819 */ /* 0x040fe200000006ff */
[C---:B------:R-:W-:Y:S01]  /*12820*/  FFMA R4, R133.reuse, R111, R4 ;  /* 0x0000006f85047223 */ /* 0x040fe20000000004 */
[C---:B------:R-:W-:Y:S01]  /*12830*/  FFMA R5, R133.reuse, R112, R5 ;  /* 0x0000007085057223 */ /* 0x040fe20000000005 */
[----:B------:R-:W-:Y:S01]  /*12840*/  LOP3.LUT R140, R142, 0xffff0000, RZ, 0xc0, !PT ;  /* 0xffff00008e8c7812 */ /* 0x000fe200078ec0ff */
[----:B------:R-:W-:Y:S01]  /*12850*/  FFMA R6, R133, R113, R6 ;  /* 0x0000007185067223 */ /* 0x000fe20000000006 */
[----:B-1----:R-:W-:Y:S01]  /*12860*/  F2FP.BF16.F32.PACK_AB R32, R3, R0 ;  /* 0x000000000320723e */ /* 0x002fe200000010ff */
[C---:B------:R-:W-:Y:S01]  /*12870*/  FMUL R7, R130.reuse, R53 ;  /* 0x0000003582077220 */ /* 0x040fe20000400000 */
[----:B------:R-:W-:Y:S01]  /*12880*/  F2FP.BF16.F32.PACK_AB R33, R5, R4 ;  /* 0x000000040521723e */ /* 0x000fe200000010ff */
[C---:B------:R-:W-:Y:S01]  /*12890*/  FMUL R8, R130.reuse, R54 ;  /* 0x0000003682087220 */ /* 0x040fe20000400000 */
[C---:B------:R-:W-:Y:S01]  /*128a0*/  FMUL R9, R130.reuse, R55 ;  /* 0x0000003782097220 */ /* 0x040fe20000400000 */
[----:B------:R-:W-:Y:S01]  /*128b0*/  FFMA R7, R133, R114, R7 ;  /* 0x0000007285077223 */ /* 0x000fe20000000007 */
[C---:B------:R-:W-:Y:S01]  /*128c0*/  FMUL R10, R130.reuse, R56 ;  /* 0x00000038820a7220 */ /* 0x040fe20000400000 */
[----:B------:R-:W-:Y:S01]  /*128d0*/  SHF.L.U32 R141, R143, 0x10, RZ ;  /* 0x000000108f8d7819 */ /* 0x000fe200000006ff */
[C---:B------:R-:W-:Y:S01]  /*128e0*/  FFMA R8, R133.reuse, R115, R8 ;  /* 0x0000007385087223 */ /* 0x040fe20000000008 */
[----:B------:R-:W-:Y:S01]  /*128f0*/  FFMA R9, R133, R116, R9 ;  /* 0x0000007485097223 */ /* 0x000fe20000000009 */
[----:B------:R-:W-:Y:S01]  /*12900*/  F2FP.BF16.F32.PACK_AB R34, R7, R6 ;  /* 0x000000060722723e */ /* 0x000fe200000010ff */
[----:B------:R-:W-:Y:S01]  /*12910*/  FFMA R10, R133, R117, R10 ;  /* 0x00000075850a7223 */ /* 0x000fe2000000000a */
[C---:B------:R-:W-:Y:S01]  /*12920*/  FMUL R11, R130.reuse, R57 ;  /* 0x00000039820b7220 */ /* 0x040fe20000400000 */
[----:B------:R-:W-:Y:S01]  /*12930*/  LOP3.LUT R142, R143, 0xffff0000, RZ, 0xc0, !PT ;  /* 0xffff00008f8e7812 */ /* 0x000fe200078ec0ff */
[C---:B------:R-:W-:Y:S01]  /*12940*/  FMUL R12, R130.reuse, R58 ;  /* 0x0000003a820c7220 */ /* 0x040fe20000400000 */
[----:B------:R-:W-:Y:S01]  /*12950*/  F2FP.BF16.F32.PACK_AB R35, R9, R8 ;  /* 0x000000080923723e */ /* 0x000fe200000010ff */
[----:B------:R-:W-:Y:S01]  /*12960*/  FFMA R11, R133, R118, R11 ;  /* 0x00000076850b7223 */ /* 0x000fe2000000000b */
[C---:B------:R-:W-:Y:S01]  /*12970*/  FMUL R13, R130.reuse, R59 ;  /* 0x0000003b820d7220 */ /* 0x040fe20000400000 */
[C---:B------:R-:W-:Y:S01]  /*12980*/  FMUL R14, R130.reuse, R60 ;  /* 0x0000003c820e7220 */ /* 0x040fe20000400000 */
[----:B------:R-:W-:Y:S01]  /*12990*/  FMUL R15, R130, R61 ;  /* 0x0000003d820f7220 */ /* 0x000fe20000400000 */
[----:B------:R2:W-:Y:S01]  /*129a0*/  @!P1 STS.128 [R196+0x6010], R32 ;  /* 0x00601020c4009388 */ /* 0x0005e20000000c00 */
[----:B------:R-:W-:Y:S01]  /*129b0*/  F2FP.BF16.F32.PACK_AB R4, R11, R10 ;  /* 0x0000000a0b04723e */ /* 0x000fe200000010ff */
[C---:B------:R-:W-:Y:S01]  /*129c0*/  FFMA R12, R133.reuse, R119, R12 ;  /* 0x00000077850c7223 */ /* 0x040fe2000000000c */
[C---:B------:R-:W-:Y:S01]  /*129d0*/  SHF.L.U32 R25, R144.reuse, 0x10, RZ ;  /* 0x0000001090197819 */ /* 0x040fe200000006ff */
[C---:B------:R-:W-:Y:S01]  /*129e0*/  FFMA R13, R133.reuse, R120, R13 ;  /* 0x00000078850d7223 */ /* 0x040fe2000000000d */
[C---:B------:R-:W-:Y:S01]  /*129f0*/  FFMA R14, R133.reuse, R121, R14 ;  /* 0x00000079850e7223 */ /* 0x040fe2000000000e */
[----:B------:R-:W-:Y:S01]  /*12a00*/  LOP3.LUT R24, R144, 0xffff0000, RZ, 0xc0, !PT ;  /* 0xffff000090187812 */ /* 0x000fe200078ec0ff */
[C---:B------:R-:W-:Y:S01]  /*12a10*/  FFMA R15, R133.reuse, R122, R15 ;  /* 0x0000007a850f7223 */ /* 0x040fe2000000000f */
[C---:B------:R-:W-:Y:S01]  /*12a20*/  FFMA R16, R133.reuse, R123, R16 ;  /* 0x0000007b85107223 */ /* 0x040fe20000000010 */
[C---:B------:R-:W-:Y:S01]  /*12a30*/  FMUL R20, R130.reuse, R66 ;  /* 0x0000004282147220 */ /* 0x040fe20000400000 */
        /* <DEDUP_REMOVED lines=8> */
[----:B------:R-:W-:Y:S01]  /*12ac0*/  FFMA R21, R133, R128, R21 ;  /* 0x0000008085157223 */ /* 0x000fe20000000015 */
[C---:B------:R-:W-:Y:S01]  /*12ad0*/  FMUL R57, R130.reuse, R71 ;  /* 0x0000004782397220 */ /* 0x040fe20000400000 */
[----:B------:R-:W-:Y:S01]  /*12ae0*/  F2FP.BF16.F32.PACK_AB R5, R13, R12 ;  /* 0x0000000c0d05723e */ /* 0x000fe200000010ff */
[----:B------:R-:W-:Y:S01]  /*12af0*/  FFMA R22, R133, R129, R22 ;  /* 0x0000008185167223 */ /* 0x000fe20000000016 */
[----:B------:R-:W-:Y:S01]  /*12b00*/  F2FP.BF16.F32.PACK_AB R6, R15, R14 ;  /* 0x0000000e0f06723e */ /* 0x000fe200000010ff */
[C---:B------:R-:W-:Y:S01]  /*12b10*/  FMUL R58, R130.reuse, R72 ;  /* 0x00000048823a7220 */ /* 0x040fe20000400000 */
[----:B------:R-:W-:Y:S01]  /*12b20*/  F2FP.BF16.F32.PACK_AB R7, R17, R16 ;  /* 0x000000101107723e */ /* 0x000fe200000010ff */
[C---:B------:R-:W-:Y:S01]  /*12b30*/  FFMA R23, R133.reuse, R132, R23 ;  /* 0x0000008485177223 */ /* 0x040fe20000000017 */
[C---:B------:R-:W-:Y:S01]  /*12b40*/  FMUL R59, R130.reuse, R73 ;  /* 0x00000049823b7220 */ /* 0x040fe20000400000 */
[----:B------:R-:W-:Y:S01]  /*12b50*/  FFMA R56, R133, R131, R56 ;  /* 0x0000008385387223 */ /* 0x000fe20000000038 */
[C---:B------:R-:W-:Y:S01]  /*12b60*/  FMUL R60, R130.reuse, R74 ;  /* 0x0000004a823c7220 */ /* 0x040fe20000400000 */
[----:B------:R2:W-:Y:S01]  /*12b70*/  @!P1 STS.128 [R191+0x7000], R4 ;  /* 0x00700004bf009388 */ /* 0x0005e20000000c00 */
[----:B------:R-:W-:Y:S01]  /*12b80*/  F2FP.BF16.F32.PACK_AB R8, R19, R18 ;  /* 0x000000121308723e */ /* 0x000fe200000010ff */
[C---:B------:R-:W-:Y:S01]  /*12b90*/  FFMA R57, R133.reuse, R134, R57 ;  /* 0x0000008685397223 */ /* 0x040fe20000000039 */
[C---:B------:R-:W-:Y:S01]  /*12ba0*/  FMUL R61, R130.reuse, R75 ;  /* 0x0000004b823d7220 */ /* 0x040fe20000400000 */
[C---:B------:R-:W-:Y:S01]  /*12bb0*/  FFMA R58, R133.reuse, R135, R58 ;  /* 0x00000087853a7223 */ /* 0x040fe2000000003a */
[C---:B------:R-:W-:Y:S01]  /*12bc0*/  FFMA R59, R133.reuse, R136, R59 ;  /* 0x00000088853b7223 */ /* 0x040fe2000000003b */
[C---:B------:R-:W-:Y:S01]  /*12bd0*/  FFMA R60, R133.reuse, R137, R60 ;  /* 0x00000089853c7223 */ /* 0x040fe2000000003c */
[----:B------:R-:W-:Y:S01]  /*12be0*/  FFMA R61, R133, R138, R61 ;  /* 0x0000008a853d7223 */ /* 0x000fe2000000003d */
[----:B------:R-:W-:Y:S01]  /*12bf0*/  F2FP.BF16.F32.PACK_AB R9, R21, R20 ;  /* 0x000000141509723e */ /* 0x000fe200000010ff */
[----:B------:R-:W-:Y:S01]  /*12c00*/  FFMA R62, R133, R139, R62 ;  /* 0x0000008b853e7223 */ /* 0x000fe2000000003e */
[----:B------:R-:W-:Y:S01]  /*12c10*/  F2FP.BF16.F32.PACK_AB R10, R23, R22 ;  /* 0x00000016170a723e */ /* 0x000fe200000010ff */
[C---:B------:R-:W-:Y:S01]  /*12c20*/  FMUL R66, R130.reuse, R80 ;  /* 0x0000005082427220 */ /* 0x040fe20000400000 */
[----:B------:R-:W-:Y:S01]  /*12c30*/  F2FP.BF16.F32.PACK_AB R11, R57, R56 ;  /* 0x00000038390b723e */ /* 0x000fe200000010ff */
[----:B------:R-:W-:Y:S01]  /*12c40*/  FFMA R63, R133, R140, R63 ;  /* 0x0000008c853f7223 */ /* 0x000fe2000000003f */
[C---:B------:R-:W-:Y:S01]  /*12c50*/  FMUL R67, R130.reuse, R81 ;  /* 0x0000005182437220 */ /* 0x040fe20000400000 */
[----:B------:R-:W-:Y:S01]  /*12c60*/  SHF.L.U32 R27, R145, 0x10, RZ ;  /* 0x00000010911b7819 */ /* 0x000fe200000006ff */
[----:B------:R-:W-:Y:S01]  /*12c70*/  FFMA R64, R133, R141, R64 ;  /* 0x0000008d85407223 */ /* 0x000fe20000000040 */
[----:B------:R2:W-:Y:S01]  /*12c80*/  @!P1 STS.128 [R199+0x7010], R8 ;  /* 0x00701008c7009388 */ /* 0x0005e20000000c00 */
[C---:B------:R-:W-:Y:S01]  /*12c90*/  FMUL R68, R130.reuse, R82 ;  /* 0x0000005282447220 */ /* 0x040fe20000400000 */
[----:B------:R-:W-:Y:S01]  /*12ca0*/  LOP3.LUT R26, R145, 0xffff0000, RZ, 0xc0, !PT ;  /* 0xffff0000911a7812 */ /* 0x000fe200078ec0ff */
[C---:B------:R-:W-:Y:S01]  /*12cb0*/  FFMA R65, R133.reuse, R142, R65 ;  /* 0x0000008e85417223 */ /* 0x040fe20000000041 */
[----:B------:R-:W-:Y:S01]  /*12cc0*/  FMUL R69, R130, R83 ;  /* 0x0000005382457220 */ /* 0x000fe20000400000 */
[----:B------:R-:W-:Y:S01]  /*12cd0*/  SHF.L.U32 R29, R146, 0x10, RZ ;  /* 0x00000010921d7819 */ /* 0x000fe200000006ff */
[C---:B------:R-:W-:Y:S01]  /*12ce0*/  FFMA R66, R133.reuse, R25, R66 ;  /* 0x0000001985427223 */ /* 0x040fe20000000042 */
[----:B------:R-:W-:Y:S01]  /*12cf0*/  FMUL R70, R130, R84 ;  /* 0x0000005482467220 */ /* 0x000fe20000400000 */
[----:B------:R-:W-:Y:S01]  /*12d00*/  LOP3.LUT R28, R146, 0xffff0000, RZ, 0xc0, !PT ;  /* 0xffff0000921c7812 */ /* 0x000fe200078ec0ff */
[----:B------:R-:W-:Y:S01]  /*12d10*/  FFMA R67, R133, R24, R67 ;  /* 0x0000001885437223 */ /* 0x000fe20000000043 */
[C---:B------:R-:W-:Y:S01]  /*12d20*/  FMUL R71, R130.reuse, R85 ;  /* 0x0000005582477220 */ /* 0x040fe20000400000 */
[----:B------:R-:W-:Y:S01]  /*12d30*/  SHF.L.U32 R31, R147, 0x10, RZ ;  /* 0x00000010931f7819 */ /* 0x000fe200000006ff */
[----:B------:R-:W-:Y:S01]  /*12d40*/  FFMA R68, R133, R27, R68 ;  /* 0x0000001b85447223 */ /* 0x000fe20000000044 */
[C---:B------:R-:W-:Y:S01]  /*12d50*/  FMUL R72, R130.reuse, R86 ;  /* 0x0000005682487220 */ /* 0x040fe20000400000 */
[----:B------:R-:W-:Y:S01]  /*12d60*/  LOP3.LUT R30, R147, 0xffff0000, RZ, 0xc0, !PT ;  /* 0xffff0000931e7812 */ /* 0x000fe200078ec0ff */
[----:B------:R-:W-:Y:S01]  /*12d70*/  FFMA R69, R133, R26, R69 ;  /* 0x0000001a85457223 */ /* 0x000fe20000000045 */
        /* <DEDUP_REMOVED lines=13> */
[----:B------:R-:W-:Y:S02]  /*12e50*/  F2FP.BF16.F32.PACK_AB R19, R73, R72 ;  /* 0x000000484913723e */ /* 0x000fe400000010ff */
[----:B------:R-:W-:Y:S03]  /*12e60*/  ISETP.NE.AND P0, PT, R192, RZ, PT ;  /* 0x000000ffc000720c */ /* 0x000fe60003f05270 */
[----:B------:R2:W-:Y:S01]  /*12e70*/  @!P1 STS.128 [R196+0x7010], R16 ;  /* 0x00701010c4009388 */ /* 0x0005e20000000c00 */
[----:B------:R-:W-:Y:S01]  /*12e80*/  @!PT LDS RZ, [RZ] ;  /* 0x00000000fffff984 */ /* 0x000fe20000000800 */
[----:B------:R-:W-:Y:S01]  /*12e90*/  @!PT LDS RZ, [RZ] ;  /* 0x00000000fffff984 */ /* 0x000fe20000000800 */
[----:B------:R-:W-:Y:S01]  /*12ea0*/  @!PT LDS RZ, [RZ] ;  /* 0x00000000fffff984 */ /* 0x000fe20000000800 */
[----:B------:R-:W-:Y:S01]  /*12eb0*/  @!PT LDS RZ, [RZ] ;  /* 0x00000000fffff984 */ /* 0x000fe20000000800 */
[----:B------:R1:W-:Y:S07]  /*12ec0*/  MEMBAR.ALL.CTA ;  /* 0x0000000000007992 */ /* 0x0003ee0000008000 */
[----:B-1----:R-:W1:Y:S01]  /*12ed0*/  FENCE.VIEW.ASYNC.S ;  /* 0x00000000000073c6 */ /* 0x002e620000000000 */
[----:B------:R-:W-:Y:S05]  /*12ee0*/  WARPSYNC.ALL ;  /* 0x0000000000007948 */ /* 0x000fea0003800000 */
[----:B------:R-:W-:Y:S01]  /*12ef0*/  BSSY.RECONVERGENT B0, `(.L_x_197) ;  /* 0x0000011000007945 */ /* 0x000fe20003800200 */
        /* <DEDUP_REMOVED lines=16> */
.L_x_198:
[----:B------:R-:W-:Y:S05]  /*13000*/  BSYNC.RECONVERGENT B0 ;  /* 0x0000000000007941 */ /* 0x000fea0003800200 */
.L_x_197:
[----:B------:R-:W-:Y:S01]  /*13010*/  BAR.SYNC.DEFER_BLOCKING 0x1, 0x80 ;  /* 0x0042000000007b1d */ /* 0x000fe20000010000 */
[----:B------:R-:W-:Y:S09]  /*13020*/  UISETP.NE.AND UP0, UPT, UR53, -0x8, UPT ;  /* 0xfffffff83500788c */ /* 0x000ff2000bf05270 */
[----:B------:R-:W-:Y:S05]  /*13030*/  BRA.U !UP0, `(.L_x_199) ;  /* 0x0000000108247547 */ /* 0x000fea000b800000 */
[----:B------:R-:W-:Y:S01]  /*13040*/  ISETP.NE.AND P0, PT, R195, RZ, PT ;  /* 0x000000ffc300720c */ /* 0x000fe20003f05270 */
[----:B------:R-:W-:Y:S01]  /*13050*/  IMAD.U32 R0, RZ, RZ, UR47 ;  /* 0x0000002fff007e24 */ /* 0x000fe2000f8e00ff */
[----:B------:R-:W-:Y:S04]  /*13060*/  UIADD3 UR4, UPT, UPT, UR47, 0x1, URZ ;  /* 0x000000012f047890 */ /* 0x000fe8000fffe0ff */
[----:B------:R-:W-:Y:S04]  /*13070*/  UISETP.NE.AND UP0, UPT, UR4, 0x4, UPT ;  /* 0x000000040400788c */ /* 0x000fe8000bf05270 */
[----:B------:R-:W-:Y:S03]  /*13080*/  USEL UR47, UR4, URZ, UP0 ;  /* 0x000000ff042f7287 */ /* 0x000fe60008000000 */
[----:B------:R-:W-:Y:S05]  /*13090*/  @P0 LEA R0, R0, UR45, 0x3 ;  /* 0x0000002d00000c11 */ /* 0x000fea000f8e18ff */
[----:B------:R-:W-:Y:S05]  /*130a0*/  @P0 VIADD R0, R0, 0x100 ;  /* 0x0000010000000836 */ /* 0x000fea0000000000 */
[----:B------:R-:W-:Y:S04]  /*130b0*/  @P0 PRMT R0, R201, 0x654, R0 ;  /* 0x00000654c9000816 */ /* 0x000fe80000000000 */
[----:B------:R1:W-:Y:S03]  /*130c0*/  @P0 SYNCS.ARRIVE.TRANS64.RED.A1T0 RZ, [R0+URZ], RZ ;  /* 0x000000ff00ff09a7 */ /* 0x0003e600081004ff */
.L_x_199:
[----:B------:R-:W-:Y:S01]  /*130d0*/  R2UR UR6, R194 ;  /* 0x00000000c20672ca */ /* 0x000fe200000e0000 */
[----:B------:R-:W-:Y:S01]  /*130e0*/  UIADD3 UR53, UPT, UPT, UR53, 0x8, URZ ;  /* 0x0000000835357890 */ /* 0x000fe2000fffe0ff */
[----:B------:R-:W-:Y:S01]  /*130f0*/  R2UR UR5, R182 ;  /* 0x00000000b60572ca */ /* 0x000fe200000e0000 */
[----:B------:R-:W-:Y:S01]  /*13100*/  ULOP3.LUT UR43, UR43, 0x1, URZ, 0x3c, !UPT ;  /* 0x000000012b2b7892 */ /* 0x000fe2000f8e3cff */
[----:B------:R-:W-:Y:S02]  /*13110*/  R2UR UR4, R183 ;  /* 0x00000000b70472ca */ /* 0x000fe400000e0000 */
[----:B------:R-:W-:Y:S02]  /*13120*/  R2UR UR44, R193 ;  /* 0x00000000c12c72ca */ /* 0x000fe400000e0000 */
[C---:B------:R-:W-:Y:S04]  /*13130*/  ISETP.NE.AND P0, PT, R186.reuse, 0x2, PT ;  /* 0x00000002ba00780c */ /* 0x040fe80003f05270 */
[----:B-1----:R-:W-:Y:S01]  /*13140*/  SEL R0, RZ, 0x1, P0 ;  /* 0x00000001ff007807 */ /* 0x002fe20000000000 */
[----:B------:R-:W-:Y:S01]  /*13150*/  UISETP.NE.AND UP0, UPT, UR6, URZ, UPT ;  /* 0x000000ff0600728c */ /* 0x000fe2000bf05270 */
[----:B------:R-:W-:Y:S01]  /*13160*/  SEL R186, R186, RZ, P0 ;  /* 0x000000ffbaba7207 */ /* 0x000fe20000000000 */
[----:B------:R-:W-:Y:S01]  /*13170*/  UIADD3 UR20, UPT, UPT, UR36, UR5, URZ ;  /* 0x0000000524147290 */ /* 0x000fe2000fffe0ff */
[----:B------:R-:W-:Y:S01]  /*13180*/  LOP3.LUT R189, R189, R0, RZ, 0x3c, !PT ;  /* 0x00000000bdbd7212 */ /* 0x000fe200078e3cff */
[----:B------:R-:W-:Y:S05]  /*13190*/  UIADD3 UR19, UPT, UPT, UR37, UR4, URZ ;  /* 0x0000000425137290 */ /* 0x000fea000fffe0ff */
[----:B------:R-:W-:Y:S07]  /*131a0*/  BRA.U UP0, `(.L_x_200) ;  /* 0xffffff3d001c7547 */ /* 0x000fee000b83ffff */
[----:B------:R-:W1:Y:S01]  /*131b0*/  LDCU.64 UR4, c[0x0][0xc88] ;  /* 0x00019100ff0477ac */ /* 0x000e620008000a00 */
[----:B------:R-:W-:Y:S01]  /*131c0*/  SYNCS.ARRIVE.TRANS64.A1T0 RZ, [UR45+0x180], RZ ;  /* 0x000180ffffff79a7 */ /* 0x000fe2000810002d */
[----:B------:R-:W3:Y:S01]  /*131d0*/  LDCU.64 UR6, c[0x0][0xc90] ;  /* 0x00019200ff0677ac */ /* 0x000ee20008000a00 */
[----:B-1----:R-:W-:Y:S02]  /*131e0*/  ISETP.NE.U32.AND P2, PT, RZ, UR4, PT ;  /* 0x00000004ff007c0c */ /* 0x002fe4000bf45070 */
[----:B---3--:R-:W-:Y:S02]  /*131f0*/  ISETP.NE.U32.AND P1, PT, RZ, UR6, PT ;  /* 0x00000006ff007c0c */ /* 0x008fe4000bf25070 */
[----:B------:R-:W-:Y:S02]  /*13200*/  ISETP.NE.AND.EX P2, PT, RZ, UR5, PT, P2 ;  /* 0x00000005ff007c0c */ /* 0x000fe4000bf45320 */
[----:B------:R-:W-:-:S13]  /*13210*/  ISETP.NE.AND.EX P0, PT, RZ, UR7, PT, P1 ;  /* 0x00000007ff007c0c */ /* 0x000fda000bf05310 */
[----:B------:R-:W-:Y:S05]  /*13220*/  @P2 BRA P0, `(.L_x_201) ;  /* 0x00000000003c2947 */ /* 0x000fea0000000000 */
[----:B------:R-:W-:-:S13]  /*13230*/  ISETP.NE.AND.EX P1, PT, RZ, UR7, PT, P1 ;  /* 0x00000007ff007c0c */ /* 0x000fda000bf25310 */
[----:B------:R-:W-:Y:S05]  /*13240*/  @P1 BRA `(.L_x_202) ;  /* 0x00000000000c1947 */ /* 0x000fea0003800000 */
[----:B------:R-:W-:-:S13]  /*13250*/  FSETP.NEU.AND P0, PT, R133, RZ, PT ;  /* 0x000000ff8500720b */ /* 0x000fda0003f0d000 */
[----:B------:R-:W-:Y:S05]  /*13260*/  @!P0 EXIT ;  /* 0x000000000000894d */ /* 0x000fea0003800000 */
[----:B------:R-:W-:Y:S05]  /*13270*/  BRA `(.L_x_201) ;  /* 0x0000000000287947 */ /* 0x000fea0003800000 */
.L_x_202:
[----:B------:R-:W-:Y:S01]  /*13280*/  ISETP.NE.AND P0, PT, R185, RZ, PT ;  /* 0x000000ffb900720c */ /* 0x000fe20003f05270 */
[----:B------:R-:W-:-:S12]  /*13290*/  BSSY.RECONVERGENT B0, `(.L_x_201) ;  /* 0x0000008000007945 */ /* 0x000fd80003800200 */
[----:B------:R-:W-:Y:S05]  /*132a0*/  @P0 BRA `(.L_x_203) ;  /* 0x0000000000100947 */ /* 0x000fea0003800000 */
[----:B------:R-:W-:-:S04]  /*132b0*/  ISETP.NE.U32.AND P0, PT, RZ, UR4, PT ;  /* 0x00000004ff007c0c */ /* 0x000fc8000bf05070 */
[----:B------:R-:W-:-:S13]  /*132c0*/  ISETP.NE.AND.EX P0, PT, RZ, UR5, PT, P0 ;  /* 0x00000005ff007c0c */ /* 0x000fda000bf05300 */
[----:B------:R-:W-:Y:S05]  /*132d0*/  @!P0 EXIT ;  /* 0x000000000000894d */ /* 0x000fea0003800000 */
[----:B------:R-:W-:Y:S05]  /*132e0*/  BRA `(.L_x_204) ;  /* 0x0000000000087947 */ /* 0x000fea0003800000 */
.L_x_203:
[----:B------:R-:W-:-:S13]  /*132f0*/  FSETP.NEU.AND P0, PT, R133, RZ, PT ;  /* 0x000000ff8500720b */ /* 0x000fda0003f0d000 */
[----:B------:R-:W-:Y:S05]  /*13300*/  @!P0 EXIT ;  /* 0x000000000000894d */ /* 0x000fea0003800000 */
.L_x_204:
[----:B------:R-:W-:Y:S05]  /*13310*/  BSYNC.RECONVERGENT B0 ;  /* 0x0000000000007941 */ /* 0x000fea0003800200 */
.L_x_201:
[----:B------:R-:W1:Y:S01]  /*13320*/  S2UR UR7, SR_CgaCtaId ;  /* 0x00000000000779c3 */ /* 0x000e620000008800 */
[----:B------:R-:W-:Y:S01]  /*13330*/  ULEA UR6, UR47, UR45, 0x3 ;  /* 0x0000002d2f067291 */ /* 0x000fe2000f8e18ff */
[----:B------:R-:W-:-:S04]  /*13340*/  DEPBAR.LE SB0, 0x0 ;  /* 0x000080000000791a */ /* 0x000fc80000000000 */
[----:B------:R-:W-:-:S04]  /*13350*/  UIADD3 UR6, UPT, UPT, UR6, 0x100, URZ ;  /* 0x0000010006067890 */ /* 0x000fc8000fffe0ff */
[----:B-1----:R-:W-:-:S09]  /*13360*/  UPRMT UR6, UR7, 0x654, UR6 ;  /* 0x0000065407067896 */ /* 0x002fd20008000006 */
[----:B------:R-:W-:Y:S01]  /*13370*/  SYNCS.ARRIVE.TRANS64.RED.A1T0 RZ, [UR6], RZ ;  /* 0x000000ffffff79a7 */ /* 0x000fe20008100406 */
[----:B------:R-:W-:Y:S05]  /*13380*/  EXIT ;  /* 0x000000000000794d */ /* 0x000fea0003800000 */
.L_x_25:
[----:B--2---:R2:W3:Y:S02]  /*13390*/  SYNCS.PHASECHK.TRANS64.TRYWAIT P0, [R0+URZ+0x170], R3 ;  /* 0x00017003000075a7 */ /* 0x0044e400080011ff */
[----:B---3--:R-:W-:Y:S05]  /*133a0*/  @!P0 NANOSLEEP.SYNCS 0x989680 ;  /* 0x009896800000895d */ /* 0x008fea0003900000 */
[----:B------:R-:W3:Y:S02]  /*133b0*/  @!P0 SYNCS.PHASECHK.TRANS64 P0, [R0+URZ+0x170], R3 ;  /* 0x00017003000085a7 */ /* 0x000ee400080010ff */
[----:B---3--:R-:W-:Y:S05]  /*133c0*/  @!P0 BRA `(.L_x_25) ;  /* 0xfffffffc00f08947 */ /* 0x008fea000383ffff */
[----:B------:R-:W-:Y:S05]  /*133d0*/  BRA `(.L_x_205) ;  /* 0xfffffee800d47947 */ /* 0x000fea000383ffff */
.L_x_28:
[----:B--2---:R-:W-:-:S07]  /*133e0*/  MOV R0, UR41 ;  /* 0x0000002900007c02 */ /* 0x004fce0008000f00 */
.L_x_206:
[----:B--2---:R2:W3:Y:S02]  /*133f0*/  SYNCS.PHASECHK.TRANS64.TRYWAIT P0, [R0+URZ+0x70], R3 ;  /* 0x00007003000075a7 */ /* 0x0044e400080011ff */
[----:B---3--:R-:W-:Y:S05]  /*13400*/  @!P0 NANOSLEEP.SYNCS 0x989680 ;  /* 0x009896800000895d */ /* 0x008fea0003900000 */
[----:B------:R-:W3:Y:S02]  /*13410*/  @!P0 SYNCS.PHASECHK.TRANS64 P0, [R0+URZ+0x70], R3 ;  /* 0x00007003000085a7 */ /* 0x000ee400080010ff */
[----:B---3--:R-:W-:Y:S05]  /*13420*/  @!P0 BRA `(.L_x_206) ;  /* 0xfffffffc00f08947 */ /* 0x008fea000383ffff */
[----:B------:R-:W-:Y:S05]  /*13430*/  BRA `(.L_x_27) ;  /* 0xfffffeec001c7947 */ /* 0x000fea000383ffff */
.L_x_37:
[----:B-1----:R-:W-:-:S07]  /*13440*/  MOV R0, UR41 ;  /* 0x0000002900007c02 */ /* 0x002fce0008000f00 */
.L_x_207:
[----:B-1----:R1:W2:Y:S02]  /*13450*/  SYNCS.PHASECHK.TRANS64.TRYWAIT P0, [R0+URZ+0x70], R3 ;  /* 0x00007003000075a7 */ /* 0x0022a400080011ff */
[----:B--2---:R-:W-:Y:S05]  /*13460*/  @!P0 NANOSLEEP.SYNCS 0x989680 ;  /* 0x009896800000895d */ /* 0x004fea0003900000 */
[----:B------:R-:W2:Y:S02]  /*13470*/  @!P0 SYNCS.PHASECHK.TRANS64 P0, [R0+URZ+0x70], R3 ;  /* 0x00007003000085a7 */ /* 0x000ea400080010ff */
[----:B--2---:R-:W-:Y:S05]  /*13480*/  @!P0 BRA `(.L_x_207) ;  /* 0xfffffffc00f08947 */ /* 0x004fea000383ffff */
[----:B------:R-:W-:Y:S05]  /*13490*/  BRA `(.L_x_36) ;  /* 0xfffffef0002c7947 */ /* 0x000fea000383ffff */
.L_x_44:
[----:B-1----:R1:W4:Y:S02]  /*134a0*/  SYNCS.PHASECHK.TRANS64.TRYWAIT P0, [R3+URZ+0x130], R0 ;  /* 0x00013000030075a7 */ /* 0x00232400080011ff */
[----:B----4-:R-:W-:Y:S05]  /*134b0*/  @!P0 NANOSLEEP.SYNCS 0x989680 ;  /* 0x009896800000895d */ /* 0x010fea0003900000 */
[----:B------:R-:W4:Y:S02]  /*134c0*/  @!P0 SYNCS.PHASECHK.TRANS64 P0, [R3+URZ+0x130], R0 ;  /* 0x00013000030085a7 */ /* 0x000f2400080010ff */
[----:B----4-:R-:W-:Y:S05]  /*134d0*/  @!P0 BRA `(.L_x_44) ;  /* 0xfffffffc00f08947 */ /* 0x010fea000383ffff */
[----:B------:R-:W-:Y:S05]  /*134e0*/  BRA `(.L_x_208) ;  /* 0xfffffef4001c7947 */ /* 0x000fea000383ffff */
.L_x_48:
[----:B-1----:R-:W-:-:S07]  /*134f0*/  MOV R0, UR4 ;  /* 0x0000000400007c02 */ /* 0x002fce0008000f00 */
.L_x_209:
[----:B-1----:R1:W2:Y:S02]  /*13500*/  SYNCS.PHASECHK.TRANS64.TRYWAIT P0, [R0+URZ], R3 ;  /* 0x00000003000075a7 */ /* 0x0022a400080011ff */
[----:B--2---:R-:W-:Y:S05]  /*13510*/  @!P0 NANOSLEEP.SYNCS 0x989680 ;  /* 0x009896800000895d */ /* 0x004fea0003900000 */
[----:B------:R-:W2:Y:S02]  /*13520*/  @!P0 SYNCS.PHASECHK.TRANS64 P0, [R0+URZ], R3 ;  /* 0x00000003000085a7 */ /* 0x000ea400080010ff */
[----:B--2---:R-:W-:Y:S05]  /*13530*/  @!P0 BRA `(.L_x_209) ;  /* 0xfffffffc00f08947 */ /* 0x004fea000383ffff */
[----:B------:R-:W-:Y:S05]  /*13540*/  BRA `(.L_x_210) ;  /* 0xfffffef800c87947 */ /* 0x000fea000383ffff */
.L_x_49:
[----:B------:R-:W-:-:S07]  /*13550*/  MOV R0, UR5 ;  /* 0x0000000500007c02 */ /* 0x000fce0008000f00 */
.L_x_211:
[----:B-1----:R1:W2:Y:S02]  /*13560*/  SYNCS.PHASECHK.TRANS64.TRYWAIT P0, [R0+URZ], R3 ;  /* 0x00000003000075a7 */ /* 0x0022a400080011ff */
[----:B--2---:R-:W-:Y:S05]  /*13570*/  @!P0 NANOSLEEP.SYNCS 0x989680 ;  /* 0x009896800000895d */ /* 0x004fea0003900000 */
[----:B------:R-:W2:Y:S02]  /*13580*/  @!P0 SYNCS.PHASECHK.TRANS64 P0, [R0+URZ], R3 ;  /* 0x00000003000085a7 */ /* 0x000ea400080010ff */
[----:B--2---:R-:W-:Y:S05]  /*13590*/  @!P0 BRA `(.L_x_211) ;  /* 0xfffffffc00f08947 */ /* 0x004fea000383ffff */
[----:B------:R-:W-:Y:S05]  /*135a0*/  BRA `(.L_x_212) ;  /* 0xfffffef800d47947 */ /* 0x000fea000383ffff */
.L_x_50:
[----:B------:R-:W-:-:S07]  /*135b0*/  MOV R0, UR5 ;  /* 0x0000000500007c02 */ /* 0x000fce0008000f00 */
.L_x_213:
[----:B-1----:R1:W2:Y:S02]  /*135c0*/  SYNCS.PHASECHK.TRANS64.TRYWAIT P0, [R0+URZ], R3 ;  /* 0x00000003000075a7 */ /* 0x0022a400080011ff */
[----:B--2---:R-:W-:Y:S05]  /*135d0*/  @!P0 NANOSLEEP.SYNCS 0x989680 ;  /* 0x009896800000895d */ /* 0x004fea0003900000 */
[----:B------:R-:W2:Y:S02]  /*135e0*/  @!P0 SYNCS.PHASECHK.TRANS64 P0, [R0+URZ], R3 ;  /* 0x00000003000085a7 */ /* 0x000ea400080010ff */
[----:B--2---:R-:W-:Y:S05]  /*135f0*/  @!P0 BRA `(.L_x_213) ;  /* 0xfffffffc00f08947 */ /* 0x004fea000383ffff */
[----:B------:R-:W-:Y:S05]  /*13600*/  BRA `(.L_x_214) ;  /* 0xfffffef800e07947 */ /* 0x000fea000383ffff */
.L_x_51:
[----:B------:R-:W-:-:S07]  /*13610*/  MOV R0, UR5 ;  /* 0x0000000500007c02 */ /* 0x000fce0008000f00 */
.L_x_215:
[----:B-1----:R1:W2:Y:S02]  /*13620*/  SYNCS.PHASECHK.TRANS64.TRYWAIT P0, [R0+URZ], R3 ;  /* 0x00000003000075a7 */ /* 0x0022a400080011ff */
[----:B--2---:R-:W-:Y:S05]  /*13630*/  @!P0 NANOSLEEP.SYNCS 0x989680 ;  /* 0x009896800000895d */ /* 0x004fea0003900000 */
[----:B------:R-:W2:Y:S02]  /*13640*/  @!P0 SYNCS.PHASECHK.TRANS64 P0, [R0+URZ], R3 ;  /* 0x00000003000085a7 */ /* 0x000ea400080010ff */
[----:B--2---:R-:W-:Y:S05]  /*13650*/  @!P0 BRA `(.L_x_215) ;  /* 0xfffffffc00f08947 */ /* 0x004fea000383ffff */
[----:B------:R-:W-:Y:S05]  /*13660*/  BRA `(.L_x_216) ;  /* 0xfffffef800ec7947 */ /* 0x000fea000383ffff */
.L_x_52:
[----:B------:R-:W-:-:S07]  /*13670*/  MOV R0, UR5 ;  /* 0x0000000500007c02 */ /* 0x000fce0008000f00 */
.L_x_217:
[----:B-1----:R1:W2:Y:S02]  /*13680*/  SYNCS.PHASECHK.TRANS64.TRYWAIT P0, [R0+URZ], R3 ;  /* 0x00000003000075a7 */ /* 0x0022a400080011ff */
[----:B--2---:R-:W-:Y:S05]  /*13690*/  @!P0 NANOSLEEP.SYNCS 0x989680 ;  /* 0x009896800000895d */ /* 0x004fea0003900000 */
[----:B------:R-:W2:Y:S02]  /*136a0*/  @!P0 SYNCS.PHASECHK.TRANS64 P0, [R0+URZ], R3 ;  /* 0x00000003000085a7 */ /* 0x000ea400080010ff */
[----:B--2---:R-:W-:Y:S05]  /*136b0*/  @!P0 BRA `(.L_x_217) ;  /* 0xfffffffc00f08947 */ /* 0x004fea000383ffff */
[----:B------:R-:W-:Y:S05]  /*136c0*/  BRA `(.L_x_218) ;  /* 0xfffffef800f87947 */ /* 0x000fea000383ffff */
.L_x_53:
[----:B------:R-:W-:-:S07]  /*136d0*/  MOV R0, UR5 ;  /* 0x0000000500007c02 */ /* 0x000fce0008000f00 */
.L_x_219:
[----:B-1----:R1:W2:Y:S02]  /*136e0*/  SYNCS.PHASECHK.TRANS64.TRYWAIT P0, [R0+URZ], R3 ;  /* 0x00000003000075a7 */ /* 0x0022a400080011ff */
[----:B--2---:R-:W-:Y:S05]  /*136f0*/  @!P0 NANOSLEEP.SYNCS 0x989680 ;  /* 0x009896800000895d */ /* 0x004fea0003900000 */
[----:B------:R-:W2:Y:S02]  /*13700*/  @!P0 SYNCS.PHASECHK.TRANS64 P0, [R0+URZ], R3 ;  /* 0x00000003000085a7 */ /* 0x000ea400080010ff */
[----:B--2---:R-:W-:Y:S05]  /*13710*/  @!P0 BRA `(.L_x_219) ;  /* 0xfffffffc00f08947 */ /* 0x004fea000383ffff */
[----:B------:R-:W-:Y:S05]  /*13720*/  BRA `(.L_x_220) ;  /* 0xfffffefc00047947 */ /* 0x000fea000383ffff */
.L_x_54:
[----:B------:R-:W-:-:S07]  /*13730*/  MOV R0, UR5 ;  /* 0x0000000500007c02 */ /* 0x000fce0008000f00 */
.L_x_221:
[----:B-1----:R1:W2:Y:S02]  /*13740*/  SYNCS.PHASECHK.TRANS64.TRYWAIT P0, [R0+URZ], R3 ;  /* 0x00000003000075a7 */ /* 0x0022a400080011ff */
[----:B--2---:R-:W-:Y:S05]  /*13750*/  @!P0 NANOSLEEP.SYNCS 0x989680 ;  /* 0x009896800000895d */ /* 0x004fea0003900000 */
[----:B------:R-:W2:Y:S02]  /*13760*/  @!P0 SYNCS.PHASECHK.TRANS64 P0, [R0+URZ], R3 ;  /* 0x00000003000085a7 */ /* 0x000ea400080010ff */
[----:B--2---:R-:W-:Y:S05]  /*13770*/  @!P0 BRA `(.L_x_221) ;  /* 0xfffffffc00f08947 */ /* 0x004fea000383ffff */
[----:B------:R-:W-:Y:S05]  /*13780*/  BRA `(.L_x_222) ;  /* 0xfffffefc00107947 */ /* 0x000fea000383ffff */
.L_x_55:
[----:B------:R-:W-:-:S07]  /*13790*/  MOV R0, UR5 ;  /* 0x0000000500007c02 */ /* 0x000fce0008000f00 */
.L_x_223:
[----:B-1----:R1:W2:Y:S02]  /*137a0*/  SYNCS.PHASECHK.TRANS64.TRYWAIT P0, [R0+URZ], R3 ;  /* 0x00000003000075a7 */ /* 0x0022a400080011ff */
[----:B--2---:R-:W-:Y:S05]  /*137b0*/  @!P0 NANOSLEEP.SYNCS 0x989680 ;  /* 0x009896800000895d */ /* 0x004fea0003900000 */
[----:B------:R-:W2:Y:S02]  /*137c0*/  @!P0 SYNCS.PHASECHK.TRANS64 P0, [R0+URZ], R3 ;  /* 0x00000003000085a7 */ /* 0x000ea400080010ff */
[----:B--2---:R-:W-:Y:S05]  /*137d0*/  @!P0 BRA `(.L_x_223) ;  /* 0xfffffffc00f08947 */ /* 0x004fea000383ffff */
[----:B------:R-:W-:Y:S05]  /*137e0*/  BRA `(.L_x_224) ;  /* 0xfffffefc001c7947 */ /* 0x000fea000383ffff */
.L_x_56:
[----:B------:R-:W-:-:S07]  /*137f0*/  MOV R0, UR5 ;  /* 0x0000000500007c02 */ /* 0x000fce0008000f00 */
.L_x_225:
[----:B-1----:R1:W2:Y:S02]  /*13800*/  SYNCS.PHASECHK.TRANS64.TRYWAIT P0, [R0+URZ], R3 ;  /* 0x00000003000075a7 */ /* 0x0022a400080011ff */
[----:B--2---:R-:W-:Y:S05]  /*13810*/  @!P0 NANOSLEEP.SYNCS 0x989680 ;  /* 0x009896800000895d */ /* 0x004fea0003900000 */
[----:B------:R-:W2:Y:S02]  /*13820*/  @!P0 SYNCS.PHASECHK.TRANS64 P0, [R0+URZ], R3 ;  /* 0x00000003000085a7 */ /* 0x000ea400080010ff */
[----:B--2---:R-:W-:Y:S05]  /*13830*/  @!P0 BRA `(.L_x_225) ;  /* 0xfffffffc00f08947 */ /* 0x004fea000383ffff */
[----:B------:R-:W-:Y:S05]  /*13840*/  BRA `(.L_x_226) ;  /* 0xfffffefc00287947 */ /* 0x000fea000383ffff */
.L_x_57:
[----:B------:R-:W-:-:S07]  /*13850*/  MOV R0, UR5 ;  /* 0x0000000500007c02 */ /* 0x000fce0008000f00 */
.L_x_227:
[----:B-1----:R1:W2:Y:S02]  /*13860*/  SYNCS.PHASECHK.TRANS64.TRYWAIT P0, [R0+URZ], R3 ;  /* 0x00000003000075a7 */ /* 0x0022a400080011ff */
[----:B--2---:R-:W-:Y:S05]  /*13870*/  @!P0 NANOSLEEP.SYNCS 0x989680 ;  /* 0x009896800000895d */ /* 0x004fea0003900000 */
[----:B------:R-:W2:Y:S02]  /*13880*/  @!P0 SYNCS.PHASECHK.TRANS64 P0, [R0+URZ], R3 ;  /* 0x00000003000085a7 */ /* 0x000ea400080010ff */
[----:B--2---:R-:W-:Y:S05]  /*13890*/  @!P0 BRA `(.L_x_227) ;  /* 0xfffffffc00f08947 */ /* 0x004fea000383ffff */
[----:B------:R-:W-:Y:S05]  /*138a0*/  BRA `(.L_x_228) ;  /* 0xfffffefc00347947 */ /* 0x000fea000383ffff */
.L_x_58:
[----:B------:R-:W-:-:S07]  /*138b0*/  MOV R0, UR5 ;  /* 0x0000000500007c02 */ /* 0x000fce0008000f00 */
.L_x_229:
[----:B-1----:R1:W2:Y:S02]  /*138c0*/  SYNCS.PHASECHK.TRANS64.TRYWAIT P0, [R0+URZ], R3 ;  /* 0x00000003000075a7 */ /* 0x0022a400080011ff */
[----:B--2---:R-:W-:Y:S05]  /*138d0*/  @!P0 NANOSLEEP.SYNCS 0x989680 ;  /* 0x009896800000895d */ /* 0x004fea0003900000 */
[----:B------:R-:W2:Y:S02]  /*138e0*/  @!P0 SYNCS.PHASECHK.TRANS64 P0, [R0+URZ], R3 ;  /* 0x00000003000085a7 */ /* 0x000ea400080010ff */
[----:B--2---:R-:W-:Y:S05]  /*138f0*/  @!P0 BRA `(.L_x_229) ;  /* 0xfffffffc00f08947 */ /* 0x004fea000383ffff */
[----:B------:R-:W-:Y:S05]  /*13900*/  BRA `(.L_x_230) ;  /* 0xfffffefc00407947 */ /* 0x000fea000383ffff */
.L_x_59:
[----:B------:R-:W-:-:S07]  /*13910*/  MOV R0, UR5 ;  /* 0x0000000500007c02 */ /* 0x000fce0008000f00 */
.L_x_231:
[----:B-1----:R1:W2:Y:S02]  /*13920*/  SYNCS.PHASECHK.TRANS64.TRYWAIT P0, [R0+URZ], R3 ;  /* 0x00000003000075a7 */ /* 0x0022a400080011ff */
[----:B--2---:R-:W-:Y:S05]  /*13930*/  @!P0 NANOSLEEP.SYNCS 0x989680 ;  /* 0x009896800000895d */ /* 0x004fea0003900000 */
[----:B------:R-:W2:Y:S02]  /*13940*/  @!P0 SYNCS.PHASECHK.TRANS64 P0, [R0+URZ], R3 ;  /* 0x00000003000085a7 */ /* 0x000ea400080010ff */
[----:B--2---:R-:W-:Y:S05]  /*13950*/  @!P0 BRA `(.L_x_231) ;  /* 0xfffffffc00f08947 */ /* 0x004fea000383ffff */
[----:B------:R-:W-:Y:S05]  /*13960*/  BRA `(.L_x_232) ;  /* 0xfffffefc004c7947 */ /* 0x000fea000383ffff */
.L_x_60:
[----:B------:R-:W-:-:S07]  /*13970*/  MOV R0, UR5 ;  /* 0x0000000500007c02 */ /* 0x000fce0008000f00 */
.L_x_233:
[----:B-1----:R1:W2:Y:S02]  /*13980*/  SYNCS.PHASECHK.TRANS64.TRYWAIT P0, [R0+URZ], R3 ;  /* 0x00000003000075a7 */ /* 0x0022a400080011ff */
[----:B--2---:R-:W-:Y:S05]  /*13990*/  @!P0 NANOSLEEP.SYNCS 0x989680 ;  /* 0x009896800000895d */ /* 0x004fea0003900000 */
[----:B------:R-:W2:Y:S02]  /*139a0*/  @!P0 SYNCS.PHASECHK.TRANS64 P0, [R0+URZ], R3 ;  /* 0x00000003000085a7 */ /* 0x000ea400080010ff */
[----:B--2---:R-:W-:Y:S05]  /*139b0*/  @!P0 BRA `(.L_x_233) ;  /* 0xfffffffc00f08947 */ /* 0x004fea000383ffff */
[----:B------:R-:W-:Y:S05]  /*139c0*/  BRA `(.L_x_234) ;  /* 0xfffffefc00587947 */ /* 0x000fea000383ffff */
.L_x_63:
[----:B-1----:R1:W2:Y:S02]  /*139d0*/  SYNCS.PHASECHK.TRANS64.TRYWAIT P0, [R0+URZ+0x160], R5 ;  /* 0x00016005000075a7 */ /* 0x0022a400080011ff */
[----:B--2---:R-:W-:Y:S05]  /*139e0*/  @!P0 NANOSLEEP.SYNCS 0x989680 ;  /* 0x009896800000895d */ /* 0x004fea0003900000 */
[----:B------:R-:W2:Y:S02]  /*139f0*/  @!P0 SYNCS.PHASECHK.TRANS64 P0, [R0+URZ+0x160], R5 ;  /* 0x00016005000085a7 */ /* 0x000ea400080010ff */
[----:B--2---:R-:W-:Y:S05]  /*13a00*/  @!P0 BRA `(.L_x_63) ;  /* 0xfffffffc00f08947 */ /* 0x004fea000383ffff */
[----:B------:R-:W-:Y:S05]  /*13a10*/  BRA `(.L_x_235) ;  /* 0xfffffefc00bc7947 */ /* 0x000fea000383ffff */
.L_x_64:
[----:B------:R-:W-:-:S07]  /*13a20*/  MOV R0, UR4 ;  /* 0x0000000400007c02 */ /* 0x000fce0008000f00 */
.L_x_236:
[----:B-1----:R1:W2:Y:S02]  /*13a30*/  SYNCS.PHASECHK.TRANS64.TRYWAIT P0, [R0+URZ+0x140], R5 ;  /* 0x00014005000075a7 */ /* 0x0022a400080011ff */
[----:B--2---:R-:W-:Y:S05]  /*13a40*/  @!P0 NANOSLEEP.SYNCS 0x989680 ;  /* 0x009896800000895d */ /* 0x004fea0003900000 */
[----:B------:R-:W2:Y:S02]  /*13a50*/  @!P0 SYNCS.PHASECHK.TRANS64 P0, [R0+URZ+0x140], R5 ;  /* 0x00014005000085a7 */ /* 0x000ea400080010ff */
[----:B--2---:R-:W-:Y:S05]  /*13a60*/  @!P0 BRA `(.L_x_236) ;  /* 0xfffffffc00f08947 */ /* 0x004fea000383ffff */
[----:B------:R-:W-:Y:S05]  /*13a70*/  BRA `(.L_x_237) ;  /* 0xfffffefc00cc7947 */ /* 0x000fea000383ffff */
.L_x_65:
[----:B-1----:R1:W2:Y:S02]  /*13a80*/  SYNCS.PHASECHK.TRANS64.TRYWAIT P1, [R0+URZ+0x130], R5 ;  /* 0x00013005000075a7 */ /* 0x0022a400080211ff */
[----:B--2---:R-:W-:Y:S05]  /*13a90*/  @!P1 NANOSLEEP.SYNCS 0x989680 ;  /* 0x009896800000995d */ /* 0x004fea0003900000 */
[----:B------:R-:W2:Y:S02]  /*13aa0*/  @!P1 SYNCS.PHASECHK.TRANS64 P1, [R0+URZ+0x130], R5 ;  /* 0x00013005000095a7 */ /* 0x000ea400080210ff */
[----:B--2---:R-:W-:Y:S05]  /*13ab0*/  @!P1 BRA `(.L_x_65) ;  /* 0xfffffffc00f09947 */ /* 0x004fea000383ffff */
[----:B------:R-:W-:Y:S05]  /*13ac0*/  BRA `(.L_x_238) ;  /* 0xfffffefc00fc7947 */ /* 0x000fea000383ffff */
.L_x_68:
[----:B------:R-:W-:-:S07]  /*13ad0*/  MOV R0, UR4 ;  /* 0x0000000400007c02 */ /* 0x000fce0008000f00 */
.L_x_239:
[----:B-1----:R1:W2:Y:S02]  /*13ae0*/  SYNCS.PHASECHK.TRANS64.TRYWAIT P0, [R0+URZ+0x140], R3 ;  /* 0x00014003000075a7 */ /* 0x0022a400080011ff */
[----:B--2---:R-:W-:Y:S05]  /*13af0*/  @!P0 NANOSLEEP.SYNCS 0x989680 ;  /* 0x009896800000895d */ /* 0x004fea0003900000 */
[----:B------:R-:W2:Y:S02]  /*13b00*/  @!P0 SYNCS.PHASECHK.TRANS64 P0, [R0+URZ+0x140], R3 ;  /* 0x00014003000085a7 */ /* 0x000ea400080010ff */
[----:B--2---:R-:W-:Y:S05]  /*13b10*/  @!P0 BRA `(.L_x_239) ;  /* 0xfffffffc00f08947 */ /* 0x004fea000383ffff */
[----:B------:R-:W-:Y:S05]  /*13b20*/  BRA `(.L_x_67) ;  /* 0xffffff0000507947 */ /* 0x000fea000383ffff */
.L_x_75:
[----:B-1----:R1:W2:Y:S02]  /*13b30*/  SYNCS.PHASECHK.TRANS64.TRYWAIT P0, [R9+URZ+0x130], R2 ;  /* 0x00013002090075a7 */ /* 0x0022a400080011ff */
[----:B--2---:R-:W-:Y:S05]  /*13b40*/  @!P0 NANOSLEEP.SYNCS 0x989680 ;  /* 0x009896800000895d */ /* 0x004fea0003900000 */
[----:B------:R-:W2:Y:S02]  /*13b50*/  @!P0 SYNCS.PHASECHK.TRANS64 P0, [R9+URZ+0x130], R2 ;  /* 0x00013002090085a7 */ /* 0x000ea400080010ff */
[----:B--2---:R-:W-:Y:S05]  /*13b60*/  @!P0 BRA `(.L_x_75) ;  /* 0xfffffffc00f08947 */ /* 0x004fea000383ffff */
[----:B------:R-:W-:Y:S05]  /*13b70*/  BRA `(.L_x_240) ;  /* 0xffffff0400d47947 */ /* 0x000fea000383ffff */
.L_x_78:
[----:B--2---:R2:W3:Y:S02]  /*13b80*/  SYNCS.PHASECHK.TRANS64.TRYWAIT P1, [R4+URZ], R5 ;  /* 0x00000005040075a7 */ /* 0x0044e400080211ff */
[----:B---3--:R-:W-:Y:S05]  /*13b90*/  @!P1 NANOSLEEP.SYNCS 0x989680 ;  /* 0x009896800000995d */ /* 0x008fea0003900000 */
[----:B------:R-:W3:Y:S02]  /*13ba0*/  @!P1 SYNCS.PHASECHK.TRANS64 P1, [R4+URZ], R5 ;  /* 0x00000005040095a7 */ /* 0x000ee400080210ff */
[----:B---3--:R-:W-:Y:S05]  /*13bb0*/  @!P1 BRA `(.L_x_78) ;  /* 0xfffffffc00f09947 */ /* 0x008fea000383ffff */
[----:B------:R-:W-:Y:S05]  /*13bc0*/  BRA `(.L_x_77) ;  /* 0xffffff0800287947 */ /* 0x000fea000383ffff */
.L_x_79:
[----:B-1----:R1:W2:Y:S02]  /*13bd0*/  SYNCS.PHASECHK.TRANS64.TRYWAIT P2, [R8+URZ+0x158], R9 ;  /* 0x00015809080075a7 */ /* 0x0022a400080411ff */
[----:B--2---:R-:W-:Y:S05]  /*13be0*/  @!P2 NANOSLEEP.SYNCS 0x989680 ;  /* 0x009896800000a95d */ /* 0x004fea0003900000 */
[----:B------:R-:W2:Y:S02]  /*13bf0*/  @!P2 SYNCS.PHASECHK.TRANS64 P2, [R8+URZ+0x158], R9 ;  /* 0x000158090800a5a7 */ /* 0x000ea400080410ff */
[----:B--2---:R-:W-:Y:S05]  /*13c00*/  @!P2 BRA `(.L_x_79) ;  /* 0xfffffffc00f0a947 */ /* 0x004fea000383ffff */
[----:B------:R-:W-:Y:S05]  /*13c10*/  BRA `(.L_x_241) ;  /* 0xffffff0800a87947 */ /* 0x000fea000383ffff */
.L_x_82:
[----:B-1----:R1:W3:Y:S02]  /*13c20*/  SYNCS.PHASECHK.TRANS64.TRYWAIT P2, [R4+URZ], R5 ;  /* 0x00000005040075a7 */ /* 0x0022e400080411ff */
[----:B---3--:R-:W-:Y:S05]  /*13c30*/  @!P2 NANOSLEEP.SYNCS 0x989680 ;  /* 0x009896800000a95d */ /* 0x008fea0003900000 */
[----:B------:R-:W3:Y:S02]  /*13c40*/  @!P2 SYNCS.PHASECHK.TRANS64 P2, [R4+URZ], R5 ;  /* 0x000000050400a5a7 */ /* 0x000ee400080410ff */
[----:B---3--:R-:W-:Y:S05]  /*13c50*/  @!P2 BRA `(.L_x_82) ;  /* 0xfffffffc00f0a947 */ /* 0x008fea000383ffff */
[----:B------:R-:W-:Y:S05]  /*13c60*/  BRA `(.L_x_81) ;  /* 0xffffff0c00307947 */ /* 0x000fea000383ffff */
.L_x_85:
[----:B--2---:R2:W3:Y:S02]  /*13c70*/  SYNCS.PHASECHK.TRANS64.TRYWAIT P0, [R8+URZ+0x180], R3 ;  /* 0x00018003080075a7 */ /* 0x0044e400080011ff */
[----:B---3--:R-:W-:Y:S05]  /*13c80*/  @!P0 NANOSLEEP.SYNCS 0x989680 ;  /* 0x009896800000895d */ /* 0x008fea0003900000 */
[----:B------:R-:W3:Y:S02]  /*13c90*/  @!P0 SYNCS.PHASECHK.TRANS64 P0, [R8+URZ+0x180], R3 ;  /* 0x00018003080085a7 */ /* 0x000ee400080010ff */
[----:B---3--:R-:W-:Y:S05]  /*13ca0*/  @!P0 BRA `(.L_x_85) ;  /* 0xfffffffc00f08947 */ /* 0x008fea000383ffff */
[----:B------:R-:W-:Y:S05]  /*13cb0*/  BRA `(.L_x_242) ;  /* 0xffffff1000487947 */ /* 0x000fea000383ffff */
.L_x_90:
[----:B-1----:R1:W2:Y:S02]  /*13cc0*/  SYNCS.PHASECHK.TRANS64.TRYWAIT P0, [R12+URZ+0x130], R9 ;  /* 0x000130090c0075a7 */ /* 0x0022a400080011ff */
[----:B--2---:R-:W-:Y:S05]  /*13cd0*/  @!P0 NANOSLEEP.SYNCS 0x989680 ;  /* 0x009896800000895d */ /* 0x004fea0003900000 */
[----:B------:R-:W2:Y:S02]  /*13ce0*/  @!P0 SYNCS.PHASECHK.TRANS64 P0, [R12+URZ+0x130], R9 ;  /* 0x000130090c0085a7 */ /* 0x000ea400080010ff */
[----:B--2---:R-:W-:Y:S05]  /*13cf0*/  @!P0 BRA `(.L_x_90) ;  /* 0xfffffffc00f08947 */ /* 0x004fea000383ffff */
[----:B------:R-:W-:Y:S05]  /*13d00*/  BRA `(.L_x_243) ;  /* 0xffffff1400787947 */ /* 0x000fea000383ffff */
.L_x_93:
[----:B------:R-:W-:Y:S07]  /*13d10*/  MOV R0, UR21 ;  /* 0x0000001500007c02 */ /* 0x000fee0008000f00 */
.L_x_244:
[----:B-1----:R1:W2:Y:S02]  /*13d20*/  SYNCS.PHASECHK.TRANS64.TRYWAIT P2, [R0+URZ+0x128], R9 ;  /* 0x00012809000075a7 */ /* 0x0022a400080411ff */
[----:B--2---:R-:W-:Y:S05]  /*13d30*/  @!P2 NANOSLEEP.SYNCS 0x989680 ;  /* 0x009896800000a95d */ /* 0x004fea0003900000 */
[----:B------:R-:W2:Y:S02]  /*13d40*/  @!P2 SYNCS.PHASECHK.TRANS64 P2, [R0+URZ+0x128], R9 ;  /* 0x000128090000a5a7 */ /* 0x000ea400080410ff */
[----:B--2---:R-:W-:Y:S05]  /*13d50*/  @!P2 BRA `(.L_x_244) ;  /* 0xfffffffc00f0a947 */ /* 0x004fea000383ffff */
[----:B------:R-:W-:Y:S05]  /*13d60*/  BRA `(.L_x_92) ;  /* 0xffffff1800e07947 */ /* 0x000fea000383ffff */
.L_x_96:
[----:B------:R-:W-:Y:S07]  /*13d70*/  MOV R9, UR21 ;  /* 0x0000001500097c02 */ /* 0x000fee0008000f00 */
.L_x_245:
[----:B-1----:R1:W2:Y:S02]  /*13d80*/  SYNCS.PHASECHK.TRANS64.TRYWAIT P0, [R9+URZ+0x100], R10 ;  /* 0x0001000a090075a7 */ /* 0x0022a400080011ff */
[----:B--2---:R-:W-:Y:S05]  /*13d90*/  @!P0 NANOSLEEP.SYNCS 0x989680 ;  /* 0x009896800000895d */ /* 0x004fea0003900000 */
[----:B------:R-:W2:Y:S02]  /*13da0*/  @!P0 SYNCS.PHASECHK.TRANS64 P0, [R9+URZ+0x100], R10 ;  /* 0x0001000a090085a7 */ /* 0x000ea400080010ff */
[----:B--2---:R-:W-:Y:S05]  /*13db0*/  @!P0 BRA `(.L_x_245) ;  /* 0xfffffffc00f08947 */ /* 0x004fea000383ffff */
[----:B------:R-:W-:Y:S05]  /*13dc0*/  BRA `(.L_x_246) ;  /* 0xffffff1c00487947 */ /* 0x000fea000383ffff */
.L_x_97:
[----:B------:R-:W-:Y:S07]  /*13dd0*/  MOV R9, UR21 ;  /* 0x0000001500097c02 */ /* 0x000fee0008000f00 */
.L_x_247:
[----:B-1----:R1:W2:Y:S02]  /*13de0*/  SYNCS.PHASECHK.TRANS64.TRYWAIT P0, [R9+URZ+0x108], R10 ;  /* 0x0001080a090075a7 */ /* 0x0022a400080011ff */
[----:B--2---:R-:W-:Y:S05]  /*13df0*/  @!P0 NANOSLEEP.SYNCS 0x989680 ;  /* 0x009896800000895d */ /* 0x004fea0003900000 */
[----:B------:R-:W2:Y:S02]  /*13e00*/  @!P0 SYNCS.PHASECHK.TRANS64 P0, [R9+URZ+0x108], R10 ;  /* 0x0001080a090085a7 */ /* 0x000ea400080010ff */
[----:B--2---:R-:W-:Y:S05]  /*13e10*/  @!P0 BRA `(.L_x_247) ;  /* 0xfffffffc00f08947 */ /* 0x004fea000383ffff */
[----:B------:R-:W-:Y:S05]  /*13e20*/  BRA `(.L_x_248) ;  /* 0xffffff1c00a07947 */ /* 0x000fea000383ffff */
.L_x_98:
[----:B------:R-:W-:Y:S07]  /*13e30*/  MOV R9, UR21 ;  /* 0x0000001500097c02 */ /* 0x000fee0008000f00 */
.L_x_249:
[----:B-1----:R1:W2:Y:S02]  /*13e40*/  SYNCS.PHASECHK.TRANS64.TRYWAIT P0, [R9+URZ+0x110], R10 ;  /* 0x0001100a090075a7 */ /* 0x0022a400080011ff */
[----:B--2---:R-:W-:Y:S05]  /*13e50*/  @!P0 NANOSLEEP.SYNCS 0x989680 ;  /* 0x009896800000895d */ /* 0x004fea0003900000 */
[----:B------:R-:W2:Y:S02]  /*13e60*/  @!P0 SYNCS.PHASECHK.TRANS64 P0, [R9+URZ+0x110], R10 ;  /* 0x0001100a090085a7 */ /* 0x000ea400080010ff */
[----:B--2---:R-:W-:Y:S05]  /*13e70*/  @!P0 BRA `(.L_x_249) ;  /* 0xfffffffc00f08947 */ /* 0x004fea000383ffff */
[----:B------:R-:W-:Y:S05]  /*13e80*/  BRA `(.L_x_250) ;  /* 0xffffff2000007947 */ /* 0x000fea000383ffff */
.L_x_99:
[----:B------:R-:W-:Y:S07]  /*13e90*/  MOV R9, UR21 ;  /* 0x0000001500097c02 */ /* 0x000fee0008000f00 */
.L_x_251:
[----:B-1----:R1:W2:Y:S02]  /*13ea0*/  SYNCS.PHASECHK.TRANS64.TRYWAIT P0, [R9+URZ+0x118], R10 ;  /* 0x0001180a090075a7 */ /* 0x0022a400080011ff */
[----:B--2---:R-:W-:Y:S05]  /*13eb0*/  @!P0 NANOSLEEP.SYNCS 0x989680 ;  /* 0x009896800000895d */ /* 0x004fea0003900000 */
[----:B------:R-:W2:Y:S02]  /*13ec0*/  @!P0 SYNCS.PHASECHK.TRANS64 P0, [R9+URZ+0x118], R10 ;  /* 0x0001180a090085a7 */ /* 0x000ea400080010ff */
[----:B--2---:R-:W-:Y:S05]  /*13ed0*/  @!P0 BRA `(.L_x_251) ;  /* 0xfffffffc00f08947 */ /* 0x004fea000383ffff */
[----:B------:R-:W-:Y:S05]  /*13ee0*/  BRA `(.L_x_252) ;  /* 0xffffff2000607947 */ /* 0x000fea000383ffff */
.L_x_100:
[----:B------:R-:W-:Y:S07]  /*13ef0*/  MOV R0, UR21 ;  /* 0x0000001500007c02 */ /* 0x000fee0008000f00 */
.L_x_253:
[----:B-1----:R1:W2:Y:S02]  /*13f00*/  SYNCS.PHASECHK.TRANS64.TRYWAIT P0, [R0+URZ+0x100], R9 ;  /* 0x00010009000075a7 */ /* 0x0022a400080011ff */
[----:B--2---:R-:W-:Y:S05]  /*13f10*/  @!P0 NANOSLEEP.SYNCS 0x989680 ;  /* 0x009896800000895d */ /* 0x004fea0003900000 */
[----:B------:R-:W2:Y:S02]  /*13f20*/  @!P0 SYNCS.PHASECHK.TRANS64 P0, [R0+URZ+0x100], R9 ;  /* 0x00010009000085a7 */ /* 0x000ea400080010ff */
[----:B--2---:R-:W-:Y:S05]  /*13f30*/  @!P0 BRA `(.L_x_253) ;  /* 0xfffffffc00f08947 */ /* 0x004fea000383ffff */
[----:B------:R-:W-:Y:S05]  /*13f40*/  BRA `(.L_x_254) ;  /* 0xffffff2000c47947 */ /* 0x000fea000383ffff */
.L_x_101:
[----:B------:R-:W-:Y:S07]  /*13f50*/  MOV R0, UR21 ;  /* 0x0000001500007c02 */ /* 0x000fee0008000f00 */
.L_x_255:
[----:B-1----:R1:W2:Y:S02]  /*13f60*/  SYNCS.PHASECHK.TRANS64.TRYWAIT P0, [R0+URZ+0x108], R9 ;  /* 0x00010809000075a7 */ /* 0x0022a400080011ff */
[----:B--2---:R-:W-:Y:S05]  /*13f70*/  @!P0 NANOSLEEP.SYNCS 0x989680 ;  /* 0x009896800000895d */ /* 0x004fea0003900000 */
[----:B------:R-:W2:Y:S02]  /*13f80*/  @!P0 SYNCS.PHASECHK.TRANS64 P0, [R0+URZ+0x108], R9 ;  /* 0x00010809000085a7 */ /* 0x000ea400080010ff */
[----:B--2---:R-:W-:Y:S05]  /*13f90*/  @!P0 BRA `(.L_x_255) ;  /* 0xfffffffc00f08947 */ /* 0x004fea000383ffff */
[----:B------:R-:W-:Y:S05]  /*13fa0*/  BRA `(.L_x_256) ;  /* 0xffffff2400247947 */ /* 0x000fea000383ffff */
.L_x_102:
[----:B------:R-:W-:Y:S07]  /*13fb0*/  MOV R0, UR21 ;  /* 0x0000001500007c02 */ /* 0x000fee0008000f00 */
.L_x_257:
[----:B-1----:R1:W2:Y:S02]  /*13fc0*/  SYNCS.PHASECHK.TRANS64.TRYWAIT P0, [R0+URZ+0x110], R9 ;  /* 0x00011009000075a7 */ /* 0x0022a400080011ff */
[----:B--2---:R-:W-:Y:S05]  /*13fd0*/  @!P0 NANOSLEEP.SYNCS 0x989680 ;  /* 0x009896800000895d */ /* 0x004fea0003900000 */
[----:B------:R-:W2:Y:S02]  /*13fe0*/  @!P0 SYNCS.PHASECHK.TRANS64 P0, [R0+URZ+0x110], R9 ;  /* 0x00011009000085a7 */ /* 0x000ea400080010ff */
[----:B--2---:R-:W-:Y:S05]  /*13ff0*/  @!P0 BRA `(.L_x_257) ;  /* 0xfffffffc00f08947 */ /* 0x004fea000383ffff */
[----:B------:R-:W-:Y:S05]  /*14000*/  BRA `(.L_x_258) ;  /* 0xffffff2400887947 */ /* 0x000fea000383ffff */
.L_x_103:
[----:B------:R-:W-:Y:S07]  /*14010*/  MOV R0, UR21 ;  /* 0x0000001500007c02 */ /* 0x000fee0008000f00 */
.L_x_259:
[----:B-1----:R1:W2:Y:S02]  /*14020*/  SYNCS.PHASECHK.TRANS64.TRYWAIT P0, [R0+URZ+0x118], R9 ;  /* 0x00011809000075a7 */ /* 0x0022a400080011ff */
[----:B--2---:R-:W-:Y:S05]  /*14030*/  @!P0 NANOSLEEP.SYNCS 0x989680 ;  /* 0x009896800000895d */ /* 0x004fea0003900000 */
[----:B------:R-:W2:Y:S02]  /*14040*/  @!P0 SYNCS.PHASECHK.TRANS64 P0, [R0+URZ+0x118], R9 ;  /* 0x00011809000085a7 */ /* 0x000ea400080010ff */
[----:B--2---:R-:W-:Y:S05]  /*14050*/  @!P0 BRA `(.L_x_259) ;  /* 0xfffffffc00f08947 */ /* 0x004fea000383ffff */
[----:B------:R-:W-:Y:S05]  /*14060*/  BRA `(.L_x_260) ;  /* 0xffffff2400e47947 */ /* 0x000fea000383ffff */
.L_x_105:
[----:B------:R-:W-:-:S07]  /*14070*/  MOV R3, UR21 ;  /* 0x0000001500037c02 */ /* 0x000fce0008000f00 */
.L_x_261:
[----:B-1----:R1:W3:Y:S02]  /*14080*/  SYNCS.PHASECHK.TRANS64.TRYWAIT P0, [R3+URZ+0x100], R10 ;  /* 0x0001000a030075a7 */ /* 0x0022e400080011ff */
[----:B---3--:R-:W-:Y:S05]  /*14090*/  @!P0 NANOSLEEP.SYNCS 0x989680 ;  /* 0x009896800000895d */ /* 0x008fea0003900000 */
[----:B------:R-:W3:Y:S02]  /*140a0*/  @!P0 SYNCS.PHASECHK.TRANS64 P0, [R3+URZ+0x100], R10 ;  /* 0x0001000a030085a7 */ /* 0x000ee400080010ff */
[----:B---3--:R-:W-:Y:S05]  /*140b0*/  @!P0 BRA `(.L_x_261) ;  /* 0xfffffffc00f08947 */ /* 0x008fea000383ffff */
[----:B------:R-:W-:Y:S05]  /*140c0*/  BRA `(.L_x_262) ;  /* 0xffffff28006c7947 */ /* 0x000fea000383ffff */
.L_x_106:
[----:B-1----:R-:W-:-:S07]  /*140d0*/  MOV R3, UR21 ;  /* 0x0000001500037c02 */ /* 0x002fce0008000f00 */
.L_x_263:
[----:B-1----:R1:W3:Y:S02]  /*140e0*/  SYNCS.PHASECHK.TRANS64.TRYWAIT P0, [R3+URZ+0x108], R10 ;  /* 0x0001080a030075a7 */ /* 0x0022e400080011ff */
[----:B---3--:R-:W-:Y:S05]  /*140f0*/  @!P0 NANOSLEEP.SYNCS 0x989680 ;  /* 0x009896800000895d */ /* 0x008fea0003900000 */
[----:B------:R-:W3:Y:S02]  /*14100*/  @!P0 SYNCS.PHASECHK.TRANS64 P0, [R3+URZ+0x108], R10 ;  /* 0x0001080a030085a7 */ /* 0x000ee400080010ff */
[----:B---3--:R-:W-:Y:S05]  /*14110*/  @!P0 BRA `(.L_x_263) ;  /* 0xfffffffc00f08947 */ /* 0x008fea000383ffff */
[----:B------:R-:W-:Y:S05]  /*14120*/  BRA `(.L_x_264) ;  /* 0xffffff28005c7947 */ /* 0x000fea000383ffff */
.L_x_107:
[----:B-1----:R-:W-:-:S07]  /*14130*/  MOV R3, UR21 ;  /* 0x0000001500037c02 */ /* 0x002fce0008000f00 */
.L_x_265:
[----:B-1----:R1:W3:Y:S02]  /*14140*/  SYNCS.PHASECHK.TRANS64.TRYWAIT P0, [R3+URZ+0x110], R10 ;  /* 0x0001100a030075a7 */ /* 0x0022e400080011ff */
[----:B---3--:R-:W-:Y:S05]  /*14150*/  @!P0 NANOSLEEP.SYNCS 0x989680 ;  /* 0x009896800000895d */ /* 0x008fea0003900000 */
[----:B------:R-:W3:Y:S02]  /*14160*/  @!P0 SYNCS.PHASECHK.TRANS64 P0, [R3+URZ+0x110], R10 ;  /* 0x0001100a030085a7 */ /* 0x000ee400080010ff */
[----:B---3--:R-:W-:Y:S05]  /*14170*/  @!P0 BRA `(.L_x_265) ;  /* 0xfffffffc00f08947 */ /* 0x008fea000383ffff */
[----:B------:R-:W-:Y:S05]  /*14180*/  BRA `(.L_x_266) ;  /* 0xffffff2800507947 */ /* 0x000fea000383ffff */
.L_x_109:
[----:B--2---:R2:W3:Y:S02]  /*14190*/  SYNCS.PHASECHK.TRANS64.TRYWAIT P0, [R0+URZ+0x130], R3 ;  /* 0x00013003000075a7 */ /* 0x0044e400080011ff */
[----:B---3--:R-:W-:Y:S05]  /*141a0*/  @!P0 NANOSLEEP.SYNCS 0x989680 ;  /* 0x009896800000895d */ /* 0x008fea0003900000 */
[----:B------:R-:W3:Y:S02]  /*141b0*/  @!P0 SYNCS.PHASECHK.TRANS64 P0, [R0+URZ+0x130], R3 ;  /* 0x00013003000085a7 */ /* 0x000ee400080010ff */
[----:B---3--:R-:W-:Y:S05]  /*141c0*/  @!P0 BRA `(.L_x_109) ;  /* 0xfffffffc00f08947 */ /* 0x008fea000383ffff */
[----:B------:R-:W-:Y:S05]  /*141d0*/  BRA `(.L_x_267) ;  /* 0xffffff2c00247947 */ /* 0x000fea000383ffff */
.L_x_120:
[----:B-1----:R-:W-:Y:S04]  /*141e0*/  MOV R3, UR45 ;  /* 0x0000002d00037c02 */ /* 0x002fe80008000f00 */
[----:B------:R1:W2:Y:S03]  /*141f0*/  SYNCS.PHASECHK.TRANS64.TRYWAIT P0, [R3+URZ+0xe0], R6 ;  /* 0x0000e006030075a7 */ /* 0x0002a600080011ff */
[----:B--2---:R-:W-:Y:S05]  /*14200*/  @!P0 NANOSLEEP.SYNCS 0x989680 ;  /* 0x009896800000895d */ /* 0x004fea0003900000 */
[----:B------:R-:W2:Y:S02]  /*14210*/  @!P0 SYNCS.PHASECHK.TRANS64 P0, [R3+URZ+0xe0], R6 ;  /* 0x0000e006030085a7 */ /* 0x000ea400080010ff */
[----:B--2---:R-:W-:Y:S05]  /*14220*/  @!P0 BRA `(.L_x_120) ;  /* 0xfffffffc00ec8947 */ /* 0x004fea000383ffff */
[----:B------:R-:W-:Y:S05]  /*14230*/  BRA `(.L_x_119) ;  /* 0xffffff3800e87947 */ /* 0x000fea000383ffff */
.L_x_122:
[----:B-1----:R-:W-:Y:S04]  /*14240*/  MOV R3, UR45 ;  /* 0x0000002d00037c02 */ /* 0x002fe80008000f00 */
[----:B------:R1:W4:Y:S03]  /*14250*/  SYNCS.PHASECHK.TRANS64.TRYWAIT P1, [R3+URZ+0x150], R4 ;  /* 0x00015004030075a7 */ /* 0x00032600080211ff */
[----:B----4-:R-:W-:Y:S05]  /*14260*/  @!P1 NANOSLEEP.SYNCS 0x989680 ;  /* 0x009896800000995d */ /* 0x010fea0003900000 */
[----:B------:R-:W4:Y:S02]  /*14270*/  @!P1 SYNCS.PHASECHK.TRANS64 P1, [R3+URZ+0x150], R4 ;  /* 0x00015004030095a7 */ /* 0x000f2400080210ff */
[----:B----4-:R-:W-:Y:S05]  /*14280*/  @!P1 BRA `(.L_x_122) ;  /* 0xfffffffc00ec9947 */ /* 0x010fea000383ffff */
[----:B------:R-:W-:Y:S05]  /*14290*/  BRA `(.L_x_121) ;  /* 0xffffff3c00187947 */ /* 0x000fea000383ffff */
.L_x_133:
[----:B---3--:R3:W4:Y:S02]  /*142a0*/  SYNCS.PHASECHK.TRANS64.TRYWAIT P0, [R3+URZ+0xe0], R0 ;  /* 0x0000e000030075a7 */ /* 0x00872400080011ff */
[----:B----4-:R-:W-:Y:S05]  /*142b0*/  @!P0 NANOSLEEP.SYNCS 0x989680 ;  /* 0x009896800000895d */ /* 0x010fea0003900000 */
[----:B------:R-:W4:Y:S02]  /*142c0*/  @!P0 SYNCS.PHASECHK.TRANS64 P0, [R3+URZ+0xe0], R0 ;  /* 0x0000e000030085a7 */ /* 0x000f2400080010ff */
[----:B----4-:R-:W-:Y:S05]  /*142d0*/  @!P0 BRA `(.L_x_133) ;  /* 0xfffffffc00f08947 */ /* 0x010fea000383ffff */
[----:B------:R-:W-:Y:S05]  /*142e0*/  BRA `(.L_x_132) ;  /* 0xffffff5000cc7947 */ /* 0x000fea000383ffff */
.L_x_143:
[----:B-1----:R1:W3:Y:S02]  /*142f0*/  SYNCS.PHASECHK.TRANS64.TRYWAIT P0, [R11+URZ+0xe0], R4 ;  /* 0x0000e0040b0075a7 */ /* 0x0022e400080011ff */
[----:B---3--:R-:W-:Y:S05]  /*14300*/  @!P0 NANOSLEEP.SYNCS 0x989680 ;  /* 0x009896800000895d */ /* 0x008fea0003900000 */
[----:B------:R-:W3:Y:S02]  /*14310*/  @!P0 SYNCS.PHASECHK.TRANS64 P0, [R11+URZ+0xe0], R4 ;  /* 0x0000e0040b0085a7 */ /* 0x000ee400080010ff */
[----:B---3--:R-:W-:Y:S05]  /*14320*/  @!P0 BRA `(.L_x_143) ;  /* 0xfffffffc00f08947 */ /* 0x008fea000383ffff */
[----:B------:R-:W-:Y:S05]  /*14330*/  BRA `(.L_x_142) ;  /* 0xffffff6800687947 */ /* 0x000fea000383ffff */
.L_x_153:
[----:B-1----:R1:W3:Y:S02]  /*14340*/  SYNCS.PHASECHK.TRANS64.TRYWAIT P0, [R0+URZ+0xe0], R9 ;  /* 0x0000e009000075a7 */ /* 0x0022e400080011ff */
[----:B---3--:R-:W-:Y:S05]  /*14350*/  @!P0 NANOSLEEP.SYNCS 0x989680 ;  /* 0x009896800000895d */ /* 0x008fea0003900000 */
[----:B------:R-:W3:Y:S02]  /*14360*/  @!P0 SYNCS.PHASECHK.TRANS64 P0, [R0+URZ+0xe0], R9 ;  /* 0x0000e009000085a7 */ /* 0x000ee400080010ff */
[----:B---3--:R-:W-:Y:S05]  /*14370*/  @!P0 BRA `(.L_x_153) ;  /* 0xfffffffc00f08947 */ /* 0x008fea000383ffff */
[----:B------:R-:W-:Y:S05]  /*14380*/  BRA `(.L_x_152) ;  /* 0xffffff7c00c07947 */ /* 0x000fea000383ffff */
.L_x_163:
[----:B-1----:R1:W4:Y:S02]  /*14390*/  SYNCS.PHASECHK.TRANS64.TRYWAIT P0, [R9+URZ+0xe0], R4 ;  /* 0x0000e004090075a7 */ /* 0x00232400080011ff */
[----:B----4-:R-:W-:Y:S05]  /*143a0*/  @!P0 NANOSLEEP.SYNCS 0x989680 ;  /* 0x009896800000895d */ /* 0x010fea0003900000 */
[----:B------:R-:W4:Y:S02]  /*143b0*/  @!P0 SYNCS.PHASECHK.TRANS64 P0, [R9+URZ+0xe0], R4 ;  /* 0x0000e004090085a7 */ /* 0x000f2400080010ff */
[----:B----4-:R-:W-:Y:S05]  /*143c0*/  @!P0 BRA `(.L_x_163) ;  /* 0xfffffffc00f08947 */ /* 0x010fea000383ffff */
[----:B------:R-:W-:Y:S05]  /*143d0*/  BRA `(.L_x_162) ;  /* 0xffffff9400547947 */ /* 0x000fea000383ffff */
.L_x_173:
[----:B-1----:R1:W3:Y:S02]  /*143e0*/  SYNCS.PHASECHK.TRANS64.TRYWAIT P0, [R9+URZ+0xe0], R4 ;  /* 0x0000e004090075a7 */ /* 0x0022e400080011ff */
[----:B---3--:R-:W-:Y:S05]  /*143f0*/  @!P0 NANOSLEEP.SYNCS 0x989680 ;  /* 0x009896800000895d */ /* 0x008fea0003900000 */
[----:B------:R-:W3:Y:S02]  /*14400*/  @!P0 SYNCS.PHASECHK.TRANS64 P0, [R9+URZ+0xe0], R4 ;  /* 0x0000e004090085a7 */ /* 0x000ee400080010ff */
[----:B---3--:R-:W-:Y:S05]  /*14410*/  @!P0 BRA `(.L_x_173) ;  /* 0xfffffffc00f08947 */ /* 0x008fea000383ffff */
[----:B------:R-:W-:Y:S05]  /*14420*/  BRA `(.L_x_172) ;  /* 0xffffffa800c47947 */ /* 0x000fea000383ffff */
.L_x_183:
[----:B-1----:R1:W3:Y:S02]  /*14430*/  SYNCS.PHASECHK.TRANS64.TRYWAIT P0, [R0+URZ+0xe0], R9 ;  /* 0x0000e009000075a7 */ /* 0x0022e400080011ff */
[----:B---3--:R-:W-:Y:S05]  /*14440*/  @!P0 NANOSLEEP.SYNCS 0x989680 ;  /* 0x009896800000895d */ /* 0x008fea0003900000 */
[----:B------:R-:W3:Y:S02]  /*14450*/  @!P0 SYNCS.PHASECHK.TRANS64 P0, [R0+URZ+0xe0], R9 ;  /* 0x0000e009000085a7 */ /* 0x000ee400080010ff */
[----:B---3--:R-:W-:Y:S05]  /*14460*/  @!P0 BRA `(.L_x_183) ;  /* 0xfffffffc00f08947 */ /* 0x008fea000383ffff */
[----:B------:R-:W-:Y:S05]  /*14470*/  BRA `(.L_x_182) ;  /* 0xffffffc000587947 */ /* 0x000fea000383ffff */
.L_x_193:
[----:B-1----:R1:W3:Y:S02]  /*14480*/  SYNCS.PHASECHK.TRANS64.TRYWAIT P0, [R3+URZ+0xe0], R16 ;  /* 0x0000e010030075a7 */ /* 0x0022e400080011ff */
[----:B---3--:R-:W-:Y:S05]  /*14490*/  @!P0 NANOSLEEP.SYNCS 0x989680 ;  /* 0x009896800000895d */ /* 0x008fea0003900000 */
[----:B------:R-:W3:Y:S02]  /*144a0*/  @!P0 SYNCS.PHASECHK.TRANS64 P0, [R3+URZ+0xe0], R16 ;  /* 0x0000e010030085a7 */ /* 0x000ee400080010ff */
[----:B---3--:R-:W-:Y:S05]  /*144b0*/  @!P0 BRA `(.L_x_193) ;  /* 0xfffffffc00f08947 */ /* 0x008fea000383ffff */
[----:B------:R-:W-:Y:S05]  /*144c0*/  BRA `(.L_x_192) ;  /* 0xffffffd400bc7947 */ /* 0x000fea000383ffff */
        .weak           $__internal_0_$__cuda_sm10x_tcgen05_guardrail_trap_col_being_dealloced_not_returned_by_alloc
        .type           $__internal_0_$__cuda_sm10x_tcgen05_guardrail_trap_col_being_dealloced_not_returned_by_alloc,@function
        .size           $__internal_0_$__cuda_sm10x_tcgen05_guardrail_trap_col_being_dealloced_not_returned_by_alloc,($__internal_1_$__cuda_sm10x_tcgen05_guardrail_trap_phase_invalid_during_alloc - $__internal_0_$__cuda_sm10x_tcgen05_guardrail_trap_col_being_dealloced_not_returned_by_alloc)
$__internal_0_$__cuda_sm10x_tcgen05_guardrail_trap_col_being_dealloced_not_returned_by_alloc:
[----:B------:R-:W-:Y:S05]  /*144d0*/  BPT.TRAP 0x1 ;  /* 0x000000040000795c */ /* 0x000fea0000300000 */
[----:B------:R-:W-:-:S04]  /*144e0*/  HFMA2 R3, -RZ, RZ, 0, 0 ;  /* 0x00000000ff037431 */ /* 0x000fc800000001ff */
[----:B------:R-:W-:Y:S05]  /*144f0*/  RET.REL.NODEC R2 `(_ZN7cutlass13device_kernelINS_4gemm6kernel13GemmUniversalIN4cute5tupleIJiiiiEEENS1_10collective13CollectiveMmaINS1_46MainloopSm100TmaUmmaWarpSpecializedBlockScaledILi14ELi2ELi1ENS5_IJNS4_1CILi4EEESB_NSA_ILi1EEEEEEEENS5_IJNSA_ILi128EEENSA_ILi256EEENSA_ILi64EEEEEENS5_IJNS_12float_e2m1_tENS_13float_ue4m3_tEEEENS5_IJNS5_IJlSC_lEEENS4_6LayoutINS5_IJNS5_IJNS5_IJNSA_ILi32EEESB_EEEiEEENS5_IJNS5_IJNSA_ILi16EEESB_EEEiEEENS5_IJSC_iEEEEEENS5_IJST_NS5_IJNS5_IJNSA_ILi0EEESC_EEENSA_ILi512EEEEEENS5_IJSW_iEEEEEEEEEEESL_S13_NS4_8TiledMMAINS4_8MMA_AtomIJNS4_17SM100_MMA_MXF4_SSISJ_SJ_fSK_Li128ELi256ELi16ELNS4_4UMMA5MajorE0ELS18_0ELNS17_7ScaleInE0ELS19_0EEEEEENSN_INS5_IJSC_SC_SC_EEENS5_IJSW_SW_SW_EEEEENS5_IJNS4_10UnderscoreES1F_S1F_EEEEENS5_IJNS4_23SM90_TMA_LOAD_MULTICASTES1I_EEENS5_IJNS4_14ComposedLayoutINS4_7SwizzleILi1ELi4ELi3EEENS4_18smem_ptr_flag_bitsILi4EEENSN_INS5_IJNSA_ILi8EEESH_EEENS5_IJSH_SC_EEEEEEENSN_INS5_IJNS5_IJNS5_IJSP_SC_EEESS_EEESC_NS5_IJSC_SC_EEEEEENS5_IJNS5_IJNS5_IJSS_SY_EEESX_EEESW_NS5_IJSB_SY_EEEEEEEEEEEvNS4_8identityES1J_NS5_IJS1T_NSN_INS5_IJNS5_IJNS5_IJSP_NSA_ILi2EEEEEESS_EEESC_S1W_EEENS5_IJS1Z_SW_NS5_IJSB_NSA_ILi1024EEEEEEEEEEEEEEvS24_EENS_8epilogue10collective18CollectiveEpilogueINS2F_23Sm100TmaWarpSpecializedILi4ELi2ELi32ELb1ELb0EEEJNS5_IJSH_SG_SH_EEENS5_IJNSN_ISH_SC_EENSN_INS5_IJSO_S25_EEENS5_IJSC_SF_EEEEEEEENS_10bfloat16_tESM_S2Q_SM_NS2F_6fusion15FusionCallbacksIS2J_NS2R_17LinearCombinationIS2Q_fS2Q_fLNS_15FloatRoundStyleE2EEES2K_S2P_JEEENS4_5SM1004TMEM4LOAD26SM100_TMEM_LOAD_32dp32b32xENS4_13SM90_TMA_LOADENS1K_INS1L_ILi2ELi4ELi3EEENS1N_ILi16EEENSN_INS5_IJS1P_SO_EEENS5_IJSO_SC_EEEEEEENS4_39AutoVectorizingCopyWithAssumedAlignmentILi128EEENS4_14SM90_TMA_STOREES37_S39_S39_EEEvvEEEEvNT_6ParamsE) ;  /* 0xfffffeb802c07950 */ /* 0x000fea0003c3ffff */
        .weak           $__internal_1_$__cuda_sm10x_tcgen05_guardrail_trap_phase_invalid_during_alloc
        .type           $__internal_1_$__cuda_sm10x_tcgen05_guardrail_trap_phase_invalid_during_alloc,@function
        .size           $__internal_1_$__cuda_sm10x_tcgen05_guardrail_trap_phase_invalid_during_alloc,($__internal_2_$__cuda_sm10x_tcgen05_guardrail_trap_unallocated_columns_being_dealloced - $__internal_1_$__cuda_sm10x_tcgen05_guardrail_trap_phase_invalid_during_alloc)
$__internal_1_$__cuda_sm10x_tcgen05_guardrail_trap_phase_invalid_during_alloc:
[----:B------:R-:W-:Y:S05]  /*14500*/  BPT.TRAP 0x1 ;  /* 0x000000040000795c */ /* 0x000fea0000300000 */
[----:B------:R-:W-:-:S04]  /*14510*/  MOV R3, 0x0 ;  /* 0x0000000000037802 */ /* 0x000fc80000000f00 */
[----:B------:R-:W-:Y:S05]  /*14520*/  RET.REL.NODEC R2 `(_ZN7cutlass13device_kernelINS_4gemm6kernel13GemmUniversalIN4cute5tupleIJiiiiEEENS1_10collective13CollectiveMmaINS1_46MainloopSm100TmaUmmaWarpSpecializedBlockScaledILi14ELi2ELi1ENS5_IJNS4_1CILi4EEESB_NSA_ILi1EEEEEEEENS5_IJNSA_ILi128EEENSA_ILi256EEENSA_ILi64EEEEEENS5_IJNS_12float_e2m1_tENS_13float_ue4m3_tEEEENS5_IJNS5_IJlSC_lEEENS4_6LayoutINS5_IJNS5_IJNS5_IJNSA_ILi32EEESB_EEEiEEENS5_IJNS5_IJNSA_ILi16EEESB_EEEiEEENS5_IJSC_iEEEEEENS5_IJST_NS5_IJNS5_IJNSA_ILi0EEESC_EEENSA_ILi512EEEEEENS5_IJSW_iEEEEEEEEEEESL_S13_NS4_8TiledMMAINS4_8MMA_AtomIJNS4_17SM100_MMA_MXF4_SSISJ_SJ_fSK_Li128ELi256ELi16ELNS4_4UMMA5MajorE0ELS18_0ELNS17_7ScaleInE0ELS19_0EEEEEENSN_INS5_IJSC_SC_SC_EEENS5_IJSW_SW_SW_EEEEENS5_IJNS4_10UnderscoreES1F_S1F_EEEEENS5_IJNS4_23SM90_TMA_LOAD_MULTICASTES1I_EEENS5_IJNS4_14ComposedLayoutINS4_7SwizzleILi1ELi4ELi3EEENS4_18smem_ptr_flag_bitsILi4EEENSN_INS5_IJNSA_ILi8EEESH_EEENS5_IJSH_SC_EEEEEEENSN_INS5_IJNS5_IJNS5_IJSP_SC_EEESS_EEESC_NS5_IJSC_SC_EEEEEENS5_IJNS5_IJNS5_IJSS_SY_EEESX_EEESW_NS5_IJSB_SY_EEEEEEEEEEEvNS4_8identityES1J_NS5_IJS1T_NSN_INS5_IJNS5_IJNS5_IJSP_NSA_ILi2EEEEEESS_EEESC_S1W_EEENS5_IJS1Z_SW_NS5_IJSB_NSA_ILi1024EEEEEEEEEEEEEEvS24_EENS_8epilogue10collective18CollectiveEpilogueINS2F_23Sm100TmaWarpSpecializedILi4ELi2ELi32ELb1ELb0EEEJNS5_IJSH_SG_SH_EEENS5_IJNSN_ISH_SC_EENSN_INS5_IJSO_S25_EEENS5_IJSC_SF_EEEEEEEENS_10bfloat16_tESM_S2Q_SM_NS2F_6fusion15FusionCallbacksIS2J_NS2R_17LinearCombinationIS2Q_fS2Q_fLNS_15FloatRoundStyleE2EEES2K_S2P_JEEENS4_5SM1004TMEM4LOAD26SM100_TMEM_LOAD_32dp32b32xENS4_13SM90_TMA_LOADENS1K_INS1L_ILi2ELi4ELi3EEENS1N_ILi16EEENSN_INS5_IJS1P_SO_EEENS5_IJSO_SC_EEEEEEENS4_39AutoVectorizingCopyWithAssumedAlignmentILi128EEENS4_14SM90_TMA_STOREES37_S39_S39_EEEvvEEEEvNT_6ParamsE) ;  /* 0xfffffeb802b47950 */ /* 0x000fea0003c3ffff */
        .weak           $__internal_2_$__cuda_sm10x_tcgen05_guardrail_trap_unallocated_columns_being_dealloced
        .type           $__internal_2_$__cuda_sm10x_tcgen05_guardrail_trap_unallocated_columns_being_dealloced,@function
        .size           $__internal_2_$__cuda_sm10x_tcgen05_guardrail_trap_unallocated_columns_being_dealloced,(.L_x_269 - $__internal_2_$__cuda_sm10x_tcgen05_guardrail_trap_unallocated_columns_being_dealloced)
$__internal_2_$__cuda_sm10x_tcgen05_guardrail_trap_unallocated_columns_being_dealloced:
[----:B------:R-:W-:Y:S05]  /*14530*/  BPT.TRAP 0x1 ;  /* 0x000000040000795c */ /* 0x000fea0000300000 */
[----:B------:R-:W-:-:S04]  /*14540*/  HFMA2 R3, -RZ, RZ, 0, 0 ;  /* 0x00000000ff037431 */ /* 0x000fc800000001ff */
[----:B------:R-:W-:Y:S05]  /*14550*/  RET.REL.NODEC R2 `(_ZN7cutlass13device_kernelINS_4gemm6kernel13GemmUniversalIN4cute5tupleIJiiiiEEENS1_10collective13CollectiveMmaINS1_46MainloopSm100TmaUmmaWarpSpecializedBlockScaledILi14ELi2ELi1ENS5_IJNS4_1CILi4EEESB_NSA_ILi1EEEEEEEENS5_IJNSA_ILi128EEENSA_ILi256EEENSA_ILi64EEEEEENS5_IJNS_12float_e2m1_tENS_13float_ue4m3_tEEEENS5_IJNS5_IJlSC_lEEENS4_6LayoutINS5_IJNS5_IJNS5_IJNSA_ILi32EEESB_EEEiEEENS5_IJNS5_IJNSA_ILi16EEESB_EEEiEEENS5_IJSC_iEEEEEENS5_IJST_NS5_IJNS5_IJNSA_ILi0EEESC_EEENSA_ILi512EEEEEENS5_IJSW_iEEEEEEEEEEESL_S13_NS4_8TiledMMAINS4_8MMA_AtomIJNS4_17SM100_MMA_MXF4_SSISJ_SJ_fSK_Li128ELi256ELi16ELNS4_4UMMA5MajorE0ELS18_0ELNS17_7ScaleInE0ELS19_0EEEEEENSN_INS5_IJSC_SC_SC_EEENS5_IJSW_SW_SW_EEEEENS5_IJNS4_10UnderscoreES1F_S1F_EEEEENS5_IJNS4_23SM90_TMA_LOAD_MULTICASTES1I_EEENS5_IJNS4_14ComposedLayoutINS4_7SwizzleILi1ELi4ELi3EEENS4_18smem_ptr_flag_bitsILi4EEENSN_INS5_IJNSA_ILi8EEESH_EEENS5_IJSH_SC_EEEEEEENSN_INS5_IJNS5_IJNS5_IJSP_SC_EEESS_EEESC_NS5_IJSC_SC_EEEEEENS5_IJNS5_IJNS5_IJSS_SY_EEESX_EEESW_NS5_IJSB_SY_EEEEEEEEEEEvNS4_8identityES1J_NS5_IJS1T_NSN_INS5_IJNS5_IJNS5_IJSP_NSA_ILi2EEEEEESS_EEESC_S1W_EEENS5_IJS1Z_SW_NS5_IJSB_NSA_ILi1024EEEEEEEEEEEEEEvS24_EENS_8epilogue10collective18CollectiveEpilogueINS2F_23Sm100TmaWarpSpecializedILi4ELi2ELi32ELb1ELb0EEEJNS5_IJSH_SG_SH_EEENS5_IJNSN_ISH_SC_EENSN_INS5_IJSO_S25_EEENS5_IJSC_SF_EEEEEEEENS_10bfloat16_tESM_S2Q_SM_NS2F_6fusion15FusionCallbacksIS2J_NS2R_17LinearCombinationIS2Q_fS2Q_fLNS_15FloatRoundStyleE2EEES2K_S2P_JEEENS4_5SM1004TMEM4LOAD26SM100_TMEM_LOAD_32dp32b32xENS4_13SM90_TMA_LOADENS1K_INS1L_ILi2ELi4ELi3EEENS1N_ILi16EEENSN_INS5_IJS1P_SO_EEENS5_IJSO_SC_EEEEEEENS4_39AutoVectorizingCopyWithAssumedAlignmentILi128EEENS4_14SM90_TMA_STOREES37_S39_S39_EEEvvEEEEvNT_6ParamsE) ;  /* 0xfffffeb802a87950 */ /* 0x000fea0003c3ffff */
.L_x_268:
[----:B------:R-:W-:-:S00]  /*14560*/  BRA `(.L_x_268) ;  /* 0xfffffffc00fc7947 */ /* 0x000fc0000383ffff */
[----:B------:R-:W-:-:S00]  /*14570*/  NOP ;  /* 0x0000000000007918 */ /* 0x000fc00000000000 */
        /* <DEDUP_REMOVED lines=8> */
.L_x_269:


//--------------------- .nv.global.init           --------------------------
	.section	.nv.global.init,"aw",@progbits
.nv.global.init:
	.type		$str$29,@object
	.size		$str$29,($str$30 - $str$29)
$str$29:
        /*0000*/ 	.byte	0x28, 0x61, 0x64, 0x64, 0x72, 0x65, 0x73, 0x73, 0x20, 0x26, 0x20, 0x6d, 0x61, 0x73, 0x6b, 0x29
        /*0010*/ 	.byte	0x20, 0x3d, 0x3d, 0x20, 0x30, 0x00
	.type		$str$30,@object
	.size		$str$30,($str$26 - $str$30)
$str$30:
        /*0016*/ 	.byte	0x2f, 0x74, 0x6d, 0x70, 0x2f, 0x63, 0x75, 0x74, 0x6c, 0x61, 0x73, 0x73, 0x5f, 0x73, 0x77, 0x65
        /*0026*/ 	.byte	0x65, 0x70, 0x5f, 0x73, 0x72, 0x63, 0x2f, 0x69, 0x6e, 0x63, 0x6c, 0x75, 0x64, 0x65, 0x2f, 0x63
        /*0036*/ 	.byte	0x75, 0x74, 0x65, 0x2f, 0x70, 0x6f, 0x69, 0x6e, 0x74, 0x65, 0x72, 0x5f, 0x66, 0x6c, 0x61, 0x67
        /*0046*/ 	.byte	0x67, 0x65, 0x64, 0x2e, 0x68, 0x70, 0x70, 0x00
	.type		$str$26,@object
	.size		$str$26,($str$25 - $str$26)
$str$26:
        /*004e*/ 	.byte	0x2f, 0x74, 0x6d, 0x70, 0x2f, 0x63, 0x75, 0x74, 0x6c, 0x61, 0x73, 0x73, 0x5f, 0x73, 0x77, 0x65
        /*005e*/ 	.byte	0x65, 0x70, 0x5f, 0x73, 0x72, 0x63, 0x2f, 0x69, 0x6e, 0x63, 0x6c, 0x75, 0x64, 0x65, 0x2f, 0x63
        /*006e*/ 	.byte	0x75, 0x74, 0x65, 0x2f, 0x61, 0x74, 0x6f, 0x6d, 0x2f, 0x63, 0x6f, 0x70, 0x79, 0x5f, 0x74, 0x72
        /*007e*/ 	.byte	0x61, 0x69, 0x74, 0x73, 0x5f, 0x73, 0x6d, 0x31, 0x30, 0x30, 0x2e, 0x68, 0x70, 0x70, 0x00
	.type		$str$25,@object
	.size		$str$25,(__unnamed_1 - $str$25)
$str$25:
        /*008d*/ 	.byte	0x28, 0x28, 0x75, 0x69, 0x6e, 0x74, 0x33, 0x32, 0x5f, 0x74, 0x28, 0x74, 0x68, 0x72, 0x65, 0x61
        /*009d*/ 	.byte	0x64, 0x49, 0x64, 0x78, 0x2e, 0x78, 0x29, 0x20, 0x2f, 0x20, 0x33, 0x32, 0x29, 0x20, 0x25, 0x20
        /*00ad*/ 	.byte	0x34, 0x29, 0x20, 0x3d, 0x3d, 0x20, 0x28, 0x28, 0x28, 0x74, 0x6d, 0x65, 0x6d, 0x5f, 0x61, 0x64
        /*00bd*/ 	.byte	0x64, 0x72, 0x20, 0x3e, 0x3e, 0x20, 0x31, 0x36, 0x29, 0x20, 0x2f, 0x20, 0x33, 0x32, 0x29, 0x20
        /*00cd*/ 	.byte	0x25, 0x20, 0x34, 0x29, 0x00
	.type		__unnamed_1,@object
	.size		__unnamed_1,(__unnamed_2 - __unnamed_1)
__unnamed_1:
        /*00d2*/ 	.byte	0x61, 0x75, 0x74, 0x6f, 0x20, 0x63, 0x75, 0x74, 0x65, 0x3a, 0x3a, 0x61, 0x73, 0x5f, 0x70, 0x6f
        /* <DEDUP_REMOVED lines=24> */
        /*0262*/ 	.byte	0x43, 0x3c, 0x34, 0x30, 0x39, 0x36, 0x3e, 0x3e, 0x3e, 0x3e, 0x5d, 0x00
	.type		__unnamed_2,@object
	.size		__unnamed_2,(.L_2 - __unnamed_2)
__unnamed_2:
        /* <DEDUP_REMOVED lines=42> */
        /*050e*/ 	.byte	0x3e, 0x3e, 0x5d, 0x00
.L_2:


//--------------------- .nv.shared._ZN7cutlass13device_kernelINS_4gemm6kernel13GemmUniversalIN4cute5tupleIJiiiiEEENS1_10collective13CollectiveMmaINS1_46MainloopSm100TmaUmmaWarpSpecializedBlockScaledILi14ELi2ELi1ENS5_IJNS4_1CILi4EEESB_NSA_ILi1EEEEEEEENS5_IJNSA_ILi128EEENSA_ILi256EEENSA_ILi64EEEEEENS5_IJNS_12float_e2m1_tENS_13float_ue4m3_tEEEENS5_IJNS5_IJlSC_lEEENS4_6LayoutINS5_IJNS5_IJNS5_IJNSA_ILi32EEESB_EEEiEEENS5_IJNS5_IJNSA_ILi16EEESB_EEEiEEENS5_IJSC_iEEEEEENS5_IJST_NS5_IJNS5_IJNSA_ILi0EEESC_EEENSA_ILi512EEEEEENS5_IJSW_iEEEEEEEEEEESL_S13_NS4_8TiledMMAINS4_8MMA_AtomIJNS4_17SM100_MMA_MXF4_SSISJ_SJ_fSK_Li128ELi256ELi16ELNS4_4UMMA5MajorE0ELS18_0ELNS17_7ScaleInE0ELS19_0EEEEEENSN_INS5_IJSC_SC_SC_EEENS5_IJSW_SW_SW_EEEEENS5_IJNS4_10UnderscoreES1F_S1F_EEEEENS5_IJNS4_23SM90_TMA_LOAD_MULTICASTES1I_EEENS5_IJNS4_14ComposedLayoutINS4_7SwizzleILi1ELi4ELi3EEENS4_18smem_ptr_flag_bitsILi4EEENSN_INS5_IJNSA_ILi8EEESH_EEENS5_IJSH_SC_EEEEEEENSN_INS5_IJNS5_IJNS5_IJSP_SC_EEESS_EEESC_NS5_IJSC_SC_EEEEEENS5_IJNS5_IJNS5_IJSS_SY_EEESX_EEESW_NS5_IJSB_SY_EEEEEEEEEEEvNS4_8identityES1J_NS5_IJS1T_NSN_INS5_IJNS5_IJNS5_IJSP_NSA_ILi2EEEEEESS_EEESC_S1W_EEENS5_IJS1Z_SW_NS5_IJSB_NSA_ILi1024EEEEEEEEEEEEEEvS24_EENS_8epilogue10collective18CollectiveEpilogueINS2F_23Sm100TmaWarpSpecializedILi4ELi2ELi32ELb1ELb0EEEJNS5_IJSH_SG_SH_EEENS5_IJNSN_ISH_SC_EENSN_INS5_IJSO_S25_EEENS5_IJSC_SF_EEEEEEEENS_10bfloat16_tESM_S2Q_SM_NS2F_6fusion15FusionCallbacksIS2J_NS2R_17LinearCombinationIS2Q_fS2Q_fLNS_15FloatRoundStyleE2EEES2K_S2P_JEEENS4_5SM1004TMEM4LOAD26SM100_TMEM_LOAD_32dp32b32xENS4_13SM90_TMA_LOADENS1K_INS1L_ILi2ELi4ELi3EEENS1N_ILi16EEENSN_INS5_IJS1P_SO_EEENS5_IJSO_SC_EEEEEEENS4_39AutoVectorizingCopyWithAssumedAlignmentILi128EEENS4_14SM90_TMA_STOREES37_S39_S39_EEEvvEEEEvNT_6ParamsE --------------------------
	.section	.nv.shared._ZN7cutlass13device_kernelINS_4gemm6kernel13GemmUniversalIN4cute5tupleIJiiiiEEENS1_10collective13CollectiveMmaINS1_46MainloopSm100TmaUmmaWarpSpecializedBlockScaledILi14ELi2ELi1ENS5_IJNS4_1CILi4EEESB_NSA_ILi1EEEEEEEENS5_IJNSA_ILi128EEENSA_ILi256EEENSA_ILi64EEEEEENS5_IJNS_12float_e2m1_tENS_13float_ue4m3_tEEEENS5_IJNS5_IJlSC_lEEENS4_6LayoutINS5_IJNS5_IJNS5_IJNSA_ILi32EEESB_EEEiEEENS5_IJNS5_IJNSA_ILi16EEESB_EEEiEEENS5_IJSC_iEEEEEENS5_IJST_NS5_IJNS5_IJNSA_ILi0EEESC_EEENSA_ILi512EEEEEENS5_IJSW_iEEEEEEEEEEESL_S13_NS4_8TiledMMAINS4_8MMA_AtomIJNS4_17SM100_MMA_MXF4_SSISJ_SJ_fSK_Li128ELi256ELi16ELNS4_4UMMA5MajorE0ELS18_0ELNS17_7ScaleInE0ELS19_0EEEEEENSN_INS5_IJSC_SC_SC_EEENS5_IJSW_SW_SW_EEEEENS5_IJNS4_10UnderscoreES1F_S1F_EEEEENS5_IJNS4_23SM90_TMA_LOAD_MULTICASTES1I_EEENS5_IJNS4_14ComposedLayoutINS4_7SwizzleILi1ELi4ELi3EEENS4_18smem_ptr_flag_bitsILi4EEENSN_INS5_IJNSA_ILi8EEESH_EEENS5_IJSH_SC_EEEEEEENSN_INS5_IJNS5_IJNS5_IJSP_SC_EEESS_EEESC_NS5_IJSC_SC_EEEEEENS5_IJNS5_IJNS5_IJSS_SY_EEESX_EEESW_NS5_IJSB_SY_EEEEEEEEEEEvNS4_8identityES1J_NS5_IJS1T_NSN_INS5_IJNS5_IJNS5_IJSP_NSA_ILi2EEEEEESS_EEESC_S1W_EEENS5_IJS1Z_SW_NS5_IJSB_NSA_ILi1024EEEEEEEEEEEEEEvS24_EENS_8epilogue10collective18CollectiveEpilogueINS2F_23Sm100TmaWarpSpecializedILi4ELi2ELi32ELb1ELb0EEEJNS5_IJSH_SG_SH_EEENS5_IJNSN_ISH_SC_EENSN_INS5_IJSO_S25_EEENS5_IJSC_SF_EEEEEEEENS_10bfloat16_tESM_S2Q_SM_NS2F_6fusion15FusionCallbacksIS2J_NS2R_17LinearCombinationIS2Q_fS2Q_fLNS_15FloatRoundStyleE2EEES2K_S2P_JEEENS4_5SM1004TMEM4LOAD26SM100_TMEM_LOAD_32dp32b32xENS4_13SM90_TMA_LOADENS1K_INS1L_ILi2ELi4ELi3EEENS1N_ILi16EEENSN_INS5_IJS1P_SO_EEENS5_IJSO_SC_EEEEEEENS4_39AutoVectorizingCopyWithAssumedAlignmentILi128EEENS4_14SM90_TMA_STOREES37_S39_S39_EEEvvEEEEvNT_6ParamsE,"aw",@nobits
	.sectionflags	@""
	.align	16
	.zero		1024


//--------------------- .nv.shared.reserved.0     --------------------------
	.section	.nv.shared.reserved.0,"aw",@nobits
	.weak		__nv_reservedSMEM_offset_0_alias
	.size		__nv_reservedSMEM_offset_0_alias, 0, 64
	.other		__nv_reservedSMEM_offset_0_alias,@"STO_CUDA_RESERVED_SHARED STV_DEFAULT"
__nv_reservedSMEM_offset_0_alias:
	.zero		0
.nv.shared.reserved.0:
	.zero		64
	.weak		__nv_reservedSMEM_tcgen05_partition
	.type		__nv_reservedSMEM_tcgen05_partition,@object
	.size		__nv_reservedSMEM_tcgen05_partition,(.L_0 - __nv_reservedSMEM_tcgen05_partition)
__nv_reservedSMEM_tcgen05_partition:
	.zero		32
.L_0:


//--------------------- .nv.global                --------------------------
	.section	.nv.global,"aw",@nobits
.nv.global:
	.type		_ZN40_INTERNAL_4306a639_4_k_cu_c41f66f6_206574cute1_E,@object
	.size		_ZN40_INTERNAL_4306a639_4_k_cu_c41f66f6_206574cute1_E,(_ZN40_INTERNAL_4306a639_4_k_cu_c41f66f6_206574cuda3std3__45__cpo6cbeginE - _ZN40_INTERNAL_4306a639_4_k_cu_c41f66f6_206574cute1_E)
_ZN40_INTERNAL_4306a639_4_k_cu_c41f66f6_206574cute1_E:
	.zero		1
	.type		_ZN40_INTERNAL_4306a639_4_k_cu_c41f66f6_206574cuda3std3__45__cpo6cbeginE,@object
	.size		_ZN40_INTERNAL_4306a639_4_k_cu_c41f66f6_206574cuda3std3__45__cpo6cbeginE,(_ZN40_INTERNAL_4306a639_4_k_cu_c41f66f6_206574cuda3std3__48in_placeE - _ZN40_INTERNAL_4306a639_4_k_cu_c41f66f6_206574cuda3std3__45__cpo6cbeginE)
_ZN40_INTERNAL_4306a639_4_k_cu_c41f66f6_206574cuda3std3__45__cpo6cbeginE:
	.zero		1
	.type		_ZN40_INTERNAL_4306a639_4_k_cu_c41f66f6_206574cuda3std3__48in_placeE,@object
	.size		_ZN40_INTERNAL_4306a639_4_k_cu_c41f66f6_206574cuda3std3__48in_placeE,(_ZN40_INTERNAL_4306a639_4_k_cu_c41f66f6_206574cuda3std6ranges3__45__cpo9iter_moveE - _ZN40_INTERNAL_4306a639_4_k_cu_c41f66f6_206574cuda3std3__48in_placeE)
_ZN40_INTERNAL_4306a639_4_k_cu_c41f66f6_206574cuda3std3__48in_placeE:
	.zero		1
	.type		_ZN40_INTERNAL_4306a639_4_k_cu_c41f66f6_206574cuda3std6ranges3__45__cpo9iter_moveE,@object
	.size		_ZN40_INTERNAL_4306a639_4_k_cu_c41f66f6_206574cuda3std6ranges3__45__cpo9iter_moveE,(_ZN40_INTERNAL_4306a639_4_k_cu_c41f66f6_206574cuda3std3__45__cpo5beginE - _ZN40_INTERNAL_4306a639_4_k_cu_c41f66f6_206574cuda3std6ranges3__45__cpo9iter_moveE)
_ZN40_INTERNAL_4306a639_4_k_cu_c41f66f6_206574cuda3std6ranges3__45__cpo9iter_moveE:
	.zero		1
	.type		_ZN40_INTERNAL_4306a639_4_k_cu_c41f66f6_206574cuda3std3__45__cpo5beginE,@object
	.size		_ZN40_INTERNAL_4306a639_4_k_cu_c41f66f6_206574cuda3std3__45__cpo5beginE,(_ZN40_INTERNAL_4306a639_4_k_cu_c41f66f6_206574cuda3std3__442_GLOBAL__N__4306a639_4_k_cu_c41f66f6_206576ignoreE - _ZN40_INTERNAL_4306a639_4_k_cu_c41f66f6_206574cuda3std3__45__cpo5beginE)
_ZN40_INTERNAL_4306a639_4_k_cu_c41f66f6_206574cuda3std3__45__cpo5beginE:
	.zero		1
	.type		_ZN40_INTERNAL_4306a639_4_k_cu_c41f66f6_206574cuda3std3__442_GLOBAL__N__4306a639_4_k_cu_c41f66f6_206576ignoreE,@object
	.size		_ZN40_INTERNAL_4306a639_4_k_cu_c41f66f6_206574cuda3std3__442_GLOBAL__N__4306a639_4_k_cu_c41f66f6_206576ignoreE,(_ZN40_INTERNAL_4306a639_4_k_cu_c41f66f6_206574cute7productE - _ZN40_INTERNAL_4306a639_4_k_cu_c41f66f6_206574cuda3std3__442_GLOBAL__N__4306a639_4_k_cu_c41f66f6_206576ignoreE)
_ZN40_INTERNAL_4306a639_4_k_cu_c41f66f6_206574cuda3std3__442_GLOBAL__N__4306a639_4_k_cu_c41f66f6_206576ignoreE:
	.zero		1
	.type		_ZN40_INTERNAL_4306a639_4_k_cu_c41f66f6_206574cute7productE,@object
	.size		_ZN40_INTERNAL_4306a639_4_k_cu_c41f66f6_206574cute7productE,(_ZN40_INTERNAL_4306a639_4_k_cu_c41f66f6_206574cuda3std3__45__cpo3endE - _ZN40_INTERNAL_4306a639_4_k_cu_c41f66f6_206574cute7productE)
_ZN40_INTERNAL_4306a639_4_k_cu_c41f66f6_206574cute7productE:
	.zero		1
	.type		_ZN40_INTERNAL_4306a639_4_k_cu_c41f66f6_206574cuda3std3__45__cpo3endE,@object
	.size		_ZN40_INTERNAL_4306a639_4_k_cu_c41f66f6_206574cuda3std3__45__cpo3endE,(_ZN40_INTERNAL_4306a639_4_k_cu_c41f66f6_206574cuda3std3__419piecewise_constructE - _ZN40_INTERNAL_4306a639_4_k_cu_c41f66f6_206574cuda3std3__45__cpo3endE)
_ZN40_INTERNAL_4306a639_4_k_cu_c41f66f6_206574cuda3std3__45__cpo3endE:
	.zero		1
	.type		_ZN40_INTERNAL_4306a639_4_k_cu_c41f66f6_206574cuda3std3__419piecewise_constructE,@object
	.size		_ZN40_INTERNAL_4306a639_4_k_cu_c41f66f6_206574cuda3std3__419piecewise_constructE,(_ZN40_INTERNAL_4306a639_4_k_cu_c41f66f6_206574cuda3std3__45__cpo4cendE - _ZN40_INTERNAL_4306a639_4_k_cu_c41f66f6_206574cuda3std3__419piecewise_constructE)
_ZN40_INTERNAL_4306a639_4_k_cu_c41f66f6_206574cuda3std3__419piecewise_constructE:
	.zero		1
	.type		_ZN40_INTERNAL_4306a639_4_k_cu_c41f66f6_206574cuda3std3__45__cpo4cendE,@object
	.size		_ZN40_INTERNAL_4306a639_4_k_cu_c41f66f6_206574cuda3std3__45__cpo4cendE,(_ZN40_INTERNAL_4306a639_4_k_cu_c41f66f6_206574cuda3std6ranges3__45__cpo4swapE - _ZN40_INTERNAL_4306a639_4_k_cu_c41f66f6_206574cuda3std3__45__cpo4cendE)
_ZN40_INTERNAL_4306a639_4_k_cu_c41f66f6_206574cuda3std3__45__cpo4cendE:
	.zero		1
	.type		_ZN40_INTERNAL_4306a639_4_k_cu_c41f66f6_206574cuda3std6ranges3__45__cpo4swapE,@object
	.size		_ZN40_INTERNAL_4306a639_4_k_cu_c41f66f6_206574cuda3std6ranges3__45__cpo4swapE,(.L_10 - _ZN40_INTERNAL_4306a639_4_k_cu_c41f66f6_206574cuda3std6ranges3__45__cpo4swapE)
_ZN40_INTERNAL_4306a639_4_k_cu_c41f66f6_206574cuda3std6ranges3__45__cpo4swapE:
	.zero		1
.L_10:


//--------------------- .nv.constant0._ZN7cutlass13device_kernelINS_4gemm6kernel13GemmUniversalIN4cute5tupleIJiiiiEEENS1_10collective13CollectiveMmaINS1_46MainloopSm100TmaUmmaWarpSpecializedBlockScaledILi14ELi2ELi1ENS5_IJNS4_1CILi4EEESB_NSA_ILi1EEEEEEEENS5_IJNSA_ILi128EEENSA_ILi256EEENSA_ILi64EEEEEENS5_IJNS_12float_e2m1_tENS_13float_ue4m3_tEEEENS5_IJNS5_IJlSC_lEEENS4_6LayoutINS5_IJNS5_IJNS5_IJNSA_ILi32EEESB_EEEiEEENS5_IJNS5_IJNSA_ILi16EEESB_EEEiEEENS5_IJSC_iEEEEEENS5_IJST_NS5_IJNS5_IJNSA_ILi0EEESC_EEENSA_ILi512EEEEEENS5_IJSW_iEEEEEEEEEEESL_S13_NS4_8TiledMMAINS4_8MMA_AtomIJNS4_17SM100_MMA_MXF4_SSISJ_SJ_fSK_Li128ELi256ELi16ELNS4_4UMMA5MajorE0ELS18_0ELNS17_7ScaleInE0ELS19_0EEEEEENSN_INS5_IJSC_SC_SC_EEENS5_IJSW_SW_SW_EEEEENS5_IJNS4_10UnderscoreES1F_S1F_EEEEENS5_IJNS4_23SM90_TMA_LOAD_MULTICASTES1I_EEENS5_IJNS4_14ComposedLayoutINS4_7SwizzleILi1ELi4ELi3EEENS4_18smem_ptr_flag_bitsILi4EEENSN_INS5_IJNSA_ILi8EEESH_EEENS5_IJSH_SC_EEEEEEENSN_INS5_IJNS5_IJNS5_IJSP_SC_EEESS_EEESC_NS5_IJSC_SC_EEEEEENS5_IJNS5_IJNS5_IJSS_SY_EEESX_EEESW_NS5_IJSB_SY_EEEEEEEEEEEvNS4_8identityES1J_NS5_IJS1T_NSN_INS5_IJNS5_IJNS5_IJSP_NSA_ILi2EEEEEESS_EEESC_S1W_EEENS5_IJS1Z_SW_NS5_IJSB_NSA_ILi1024EEEEEEEEEEEEEEvS24_EENS_8epilogue10collective18CollectiveEpilogueINS2F_23Sm100TmaWarpSpecializedILi4ELi2ELi32ELb1ELb0EEEJNS5_IJSH_SG_SH_EEENS5_IJNSN_ISH_SC_EENSN_INS5_IJSO_S25_EEENS5_IJSC_SF_EEEEEEEENS_10bfloat16_tESM_S2Q_SM_NS2F_6fusion15FusionCallbacksIS2J_NS2R_17LinearCombinationIS2Q_fS2Q_fLNS_15FloatRoundStyleE2EEES2K_S2P_JEEENS4_5SM1004TMEM4LOAD26SM100_TMEM_LOAD_32dp32b32xENS4_13SM90_TMA_LOADENS1K_INS1L_ILi2ELi4ELi3EEENS1N_ILi16EEENSN_INS5_IJS1P_SO_EEENS5_IJSO_SC_EEEEEEENS4_39AutoVectorizingCopyWithAssumedAlignmentILi128EEENS4_14SM90_TMA_STOREES37_S39_S39_EEEvvEEEEvNT_6ParamsE --------------------------
	.section	.nv.constant0._ZN7cutlass13device_kernelINS_4gemm6kernel13GemmUniversalIN4cute5tupleIJiiiiEEENS1_10collective13CollectiveMmaINS1_46MainloopSm100TmaUmmaWarpSpecializedBlockScaledILi14ELi2ELi1ENS5_IJNS4_1CILi4EEESB_NSA_ILi1EEEEEEEENS5_IJNSA_ILi128EEENSA_ILi256EEENSA_ILi64EEEEEENS5_IJNS_12float_e2m1_tENS_13float_ue4m3_tEEEENS5_IJNS5_IJlSC_lEEENS4_6LayoutINS5_IJNS5_IJNS5_IJNSA_ILi32EEESB_EEEiEEENS5_IJNS5_IJNSA_ILi16EEESB_EEEiEEENS5_IJSC_iEEEEEENS5_IJST_NS5_IJNS5_IJNSA_ILi0EEESC_EEENSA_ILi512EEEEEENS5_IJSW_iEEEEEEEEEEESL_S13_NS4_8TiledMMAINS4_8MMA_AtomIJNS4_17SM100_MMA_MXF4_SSISJ_SJ_fSK_Li128ELi256ELi16ELNS4_4UMMA5MajorE0ELS18_0ELNS17_7ScaleInE0ELS19_0EEEEEENSN_INS5_IJSC_SC_SC_EEENS5_IJSW_SW_SW_EEEEENS5_IJNS4_10UnderscoreES1F_S1F_EEEEENS5_IJNS4_23SM90_TMA_LOAD_MULTICASTES1I_EEENS5_IJNS4_14ComposedLayoutINS4_7SwizzleILi1ELi4ELi3EEENS4_18smem_ptr_flag_bitsILi4EEENSN_INS5_IJNSA_ILi8EEESH_EEENS5_IJSH_SC_EEEEEEENSN_INS5_IJNS5_IJNS5_IJSP_SC_EEESS_EEESC_NS5_IJSC_SC_EEEEEENS5_IJNS5_IJNS5_IJSS_SY_EEESX_EEESW_NS5_IJSB_SY_EEEEEEEEEEEvNS4_8identityES1J_NS5_IJS1T_NSN_INS5_IJNS5_IJNS5_IJSP_NSA_ILi2EEEEEESS_EEESC_S1W_EEENS5_IJS1Z_SW_NS5_IJSB_NSA_ILi1024EEEEEEEEEEEEEEvS24_EENS_8epilogue10collective18CollectiveEpilogueINS2F_23Sm100TmaWarpSpecializedILi4ELi2ELi32ELb1ELb0EEEJNS5_IJSH_SG_SH_EEENS5_IJNSN_ISH_SC_EENSN_INS5_IJSO_S25_EEENS5_IJSC_SF_EEEEEEEENS_10bfloat16_tESM_S2Q_SM_NS2F_6fusion15FusionCallbacksIS2J_NS2R_17LinearCombinationIS2Q_fS2Q_fLNS_15FloatRoundStyleE2EEES2K_S2P_JEEENS4_5SM1004TMEM4LOAD26SM100_TMEM_LOAD_32dp32b32xENS4_13SM90_TMA_LOADENS1K_INS1L_ILi2ELi4ELi3EEENS1N_ILi16EEENSN_INS5_IJS1P_SO_EEENS5_IJSO_SC_EEEEEEENS4_39AutoVectorizingCopyWithAssumedAlignmentILi128EEENS4_14SM90_TMA_STOREES37_S39_S39_EEEvvEEEEvNT_6ParamsE,"a",@progbits
	.sectionflags	@""
	.align	4
.nv.constant0._ZN7cutlass13device_kernelINS_4gemm6kernel13GemmUniversalIN4cute5tupleIJiiiiEEENS1_10collective13CollectiveMmaINS1_46MainloopSm100TmaUmmaWarpSpecializedBlockScaledILi14ELi2ELi1ENS5_IJNS4_1CILi4EEESB_NSA_ILi1EEEEEEEENS5_IJNSA_ILi128EEENSA_ILi256EEENSA_ILi64EEEEEENS5_IJNS_12float_e2m1_tENS_13float_ue4m3_tEEEENS5_IJNS5_IJlSC_lEEENS4_6LayoutINS5_IJNS5_IJNS5_IJNSA_ILi32EEESB_EEEiEEENS5_IJNS5_IJNSA_ILi16EEESB_EEEiEEENS5_IJSC_iEEEEEENS5_IJST_NS5_IJNS5_IJNSA_ILi0EEESC_EEENSA_ILi512EEEEEENS5_IJSW_iEEEEEEEEEEESL_S13_NS4_8TiledMMAINS4_8MMA_AtomIJNS4_17SM100_MMA_MXF4_SSISJ_SJ_fSK_Li128ELi256ELi16ELNS4_4UMMA5MajorE0ELS18_0ELNS17_7ScaleInE0ELS19_0EEEEEENSN_INS5_IJSC_SC_SC_EEENS5_IJSW_SW_SW_EEEEENS5_IJNS4_10UnderscoreES1F_S1F_EEEEENS5_IJNS4_23SM90_TMA_LOAD_MULTICASTES1I_EEENS5_IJNS4_14ComposedLayoutINS4_7SwizzleILi1ELi4ELi3EEENS4_18smem_ptr_flag_bitsILi4EEENSN_INS5_IJNSA_ILi8EEESH_EEENS5_IJSH_SC_EEEEEEENSN_INS5_IJNS5_IJNS5_IJSP_SC_EEESS_EEESC_NS5_IJSC_SC_EEEEEENS5_IJNS5_IJNS5_IJSS_SY_EEESX_EEESW_NS5_IJSB_SY_EEEEEEEEEEEvNS4_8identityES1J_NS5_IJS1T_NSN_INS5_IJNS5_IJNS5_IJSP_NSA_ILi2EEEEEESS_EEESC_S1W_EEENS5_IJS1Z_SW_NS5_IJSB_NSA_ILi1024EEEEEEEEEEEEEEvS24_EENS_8epilogue10collective18CollectiveEpilogueINS2F_23Sm100TmaWarpSpecializedILi4ELi2ELi32ELb1ELb0EEEJNS5_IJSH_SG_SH_EEENS5_IJNSN_ISH_SC_EENSN_INS5_IJSO_S25_EEENS5_IJSC_SF_EEEEEEEENS_10bfloat16_tESM_S2Q_SM_NS2F_6fusion15FusionCallbacksIS2J_NS2R_17LinearCombinationIS2Q_fS2Q_fLNS_15FloatRoundStyleE2EEES2K_S2P_JEEENS4_5SM1004TMEM4LOAD26SM100_TMEM_LOAD_32dp32b32xENS4_13SM90_TMA_LOADENS1K_INS1L_ILi2ELi4ELi3EEENS1N_ILi16EEENSN_INS5_IJS1P_SO_EEENS5_IJSO_SC_EEEEEEENS4_39AutoVectorizingCopyWithAssumedAlignmentILi128EEENS4_14SM90_TMA_STOREES37_S39_S39_EEEvvEEEEvNT_6ParamsE:
	.zero		3968


//--------------------- SYMBOLS --------------------------

	.type		.nv.reservedSmem.offset0,@object
	.size		.nv.reservedSmem.offset0,0x4
	.type		.nv.reservedSmem.cap,@object
	.size		.nv.reservedSmem.cap,0x4
	.type		__assertfail,@function
